def matmul_kernel(
    a_ptr,
    b_ptr,
    c_ptr,
    M,
    N,
    K,
    stride_am,
    stride_ak,
    stride_bk,
    stride_bn,
    stride_cm,
    stride_cn,
    BLOCK_M: tl.constexpr,
    BLOCK_N: tl.constexpr,
    BLOCK_K: tl.constexpr,
    GROUP_M: tl.constexpr,
):
    pid = tl.program_id(axis=0)
    num_pid_m = tl.cdiv(M, BLOCK_M)
    num_pid_n = tl.cdiv(N, BLOCK_N)
    num_pid_in_group = GROUP_M * num_pid_n
    group_id = pid // num_pid_in_group
    first_pid_m = group_id * GROUP_M
    group_size_m = min(num_pid_m - first_pid_m, GROUP_M)
    pid_m = first_pid_m + ((pid % num_pid_in_group) % group_size_m)
    pid_n = (pid % num_pid_in_group) // group_size_m

    offs_am = (pid_m * BLOCK_M + tl.arange(0, BLOCK_M)) % M
    offs_bn = (pid_n * BLOCK_N + tl.arange(0, BLOCK_N)) % N
    offs_k = tl.arange(0, BLOCK_K)
    a_ptrs = a_ptr + offs_am[:, None] * stride_am + offs_k[None, :] * stride_ak
    b_ptrs = b_ptr + offs_k[:, None] * stride_bk + offs_bn[None, :] * stride_bn

    acc = tl.zeros((BLOCK_M, BLOCK_N), dtype=tl.float32)
    for kk in range(0, tl.cdiv(K, BLOCK_K)):
        a = tl.load(a_ptrs, mask=offs_k[None, :] < K - kk * BLOCK_K, other=0.0)
        b = tl.load(b_ptrs, mask=offs_k[:, None] < K - kk * BLOCK_K, other=0.0)
        acc = tl.dot(a, b, acc)
        a_ptrs += BLOCK_K * stride_ak
        b_ptrs += BLOCK_K * stride_bk

    c = acc.to(c_ptr.dtype.element_ty)
    offs_cm = pid_m * BLOCK_M + tl.arange(0, BLOCK_M)
    offs_cn = pid_n * BLOCK_N + tl.arange(0, BLOCK_N)
    c_ptrs = c_ptr + offs_cm[:, None] * stride_cm + offs_cn[None, :] * stride_cn
    mask = (offs_cm[:, None] < M) & (offs_cn[None, :] < N)
    tl.store(c_ptrs, c, mask=mask)

# config = {"BLOCK_K": 32, "BLOCK_M": 512, "BLOCK_N": 128, "GROUP_M": 8, "arch": "sm_80", "dtype": "bf16", "num_ctas": 1, "num_stages": 2, "num_warps": 2}
# arch = sm_80


// ===== COMPILED SASS (sm_80) =====

	.target	sm_80

	.elftype	@"ET_EXEC"


//--------------------- .note.nv.tkinfo           --------------------------
	.section	.note.nv.tkinfo,"",@"SHT_NOTE"
	.sectionflags	@"SHF_NOTE_NV_TKINFO"
	.tkinfo
        /*0018*/ 	.word	0x00000002
        /*0030*/ 	.string	""
        /*0030*/ 	.string	"ptxas"
        /*0030*/ 	.string	"Cuda compilation tools, release 13.0, V13.0.88"
        /*0030*/ 	.string	"Build cuda_13.0.r13.0/compiler.36424714_0"
        /*0030*/ 	.string	"-v  -suppress-debug-info  -lineinfo  -arch sm_80 "



//--------------------- .note.nv.cuinfo           --------------------------
	.section	.note.nv.cuinfo,"",@"SHT_NOTE"
	.sectionflags	@"SHF_NOTE_NV_CUINFO"
        /*0018*/ 	.short	0x0002
        /*001a*/ 	.short	0x0050
        /*001c*/ 	.short	0x0082
	.zero		2


//--------------------- .nv.info                  --------------------------
	.section	.nv.info,"",@"SHT_CUDA_INFO"
	.align	4


	//----- nvinfo : EIATTR_REGCOUNT
	.align		4
        /*0000*/ 	.byte	0x04, 0x2f
        /*0002*/ 	.short	(.L_1 - .L_0)
	.align		4
.L_0:
        /*0004*/ 	.word	index@(matmul_kernel)
        /*0008*/ 	.word	0x00000020


	//----- nvinfo : EIATTR_FRAME_SIZE
	.align		4
.L_1:
        /*000c*/ 	.byte	0x04, 0x11
        /*000e*/ 	.short	(.L_3 - .L_2)
	.align		4
.L_2:
        /*0010*/ 	.word	index@(matmul_kernel)
        /*0014*/ 	.word	0x000045a8


	//----- nvinfo : EIATTR_MIN_STACK_SIZE
	.align		4
.L_3:
        /*0018*/ 	.byte	0x04, 0x12
        /*001a*/ 	.short	(.L_5 - .L_4)
	.align		4
.L_4:
        /*001c*/ 	.word	index@(matmul_kernel)
        /*0020*/ 	.word	0x000045a8
.L_5:


//--------------------- .nv.info.matmul_kernel    --------------------------
	.section	.nv.info.matmul_kernel,"",@"SHT_CUDA_INFO"
	.sectionflags	@""
	.align	4


	//----- nvinfo : EIATTR_CUDA_API_VERSION
	.align		4
        /*0000*/ 	.byte	0x04, 0x37
        /*0002*/ 	.short	(.L_7 - .L_6)
.L_6:
        /*0004*/ 	.word	0x00000082


	//----- nvinfo : EIATTR_SW2861232_WAR
	.align		4
.L_7:
        /*0008*/ 	.byte	0x01, 0x35
	.zero		2


	//----- nvinfo : EIATTR_PARAM_CBANK
	.align		4
        /*000c*/ 	.byte	0x04, 0x0a
        /*000e*/ 	.short	(.L_9 - .L_8)
	.align		4
.L_8:
        /*0010*/ 	.word	index@(.nv.constant0.matmul_kernel)
        /*0014*/ 	.short	0x0160
        /*0016*/ 	.short	0x0050


	//----- nvinfo : EIATTR_CBANK_PARAM_SIZE
	.align		4
.L_9:
        /*0018*/ 	.byte	0x03, 0x19
        /*001a*/ 	.short	0x0050


	//----- nvinfo : EIATTR_KPARAM_INFO
	.align		4
        /*001c*/ 	.byte	0x04, 0x17
        /*001e*/ 	.short	(.L_11 - .L_10)
.L_10:
        /*0020*/ 	.word	0x00000000
        /*0024*/ 	.short	0x000d
        /*0026*/ 	.short	0x0048
        /*0028*/ 	.byte	0x00, 0xf4, 0x21, 0x00


	//----- nvinfo : EIATTR_KPARAM_INFO
	.align		4
.L_11:
        /*002c*/ 	.byte	0x04, 0x17
        /*002e*/ 	.short	(.L_13 - .L_12)
.L_12:
        /*0030*/ 	.word	0x00000000
        /*0034*/ 	.short	0x000c
        /*0036*/ 	.short	0x0040
        /*0038*/ 	.byte	0x00, 0xf4, 0x21, 0x00


	//----- nvinfo : EIATTR_KPARAM_INFO
	.align		4
.L_13:
        /*003c*/ 	.byte	0x04, 0x17
        /*003e*/ 	.short	(.L_15 - .L_14)
.L_14:
        /*0040*/ 	.word	0x00000000
        /*0044*/ 	.short	0x000b
        /*0046*/ 	.short	0x0038
        /*0048*/ 	.byte	0x00, 0xf0, 0x11, 0x00


	//----- nvinfo : EIATTR_KPARAM_INFO
	.align		4
.L_15:
        /*004c*/ 	.byte	0x04, 0x17
        /*004e*/ 	.short	(.L_17 - .L_16)
.L_16:
        /*0050*/ 	.word	0x00000000
        /*0054*/ 	.short	0x000a
        /*0056*/ 	.short	0x0034
        /*0058*/ 	.byte	0x00, 0xf0, 0x11, 0x00


	//----- nvinfo : EIATTR_KPARAM_INFO
	.align		4
.L_17:
        /*005c*/ 	.byte	0x04, 0x17
        /*005e*/ 	.short	(.L_19 - .L_18)
.L_18:
        /*0060*/ 	.word	0x00000000
        /*0064*/ 	.short	0x0009
        /*0066*/ 	.short	0x0030
        /*0068*/ 	.byte	0x00, 0xf0, 0x11, 0x00


	//----- nvinfo : EIATTR_KPARAM_INFO
	.align		4
.L_19:
        /*006c*/ 	.byte	0x04, 0x17
        /*006e*/ 	.short	(.L_21 - .L_20)
.L_20:
        /*0070*/ 	.word	0x00000000
        /*0074*/ 	.short	0x0008
        /*0076*/ 	.short	0x002c
        /*0078*/ 	.byte	0x00, 0xf0, 0x11, 0x00


	//----- nvinfo : EIATTR_KPARAM_INFO
	.align		4
.L_21:
        /*007c*/ 	.byte	0x04, 0x17
        /*007e*/ 	.short	(.L_23 - .L_22)
.L_22:
        /*0080*/ 	.word	0x00000000
        /*0084*/ 	.short	0x0007
        /*0086*/ 	.short	0x0028
        /*0088*/ 	.byte	0x00, 0xf0, 0x11, 0x00


	//----- nvinfo : EIATTR_KPARAM_INFO
	.align		4
.L_23:
        /*008c*/ 	.byte	0x04, 0x17
        /*008e*/ 	.short	(.L_25 - .L_24)
.L_24:
        /*0090*/ 	.word	0x00000000
        /*0094*/ 	.short	0x0006
        /*0096*/ 	.short	0x0024
        /*0098*/ 	.byte	0x00, 0xf0, 0x11, 0x00


	//----- nvinfo : EIATTR_KPARAM_INFO
	.align		4
.L_25:
        /*009c*/ 	.byte	0x04, 0x17
        /*009e*/ 	.short	(.L_27 - .L_26)
.L_26:
        /*00a0*/ 	.word	0x00000000
        /*00a4*/ 	.short	0x0005
        /*00a6*/ 	.short	0x0020
        /*00a8*/ 	.byte	0x00, 0xf0, 0x11, 0x00


	//----- nvinfo : EIATTR_KPARAM_INFO
	.align		4
.L_27:
        /*00ac*/ 	.byte	0x04, 0x17
        /*00ae*/ 	.short	(.L_29 - .L_28)
.L_28:
        /*00b0*/ 	.word	0x00000000
        /*00b4*/ 	.short	0x0004
        /*00b6*/ 	.short	0x001c
        /*00b8*/ 	.byte	0x00, 0xf0, 0x11, 0x00


	//----- nvinfo : EIATTR_KPARAM_INFO
	.align		4
.L_29:
        /*00bc*/ 	.byte	0x04, 0x17
        /*00be*/ 	.short	(.L_31 - .L_30)
.L_30:
        /*00c0*/ 	.word	0x00000000
        /*00c4*/ 	.short	0x0003
        /*00c6*/ 	.short	0x0018
        /*00c8*/ 	.byte	0x00, 0xf0, 0x11, 0x00


	//----- nvinfo : EIATTR_KPARAM_INFO
	.align		4
.L_31:
        /*00cc*/ 	.byte	0x04, 0x17
        /*00ce*/ 	.short	(.L_33 - .L_32)
.L_32:
        /*00d0*/ 	.word	0x00000000
        /*00d4*/ 	.short	0x0002
        /*00d6*/ 	.short	0x0010
        /*00d8*/ 	.byte	0x00, 0xf4, 0x21, 0x00


	//----- nvinfo : EIATTR_KPARAM_INFO
	.align		4
.L_33:
        /*00dc*/ 	.byte	0x04, 0x17
        /*00de*/ 	.short	(.L_35 - .L_34)
.L_34:
        /*00e0*/ 	.word	0x00000000
        /*00e4*/ 	.short	0x0001
        /*00e6*/ 	.short	0x0008
        /*00e8*/ 	.byte	0x00, 0xf4, 0x21, 0x00


	//----- nvinfo : EIATTR_KPARAM_INFO
	.align		4
.L_35:
        /*00ec*/ 	.byte	0x04, 0x17
        /*00ee*/ 	.short	(.L_37 - .L_36)
.L_36:
        /*00f0*/ 	.word	0x00000000
        /*00f4*/ 	.short	0x0000
        /*00f6*/ 	.short	0x0000
        /*00f8*/ 	.byte	0x00, 0xf4, 0x21, 0x00


	//----- nvinfo : EIATTR_MAXREG_COUNT
	.align		4
.L_37:
        /*00fc*/ 	.byte	0x03, 0x1b
        /*00fe*/ 	.short	0x00ff


	//----- nvinfo : EIATTR_NUM_BARRIERS
	.align		4
        /*0100*/ 	.byte	0x02, 0x4c
        /*0102*/ 	.byte	0x01
	.zero		1


	//----- nvinfo : EIATTR_ANNOTATIONS
	.align		4
        /*0104*/ 	.byte	0x04, 0x55
        /*0106*/ 	.short	(.L_39 - .L_38)


	//   ....[0]....
.L_38:
        /*0108*/ 	.word	0x00000001
        /*010c*/ 	.byte	0x30, 0x05, 0x00, 0x00, 0x01, 0x00, 0x00, 0x00, 0x60, 0x05, 0x00, 0x00, 0x01, 0x00, 0x00, 0x00
        /* <DEDUP_REMOVED lines=343> */
        /*168c*/ 	.byte	0x80, 0x6a, 0x00, 0x00


	//----- nvinfo : EIATTR_MERCURY_ISA_VERSION
	.align		4
.L_39:
        /*1690*/ 	.byte	0x03, 0x5f
        /*1692*/ 	.short	0x0000


	//----- nvinfo : EIATTR_EXIT_INSTR_OFFSETS
	.align		4
        /*1694*/ 	.byte	0x04, 0x1c
        /*1696*/ 	.short	(.L_41 - .L_40)


	//   ....[0]....
.L_40:
        /*1698*/ 	.word	0x0006d310


	//   ....[1]....
        /*169c*/ 	.word	0x0006d340


	//----- nvinfo : EIATTR_REQNTID
	.align		4
.L_41:
        /*16a0*/ 	.byte	0x04, 0x10
        /*16a2*/ 	.short	(.L_43 - .L_42)
.L_42:
        /*16a4*/ 	.word	0x00000040
        /*16a8*/ 	.word	0x00000001
        /*16ac*/ 	.word	0x00000001
.L_43:


//--------------------- .nv.callgraph             --------------------------
	.section	.nv.callgraph,"",@"SHT_CUDA_CALLGRAPH"
	.align	4
	.sectionentsize	8
	.align		4
        /*0000*/ 	.word	0x00000000
	.align		4
        /*0004*/ 	.word	0xffffffff
	.align		4
        /*0008*/ 	.word	0x00000000
	.align		4
        /*000c*/ 	.word	0xfffffffe
	.align		4
        /*0010*/ 	.word	0x00000000
	.align		4
        /*0014*/ 	.word	0xfffffffd
	.align		4
        /*0018*/ 	.word	0x00000000
	.align		4
        /*001c*/ 	.word	0xfffffffc


//--------------------- .nv.rel.action            --------------------------
	.section	.nv.rel.action,"",@"SHT_CUDA_RELOCINFO"
	.align	8
	.sectionentsize	8
        /*0000*/ 	.byte	0x73, 0x00, 0x00, 0x00, 0x00, 0x00, 0x00, 0x00, 0x00, 0x00, 0x00, 0x11, 0x25, 0x00, 0x05, 0x36


//--------------------- .nv.constant0.matmul_kernel --------------------------
	.section	.nv.constant0.matmul_kernel,"a",@progbits
	.sectionflags	@""
	.align	4
.nv.constant0.matmul_kernel:
	.zero		432


//--------------------- .text.matmul_kernel       --------------------------
	.section	.text.matmul_kernel,"ax",@progbits
	.sectioninfo	@"SHI_REGISTERS=32"
	.align	128
        .global         matmul_kernel
        .type           matmul_kernel,@function
        .size           matmul_kernel,(.L_x_5 - matmul_kernel)
        .other          matmul_kernel,@"STO_CUDA_ENTRY STV_DEFAULT"
matmul_kernel:
.text.matmul_kernel:
[----:B------:R-:W-:-:S03]  /*0000*/  IMAD.MOV.U32 R1, RZ, RZ, c[0x0][0x28] ;  /* 0x00000a00ff017624 */ /* 0x000fc600078e00ff */
[----:B------:R-:W-:Y:S01]  /*0010*/  IMAD.MOV.U32 R0, RZ, RZ, c[0x0][0x17c] ;  /* 0x00005f00ff007624 */ /* 0x000fe200078e00ff */
[----:B------:R-:W0:Y:S01]  /*0020*/  S2R R12, SR_TID.X ;  /* 0x00000000000c7919 */ /* 0x000e220000002100 */
[----:B------:R-:W-:Y:S01]  /*0030*/  IADD3 R1, R1, -0x45a8, RZ ;  /* 0xffffba5801017810 */ /* 0x000fe20007ffe0ff */
[----:B------:R-:W-:Y:S02]  /*0040*/  UMOV UR7, 0x1f ;  /* 0x0000001f00077882 */ /* 0x000fe40000000000 */
[----:B------:R-:W-:Y:S01]  /*0050*/  IADD3 R0, R0, 0x7f, RZ ;  /* 0x0000007f00007810 */ /* 0x000fe20007ffe0ff */
[----:B------:R-:W-:Y:S02]  /*0060*/  ULDC UR6, c[0x0][0x180] ;  /* 0x0000600000067ab9 */ /* 0x000fe40000000800 */
[----:B------:R-:W-:Y:S01]  /*0070*/  UIADD3 UR6, UR7, UR6, URZ ;  /* 0x0000000607067290 */ /* 0x000fe2000fffe03f */
[----:B------:R-:W-:Y:S01]  /*0080*/  SHF.R.S32.HI R3, RZ, 0x1f, R0 ;  /* 0x0000001fff037819 */ /* 0x000fe20000011400 */
[----:B------:R-:W-:-:S02]  /*0090*/  ULDC.64 UR10, c[0x0][0x118] ;  /* 0x00004600000a7ab9 */ /* 0x000fc40000000a00 */
[----:B------:R-:W-:Y:S01]  /*00a0*/  UISETP.GT.AND UP0, UPT, UR6, 0x1f, UPT ;  /* 0x0000001f0600788c */ /* 0x000fe2000bf04270 */
[----:B------:R-:W-:-:S04]  /*00b0*/  LEA.HI R3, R3, R0, RZ, 0x7 ;  /* 0x0000000003037211 */ /* 0x000fc800078f38ff */
[----:B------:R-:W-:Y:S02]  /*00c0*/  SHF.R.S32.HI R0, RZ, 0x7, R3 ;  /* 0x00000007ff007819 */ /* 0x000fe40000011403 */
[----:B------:R-:W1:Y:S03]  /*00d0*/  S2R R3, SR_CTAID.X ;  /* 0x0000000000037919 */ /* 0x000e660000002500 */
[----:B------:R-:W-:Y:S01]  /*00e0*/  IMAD.SHL.U32 R0, R0, 0x8, RZ ;  /* 0x0000000800007824 */ /* 0x000fe200078e00ff */
[----:B0-----:R-:W-:-:S04]  /*00f0*/  LOP3.LUT R13, R12, 0x3f, RZ, 0xc0, !PT ;  /* 0x0000003f0c0d7812 */ /* 0x001fc800078ec0ff */
[-C--:B------:R-:W-:Y:S02]  /*0100*/  IABS R7, R0.reuse ;  /* 0x0000000000077213 */ /* 0x080fe40000000000 */
[----:B------:R-:W-:Y:S02]  /*0110*/  IABS R10, R0 ;  /* 0x00000000000a7213 */ /* 0x000fe40000000000 */
[----:B------:R-:W0:Y:S01]  /*0120*/  I2F.RP R2, R7 ;  /* 0x0000000700027306 */ /* 0x000e220000209400 */
[----:B-1----:R-:W-:-:S07]  /*0130*/  IABS R8, R3 ;  /* 0x0000000300087213 */ /* 0x002fce0000000000 */
[----:B0-----:R-:W0:Y:S02]  /*0140*/  MUFU.RCP R2, R2 ;  /* 0x0000000200027308 */ /* 0x001e240000001000 */
[----:B0-----:R-:W-:Y:S01]  /*0150*/  IADD3 R4, R2, 0xffffffe, RZ ;  /* 0x0ffffffe02047810 */ /* 0x001fe20007ffe0ff */
[----:B------:R-:W-:-:S05]  /*0160*/  IMAD.MOV R2, RZ, RZ, -R10 ;  /* 0x000000ffff027224 */ /* 0x000fca00078e0a0a */
[----:B------:R0:W1:Y:S02]  /*0170*/  F2I.FTZ.U32.TRUNC.NTZ R5, R4 ;  /* 0x0000000400057305 */ /* 0x000064000021f000 */
[----:B0-----:R-:W-:Y:S02]  /*0180*/  IMAD.MOV.U32 R4, RZ, RZ, RZ ;  /* 0x000000ffff047224 */ /* 0x001fe400078e00ff */
[----:B-1----:R-:W-:-:S04]  /*0190*/  IMAD.MOV R6, RZ, RZ, -R5 ;  /* 0x000000ffff067224 */ /* 0x002fc800078e0a05 */
[----:B------:R-:W-:Y:S02]  /*01a0*/  IMAD R9, R6, R7, RZ ;  /* 0x0000000706097224 */ /* 0x000fe400078e02ff */
[----:B------:R-:W-:Y:S02]  /*01b0*/  IMAD.MOV.U32 R6, RZ, RZ, R8 ;  /* 0x000000ffff067224 */ /* 0x000fe400078e0008 */
[----:B------:R-:W-:-:S06]  /*01c0*/  IMAD.HI.U32 R5, R5, R9, R4 ;  /* 0x0000000905057227 */ /* 0x000fcc00078e0004 */
[----:B------:R-:W-:-:S04]  /*01d0*/  IMAD.HI.U32 R5, R5, R6, RZ ;  /* 0x0000000605057227 */ /* 0x000fc800078e00ff */
[----:B------:R-:W-:-:S05]  /*01e0*/  IMAD R2, R5, R2, R6 ;  /* 0x0000000205027224 */ /* 0x000fca00078e0206 */
[----:B------:R-:W-:-:S13]  /*01f0*/  ISETP.GT.U32.AND P1, PT, R7, R2, PT ;  /* 0x000000020700720c */ /* 0x000fda0003f24070 */
[----:B------:R-:W-:Y:S01]  /*0200*/  @!P1 IMAD.IADD R2, R2, 0x1, -R7 ;  /* 0x0000000102029824 */ /* 0x000fe200078e0a07 */
[----:B------:R-:W-:Y:S02]  /*0210*/  @!P1 IADD3 R5, R5, 0x1, RZ ;  /* 0x0000000105059810 */ /* 0x000fe40007ffe0ff */
[----:B------:R-:W-:Y:S02]  /*0220*/  ISETP.NE.AND P1, PT, R0, RZ, PT ;  /* 0x000000ff0000720c */ /* 0x000fe40003f25270 */
[----:B------:R-:W-:Y:S02]  /*0230*/  ISETP.GE.U32.AND P0, PT, R2, R7, PT ;  /* 0x000000070200720c */ /* 0x000fe40003f06070 */
[----:B------:R-:W-:-:S04]  /*0240*/  LOP3.LUT R2, R3, R0, RZ, 0x3c, !PT ;  /* 0x0000000003027212 */ /* 0x000fc800078e3cff */
[----:B------:R-:W-:Y:S01]  /*0250*/  ISETP.GE.AND P2, PT, R2, RZ, PT ;  /* 0x000000ff0200720c */ /* 0x000fe20003f46270 */
[----:B------:R-:W-:-:S05]  /*0260*/  IMAD.MOV.U32 R2, RZ, RZ, c[0x0][0x178] ;  /* 0x00005e00ff027624 */ /* 0x000fca00078e00ff */
[----:B------:R-:W-:Y:S02]  /*0270*/  IADD3 R2, R2, 0x1ff, RZ ;  /* 0x000001ff02027810 */ /* 0x000fe40007ffe0ff */
[----:B------:R-:W-:-:S05]  /*0280*/  @P0 IADD3 R5, R5, 0x1, RZ ;  /* 0x0000000105050810 */ /* 0x000fca0007ffe0ff */
[----:B------:R-:W-:Y:S01]  /*0290*/  IMAD.MOV.U32 R4, RZ, RZ, R5 ;  /* 0x000000ffff047224 */ /* 0x000fe200078e0005 */
[----:B------:R-:W-:-:S03]  /*02a0*/  SHF.R.S32.HI R5, RZ, 0x1f, R2 ;  /* 0x0000001fff057819 */ /* 0x000fc60000011402 */
[----:B------:R-:W-:Y:S01]  /*02b0*/  @!P2 IMAD.MOV R4, RZ, RZ, -R4 ;  /* 0x000000ffff04a224 */ /* 0x000fe200078e0a04 */
[----:B------:R-:W-:Y:S02]  /*02c0*/  @!P1 LOP3.LUT R4, RZ, R0, RZ, 0x33, !PT ;  /* 0x00000000ff049212 */ /* 0x000fe400078e33ff */
[----:B------:R-:W-:-:S03]  /*02d0*/  LEA.HI R5, R5, R2, RZ, 0x9 ;  /* 0x0000000205057211 */ /* 0x000fc600078f48ff */
[----:B------:R-:W-:Y:S02]  /*02e0*/  IMAD.SHL.U32 R2, R4, 0x8, RZ ;  /* 0x0000000804027824 */ /* 0x000fe400078e00ff */
[----:B------:R-:W-:-:S03]  /*02f0*/  IMAD.MOV R4, RZ, RZ, -R4 ;  /* 0x000000ffff047224 */ /* 0x000fc600078e0a04 */
[----:B------:R-:W-:Y:S01]  /*0300*/  LEA.HI.SX32 R5, R5, -R2, 0x17 ;  /* 0x8000000205057211 */ /* 0x000fe200078fbaff */
[----:B------:R-:W-:Y:S02]  /*0310*/  IMAD R11, R0, R4, R3 ;  /* 0x00000004000b7224 */ /* 0x000fe400078e0203 */
[----:B------:R-:W-:Y:S01]  /*0320*/  IMAD.MOV.U32 R4, RZ, RZ, RZ ;  /* 0x000000ffff047224 */ /* 0x000fe200078e00ff */
[----:B------:R-:W-:-:S04]  /*0330*/  IMNMX R8, R5, 0x8, PT ;  /* 0x0000000805087817 */ /* 0x000fc80003800200 */
[----:B------:R-:W-:-:S04]  /*0340*/  IABS R7, R8 ;  /* 0x0000000800077213 */ /* 0x000fc80000000000 */
[----:B------:R-:W0:Y:S08]  /*0350*/  I2F.RP R6, R7 ;  /* 0x0000000700067306 */ /* 0x000e300000209400 */
[----:B0-----:R-:W0:Y:S02]  /*0360*/  MUFU.RCP R6, R6 ;  /* 0x0000000600067308 */ /* 0x001e240000001000 */
[----:B0-----:R-:W-:-:S06]  /*0370*/  IADD3 R5, R6, 0xffffffe, RZ ;  /* 0x0ffffffe06057810 */ /* 0x001fcc0007ffe0ff */
[----:B------:R-:W0:Y:S02]  /*0380*/  F2I.FTZ.U32.TRUNC.NTZ R5, R5 ;  /* 0x0000000500057305 */ /* 0x000e24000021f000 */
[----:B0-----:R-:W-:-:S04]  /*0390*/  IMAD.MOV R9, RZ, RZ, -R5 ;  /* 0x000000ffff097224 */ /* 0x001fc800078e0a05 */
[----:B------:R-:W-:Y:S01]  /*03a0*/  IMAD.MOV.U32 R0, RZ, RZ, R9 ;  /* 0x000000ffff007224 */ /* 0x000fe200078e0009 */
[----:B------:R-:W-:-:S03]  /*03b0*/  IABS R9, R11 ;  /* 0x0000000b00097213 */ /* 0x000fc60000000000 */
[----:B------:R-:W-:Y:S01]  /*03c0*/  IMAD R3, R0, R7, RZ ;  /* 0x0000000700037224 */ /* 0x000fe200078e02ff */
[----:B------:R-:W-:-:S03]  /*03d0*/  IABS R0, R8 ;  /* 0x0000000800007213 */ /* 0x000fc60000000000 */
[----:B------:R-:W-:-:S04]  /*03e0*/  IMAD.HI.U32 R4, R5, R3, R4 ;  /* 0x0000000305047227 */ /* 0x000fc800078e0004 */
[----:B------:R-:W-:Y:S02]  /*03f0*/  IMAD.MOV R0, RZ, RZ, -R0 ;  /* 0x000000ffff007224 */ /* 0x000fe400078e0a00 */
        /* <DEDUP_REMOVED lines=8> */
[----:B------:R-:W-:-:S07]  /*0480*/  ISETP.GE.AND P2, PT, R0, RZ, PT ;  /* 0x000000ff0000720c */ /* 0x000fce0003f46270 */
[----:B------:R-:W-:Y:S02]  /*0490*/  @P0 IADD3 R4, R4, 0x1, RZ ;  /* 0x0000000104040810 */ /* 0x000fe40007ffe0ff */
[----:B------:R-:W-:-:S04]  /*04a0*/  PLOP3.LUT P0, PT, PT, PT, UP0, 0x80, 0x0 ;  /* 0x000000000000781c */ /* 0x000fc80003f0f008 */
[----:B------:R-:W-:Y:S01]  /*04b0*/  @!P2 IMAD.MOV R4, RZ, RZ, -R4 ;  /* 0x000000ffff04a224 */ /* 0x000fe200078e0a04 */
[----:B------:R-:W-:-:S05]  /*04c0*/  @!P1 LOP3.LUT R4, RZ, R8, RZ, 0x33, !PT ;  /* 0x00000008ff049212 */ /* 0x000fca00078e33ff */
[----:B------:R-:W-:Y:S02]  /*04d0*/  IMAD.MOV R3, RZ, RZ, -R4 ;  /* 0x000000ffff037224 */ /* 0x000fe400078e0a04 */
[----:B------:R-:W-:Y:S02]  /*04e0*/  IMAD.SHL.U32 R0, R4, 0x80, RZ ;  /* 0x0000008004007824 */ /* 0x000fe400078e00ff */
[----:B------:R-:W-:-:S04]  /*04f0*/  IMAD R3, R8, R3, R11 ;  /* 0x0000000308037224 */ /* 0x000fc800078e020b */
[----:B------:R-:W-:-:S04]  /*0500*/  IMAD.IADD R3, R2, 0x1, R3 ;  /* 0x0000000102037824 */ /* 0x000fc800078e0203 */
[----:B------:R-:W-:-:S05]  /*0510*/  IMAD R28, R3, 0x200, R13 ;  /* 0x00000200031c7824 */ /* 0x000fca00078e020d */
[C---:B------:R-:W-:Y:S01]  /*0520*/  IADD3 R2, R28.reuse, 0x80, RZ ;  /* 0x000000801c027810 */ /* 0x040fe20007ffe0ff */
[----:B------:R-:W-:Y:S01]  /*0530*/  STL [R1+0x1188], R28 ;  /* 0x0011881c01007387 */ /* 0x000fe20000100800 */
[C---:B------:R-:W-:Y:S02]  /*0540*/  IADD3 R29, R28.reuse, 0x40, RZ ;  /* 0x000000401c1d7810 */ /* 0x040fe40007ffe0ff */
[C---:B------:R-:W-:Y:S01]  /*0550*/  IADD3 R3, R28.reuse, 0xc0, RZ ;  /* 0x000000c01c037810 */ /* 0x040fe20007ffe0ff */
[----:B------:R-:W-:Y:S01]  /*0560*/  STL [R1+0x1220], R0 ;  /* 0x0012200001007387 */ /* 0x000fe20000100800 */
[C---:B------:R-:W-:Y:S02]  /*0570*/  IADD3 R4, R28.reuse, 0x140, RZ ;  /* 0x000001401c047810 */ /* 0x040fe40007ffe0ff */
[C---:B------:R-:W-:Y:S01]  /*0580*/  IADD3 R5, R28.reuse, 0x180, RZ ;  /* 0x000001801c057810 */ /* 0x040fe20007ffe0ff */
[----:B------:R0:W-:Y:S04]  /*0590*/  STL [R1+0x13ec], R2 ;  /* 0x0013ec0201007387 */ /* 0x0001e80000100800 */
[----:B------:R-:W-:Y:S04]  /*05a0*/  STL [R1+0x13e8], R29 ;  /* 0x0013e81d01007387 */ /* 0x000fe80000100800 */
[----:B------:R-:W-:Y:S01]  /*05b0*/  STL [R1+0x13f0], R3 ;  /* 0x0013f00301007387 */ /* 0x000fe20000100800 */
[----:B0-----:R-:W-:-:S03]  /*05c0*/  IADD3 R2, R28, 0x100, RZ ;  /* 0x000001001c027810 */ /* 0x001fc60007ffe0ff */
[----:B------:R0:W-:Y:S04]  /*05d0*/  STL [R1+0x13fc], R4 ;  /* 0x0013fc0401007387 */ /* 0x0001e80000100800 */
[----:B------:R1:W-:Y:S04]  /*05e0*/  STL [R1+0x13f8], R2 ;  /* 0x0013f80201007387 */ /* 0x0003e80000100800 */
[----:B------:R1:W-:Y:S01]  /*05f0*/  STL [R1+0x1400], R5 ;  /* 0x0014000501007387 */ /* 0x0003e20000100800 */
[----:B0-----:R-:W-:-:S05]  /*0600*/  IADD3 R4, R28, 0x1c0, RZ ;  /* 0x000001c01c047810 */ /* 0x001fca0007ffe0ff */
[----:B------:R1:W-:Y:S01]  /*0610*/  STL [R1+0x1404], R4 ;  /* 0x0014040401007387 */ /* 0x0003e20000100800 */
[----:B------:R-:W-:Y:S05]  /*0620*/  @P0 BRA `(.L_x_0) ;  /* 0x00001f7000000947 */ /* 0x000fea0003800000 */
[----:B------:R-:W-:Y:S01]  /*0630*/  IMAD.SHL.U32 R0, R12, 0x200, RZ ;  /* 0x000002000c007824 */ /* 0x000fe200078e00ff */
[----:B------:R-:W-:Y:S01]  /*0640*/  CS2R R24, SRZ ;  /* 0x0000000000187805 */ /* 0x000fe2000001ff00 */
[----:B------:R-:W-:Y:S01]  /*0650*/  CS2R R26, SRZ ;  /* 0x00000000001a7805 */ /* 0x000fe2000001ff00 */
[----:B------:R-:W-:Y:S01]  /*0660*/  CS2R R20, SRZ ;  /* 0x0000000000147805 */ /* 0x000fe2000001ff00 */
[----:B------:R-:W-:Y:S01]  /*0670*/  CS2R R22, SRZ ;  /* 0x0000000000167805 */ /* 0x000fe2000001ff00 */
[----:B------:R0:W-:Y:S01]  /*0680*/  STL [R1+0x1dec], R0 ;  /* 0x001dec0001007387 */ /* 0x0001e20000100800 */
[----:B------:R-:W-:Y:S01]  /*0690*/  CS2R R16, SRZ ;  /* 0x0000000000107805 */ /* 0x000fe2000001ff00 */
[----:B------:R-:W-:Y:S01]  /*06a0*/  CS2R R18, SRZ ;  /* 0x0000000000127805 */ /* 0x000fe2000001ff00 */
[----:B------:R-:W-:Y:S01]  /*06b0*/  CS2R R12, SRZ ;  /* 0x00000000000c7805 */ /* 0x000fe2000001ff00 */
[----:B------:R0:W-:Y:S01]  /*06c0*/  STL [R1], RZ ;  /* 0x000000ff01007387 */ /* 0x0001e20000100800 */
[----:B------:R-:W-:Y:S01]  /*06d0*/  CS2R R14, SRZ ;  /* 0x00000000000e7805 */ /* 0x000fe2000001ff00 */
[----:B------:R-:W-:Y:S01]  /*06e0*/  CS2R R8, SRZ ;  /* 0x0000000000087805 */ /* 0x000fe2000001ff00 */
[----:B------:R-:W-:Y:S01]  /*06f0*/  CS2R R10, SRZ ;  /* 0x00000000000a7805 */ /* 0x000fe2000001ff00 */
[----:B------:R0:W-:Y:S01]  /*0700*/  STL [R1+0x4], RZ ;  /* 0x000004ff01007387 */ /* 0x0001e20000100800 */
[----:B-1----:R-:W-:Y:S01]  /*0710*/  CS2R R4, SRZ ;  /* 0x0000000000047805 */ /* 0x002fe2000001ff00 */
[----:B------:R-:W-:-:S02]  /*0720*/  CS2R R6, SRZ ;  /* 0x0000000000067805 */ /* 0x000fc4000001ff00 */
[----:B------:R0:W-:Y:S04]  /*0730*/  STL [R1+0x8], RZ ;  /* 0x000008ff01007387 */ /* 0x0001e80000100800 */
        /* <DEDUP_REMOVED lines=484> */
[----:B------:R0:W-:Y:S01]  /*2580*/  STL [R1+0x125c], RZ ;  /* 0x00125cff01007387 */ /* 0x0001e20000100800 */
[----:B------:R-:W-:Y:S05]  /*2590*/  BRA `(.L_x_1) ;  /* 0x0004ba9000007947 */ /* 0x000fea0003800000 */
.L_x_0:
[----:B------:R-:W2:Y:S04]  /*25a0*/  LDL R20, [R1+0x1404] ;  /* 0x0014040001147983 */ /* 0x000ea80000100800 */
[----:B------:R-:W3:Y:S04]  /*25b0*/  LDL R21, [R1+0x1400] ;  /* 0x0014000001157983 */ /* 0x000ee80000100800 */
[----:B------:R-:W4:Y:S04]  /*25c0*/  LDL R22, [R1+0x13fc] ;  /* 0x0013fc0001167983 */ /* 0x000f280000100800 */
[----:B------:R-:W4:Y:S01]  /*25d0*/  LDL R19, [R1+0x13ec] ;  /* 0x0013ec0001137983 */ /* 0x000f220000100800 */
[----:B------:R-:W-:Y:S01]  /*25e0*/  IABS R6, c[0x0][0x178] ;  /* 0x00005e0000067a13 */ /* 0x000fe20000000000 */
[----:B------:R-:W-:Y:S01]  /*25f0*/  IMAD.MOV.U32 R27, RZ, RZ, R0 ;  /* 0x000000ffff1b7224 */ /* 0x000fe200078e0000 */
[----:B------:R-:W-:Y:S01]  /*2600*/  IABS R26, c[0x0][0x17c] ;  /* 0x00005f00001a7a13 */ /* 0x000fe20000000000 */
[----:B------:R-:W-:Y:S01]  /*2610*/  IMAD.MOV.U32 R23, RZ, RZ, R2 ;  /* 0x000000ffff177224 */ /* 0x000fe200078e0002 */
[----:B------:R-:W0:Y:S01]  /*2620*/  I2F.RP R7, R6 ;  /* 0x0000000600077306 */ /* 0x000e220000209400 */
[----:B------:R-:W-:Y:S01]  /*2630*/  IMAD.MOV.U32 R18, RZ, RZ, R3 ;  /* 0x000000ffff127224 */ /* 0x000fe200078e0003 */
[----:B------:R-:W-:Y:S01]  /*2640*/  IABS R15, R29 ;  /* 0x0000001d000f7213 */ /* 0x000fe20000000000 */
[----:B------:R-:W1:Y:S01]  /*2650*/  S2R R17, SR_TID.X ;  /* 0x0000000000117919 */ /* 0x000e620000002100 */
[----:B------:R-:W-:Y:S01]  /*2660*/  IABS R14, R28 ;  /* 0x0000001c000e7213 */ /* 0x000fe20000000000 */
[----:B------:R-:W-:-:S03]  /*2670*/  ULDC.64 UR4, c[0x0][0x188] ;  /* 0x0000620000047ab9 */ /* 0x000fc60000000a00 */
[----:B------:R-:W1:Y:S08]  /*2680*/  I2F.RP R0, R26 ;  /* 0x0000001a00007306 */ /* 0x000e700000209400 */
[----:B0-----:R-:W0:Y:S08]  /*2690*/  MUFU.RCP R7, R7 ;  /* 0x0000000700077308 */ /* 0x001e300000001000 */
[----:B-1----:R-:W1:Y:S01]  /*26a0*/  MUFU.RCP R0, R0 ;  /* 0x0000000000007308 */ /* 0x002e620000001000 */
[----:B------:R-:W-:-:S02]  /*26b0*/  LOP3.LUT R17, R17, 0x20, RZ, 0xc0, !PT ;  /* 0x0000002011117812 */ /* 0x000fc400078ec0ff */
[----:B0-----:R-:W-:-:S05]  /*26c0*/  IADD3 R2, R7, 0xffffffe, RZ ;  /* 0x0ffffffe07027810 */ /* 0x001fca0007ffe0ff */
[----:B------:R0:W0:Y:S01]  /*26d0*/  F2I.FTZ.U32.TRUNC.NTZ R3, R2 ;  /* 0x0000000200037305 */ /* 0x000022000021f000 */
[----:B-1----:R-:W-:-:S07]  /*26e0*/  IADD3 R4, R0, 0xffffffe, RZ ;  /* 0x0ffffffe00047810 */ /* 0x002fce0007ffe0ff */
[----:B------:R1:W1:Y:S01]  /*26f0*/  F2I.FTZ.U32.TRUNC.NTZ R5, R4 ;  /* 0x0000000400057305 */ /* 0x000262000021f000 */
[----:B0-----:R-:W-:Y:S02]  /*2700*/  IMAD.MOV.U32 R2, RZ, RZ, RZ ;  /* 0x000000ffff027224 */ /* 0x001fe400078e00ff */
[----:B------:R-:W-:Y:S02]  /*2710*/  IMAD.MOV R9, RZ, RZ, -R3 ;  /* 0x000000ffff097224 */ /* 0x000fe400078e0a03 */
[----:B-1----:R-:W-:Y:S02]  /*2720*/  IMAD.MOV.U32 R4, RZ, RZ, RZ ;  /* 0x000000ffff047224 */ /* 0x002fe400078e00ff */
[----:B------:R-:W-:-:S04]  /*2730*/  IMAD R9, R9, R6, RZ ;  /* 0x0000000609097224 */ /* 0x000fc800078e02ff */
[----:B------:R-:W-:-:S04]  /*2740*/  IMAD.HI.U32 R0, R3, R9, R2 ;  /* 0x0000000903007227 */ /* 0x000fc800078e0002 */
[----:B------:R-:W-:-:S04]  /*2750*/  IMAD.MOV R13, RZ, RZ, -R5 ;  /* 0x000000ffff0d7224 */ /* 0x000fc800078e0a05 */
[----:B------:R-:W-:Y:S01]  /*2760*/  IMAD R13, R13, R26, RZ ;  /* 0x0000001a0d0d7224 */ /* 0x000fe200078e02ff */
[----:B--2---:R-:W-:Y:S02]  /*2770*/  IABS R7, R20 ;  /* 0x0000001400077213 */ /* 0x004fe40000000000 */
[----:B---3--:R-:W-:-:S03]  /*2780*/  IABS R11, R21 ;  /* 0x00000015000b7213 */ /* 0x008fc60000000000 */
[----:B------:R-:W-:Y:S01]  /*2790*/  IMAD.HI.U32 R2, R0, R7, RZ ;  /* 0x0000000700027227 */ /* 0x000fe200078e00ff */
[----:B----4-:R-:W-:-:S03]  /*27a0*/  IABS R9, R22 ;  /* 0x0000001600097213 */ /* 0x010fc60000000000 */
[----:B------:R-:W-:-:S04]  /*27b0*/  IMAD.HI.U32 R3, R0, R11, RZ ;  /* 0x0000000b00037227 */ /* 0x000fc800078e00ff */
[----:B------:R-:W-:Y:S02]  /*27c0*/  IMAD.MOV R8, RZ, RZ, -R2 ;  /* 0x000000ffff087224 */ /* 0x000fe400078e0a02 */
[----:B------:R-:W-:Y:S02]  /*27d0*/  IMAD.MOV R10, RZ, RZ, -R3 ;  /* 0x000000ffff0a7224 */ /* 0x000fe400078e0a03 */
[----:B------:R-:W-:Y:S01]  /*27e0*/  IMAD.HI.U32 R3, R5, R13, R4 ;  /* 0x0000000d05037227 */ /* 0x000fe200078e0004 */
[----:B------:R-:W-:Y:S02]  /*27f0*/  IABS R13, R23 ;  /* 0x00000017000d7213 */ /* 0x000fe40000000000 */
[----:B------:R-:W-:Y:S01]  /*2800*/  IABS R5, R19 ;  /* 0x0000001300057213 */ /* 0x000fe20000000000 */
[----:B------:R-:W-:-:S04]  /*2810*/  IMAD.HI.U32 R2, R0, R9, RZ ;  /* 0x0000000900027227 */ /* 0x000fc800078e00ff */
[C---:B------:R-:W-:Y:S02]  /*2820*/  IMAD R7, R6.reuse, R8, R7 ;  /* 0x0000000806077224 */ /* 0x040fe400078e0207 */
[C---:B------:R-:W-:Y:S01]  /*2830*/  IMAD R8, R6.reuse, R10, R11 ;  /* 0x0000000a06087224 */ /* 0x040fe200078e020b */
[----:B------:R-:W-:Y:S01]  /*2840*/  IABS R11, R18 ;  /* 0x00000012000b7213 */ /* 0x000fe20000000000 */
[----:B------:R-:W-:Y:S01]  /*2850*/  IMAD.MOV R4, RZ, RZ, -R2 ;  /* 0x000000ffff047224 */ /* 0x000fe200078e0a02 */
[----:B------:R-:W-:Y:S01]  /*2860*/  ISETP.GT.U32.AND P0, PT, R6, R7, PT ;  /* 0x000000070600720c */ /* 0x000fe20003f04070 */
[----:B------:R-:W-:Y:S01]  /*2870*/  IMAD.HI.U32 R2, R0, R13, RZ ;  /* 0x0000000d00027227 */ /* 0x000fe200078e00ff */
[----:B------:R-:W-:-:S03]  /*2880*/  ISETP.GT.U32.AND P5, PT, R6, R8, PT ;  /* 0x000000080600720c */ /* 0x000fc60003fa4070 */
[----:B------:R-:W-:-:S04]  /*2890*/  IMAD.HI.U32 R10, R0, R11, RZ ;  /* 0x0000000b000a7227 */ /* 0x000fc800078e00ff */
[----:B------:R-:W-:Y:S02]  /*28a0*/  IMAD.MOV R16, RZ, RZ, -R2 ;  /* 0x000000ffff107224 */ /* 0x000fe400078e0a02 */
[----:B------:R-:W-:-:S04]  /*28b0*/  IMAD.HI.U32 R12, R0, R5, RZ ;  /* 0x00000005000c7227 */ /* 0x000fc800078e00ff */
[----:B------:R-:W-:Y:S02]  /*28c0*/  IMAD.MOV R2, RZ, RZ, -R10 ;  /* 0x000000ffff027224 */ /* 0x000fe400078e0a0a */
[C---:B------:R-:W-:Y:S02]  /*28d0*/  IMAD R10, R6.reuse, R16, R13 ;  /* 0x00000010060a7224 */ /* 0x040fe400078e020d */
[----:B------:R-:W-:Y:S02]  /*28e0*/  IMAD.MOV R12, RZ, RZ, -R12 ;  /* 0x000000ffff0c7224 */ /* 0x000fe400078e0a0c */
[C---:B------:R-:W-:Y:S01]  /*28f0*/  IMAD R9, R6.reuse, R4, R9 ;  /* 0x0000000406097224 */ /* 0x040fe200078e0209 */
[C---:B------:R-:W-:Y:S01]  /*2900*/  ISETP.GT.U32.AND P3, PT, R6.reuse, R10, PT ;  /* 0x0000000a0600720c */ /* 0x040fe20003f64070 */
[----:B------:R-:W-:Y:S02]  /*2910*/  IMAD R12, R6, R12, R5 ;  /* 0x0000000c060c7224 */ /* 0x000fe400078e0205 */
[----:B------:R-:W-:Y:S01]  /*2920*/  IMAD.HI.U32 R4, R0, R15, RZ ;  /* 0x0000000f00047227 */ /* 0x000fe200078e00ff */
[----:B------:R-:W-:-:S02]  /*2930*/  ISETP.GT.U32.AND P4, PT, R6, R9, PT ;  /* 0x000000090600720c */ /* 0x000fc40003f84070 */
[C---:B------:R-:W-:Y:S01]  /*2940*/  ISETP.GT.U32.AND P1, PT, R6.reuse, R12, PT ;  /* 0x0000000c0600720c */ /* 0x040fe20003f24070 */
[----:B------:R-:W-:Y:S02]  /*2950*/  IMAD.MOV R4, RZ, RZ, -R4 ;  /* 0x000000ffff047224 */ /* 0x000fe400078e0a04 */
[----:B------:R-:W-:Y:S02]  /*2960*/  IMAD.MOV.U32 R13, RZ, RZ, R14 ;  /* 0x000000ffff0d7224 */ /* 0x000fe400078e000e */
[----:B------:R-:W-:Y:S02]  /*2970*/  IMAD R15, R6, R4, R15 ;  /* 0x00000004060f7224 */ /* 0x000fe400078e020f */
[----:B------:R-:W-:Y:S02]  /*2980*/  @!P3 IMAD.IADD R10, R10, 0x1, -R6 ;  /* 0x000000010a0ab824 */ /* 0x000fe400078e0a06 */
[----:B------:R-:W-:Y:S01]  /*2990*/  IMAD.HI.U32 R0, R0, R13, RZ ;  /* 0x0000000d00007227 */ /* 0x000fe200078e00ff */
[----:B------:R-:W-:-:S03]  /*29a0*/  ISETP.GT.U32.AND P2, PT, R6, R15, PT ;  /* 0x0000000f0600720c */ /* 0x000fc60003f44070 */
[----:B------:R-:W-:Y:S01]  /*29b0*/  @!P1 IMAD.IADD R12, R12, 0x1, -R6 ;  /* 0x000000010c0c9824 */ /* 0x000fe200078e0a06 */
[C---:B------:R-:W-:Y:S01]  /*29c0*/  ISETP.GT.U32.AND P1, PT, R6.reuse, R10, PT ;  /* 0x0000000a0600720c */ /* 0x040fe20003f24070 */
[C---:B------:R-:W-:Y:S01]  /*29d0*/  IMAD R11, R6.reuse, R2, R11 ;  /* 0x00000002060b7224 */ /* 0x040fe200078e020b */
[----:B------:R-:W-:Y:S01]  /*29e0*/  LEA.HI R2, R17, R27, RZ, 0x1b ;  /* 0x0000001b11027211 */ /* 0x000fe200078fd8ff */
[----:B------:R-:W-:Y:S02]  /*29f0*/  IMAD.MOV R16, RZ, RZ, -R0 ;  /* 0x000000ffff107224 */ /* 0x000fe400078e0a00 */
[--C-:B------:R-:W-:Y:S01]  /*2a00*/  @!P0 IMAD.IADD R7, R7, 0x1, -R6.reuse ;  /* 0x0000000107078824 */ /* 0x100fe200078e0a06 */
[C---:B------:R-:W-:Y:S01]  /*2a10*/  ISETP.GT.U32.AND P6, PT, R6.reuse, R11, PT ;  /* 0x0000000b0600720c */ /* 0x040fe20003fc4070 */
[----:B------:R-:W-:Y:S01]  /*2a20*/  IMAD R16, R6, R16, R13 ;  /* 0x0000001006107224 */ /* 0x000fe200078e020d */
[----:B------:R-:W-:Y:S01]  /*2a30*/  IADD3 R17, R2, 0x7e, RZ ;  /* 0x0000007e02117810 */ /* 0x000fe20007ffe0ff */
[--C-:B------:R-:W-:Y:S01]  /*2a40*/  @!P5 IMAD.IADD R8, R8, 0x1, -R6.reuse ;  /* 0x000000010808d824 */ /* 0x100fe200078e0a06 */
[C---:B------:R-:W-:Y:S01]  /*2a50*/  ISETP.GT.U32.AND P5, PT, R6.reuse, R7, PT ;  /* 0x000000070600720c */ /* 0x040fe20003fa4070 */
[--C-:B------:R-:W-:Y:S01]  /*2a60*/  @!P2 IMAD.IADD R15, R15, 0x1, -R6.reuse ;  /* 0x000000010f0fa824 */ /* 0x100fe200078e0a06 */
[----:B------:R-:W-:Y:S01]  /*2a70*/  ISETP.GT.U32.AND P0, PT, R6, R16, PT ;  /* 0x000000100600720c */ /* 0x000fe20003f04070 */
[--C-:B------:R-:W-:Y:S01]  /*2a80*/  @!P1 IMAD.IADD R10, R10, 0x1, -R6.reuse ;  /* 0x000000010a0a9824 */ /* 0x100fe200078e0a06 */
[----:B------:R-:W-:Y:S01]  /*2a90*/  ISETP.GT.U32.AND P2, PT, R6, R12, PT ;  /* 0x0000000c0600720c */ /* 0x000fe20003f44070 */
[----:B------:R-:W-:Y:S01]  /*2aa0*/  @!P4 IMAD.IADD R9, R9, 0x1, -R6 ;  /* 0x000000010909c824 */ /* 0x000fe200078e0a06 */
[----:B------:R-:W-:-:S02]  /*2ab0*/  ISETP.GE.AND P1, PT, R20, RZ, PT ;  /* 0x000000ff1400720c */ /* 0x000fc40003f26270 */
[----:B------:R-:W-:Y:S01]  /*2ac0*/  ISETP.GT.U32.AND P4, PT, R6, R8, PT ;  /* 0x000000080600720c */ /* 0x000fe20003f84070 */
[--C-:B------:R-:W-:Y:S01]  /*2ad0*/  @!P6 IMAD.IADD R11, R11, 0x1, -R6.reuse ;  /* 0x000000010b0be824 */ /* 0x100fe200078e0a06 */
[----:B------:R-:W-:Y:S02]  /*2ae0*/  IABS R0, R17 ;  /* 0x0000001100007213 */ /* 0x000fe40000000000 */
[----:B------:R-:W-:Y:S01]  /*2af0*/  IADD3 R5, R2, 0x7c, RZ ;  /* 0x0000007c02057810 */ /* 0x000fe20007ffe0ff */
[--C-:B------:R-:W-:Y:S01]  /*2b00*/  @!P5 IMAD.IADD R7, R7, 0x1, -R6.reuse ;  /* 0x000000010707d824 */ /* 0x100fe200078e0a06 */
[----:B------:R-:W-:Y:S01]  /*2b10*/  ISETP.GT.U32.AND P5, PT, R6, R15, PT ;  /* 0x0000000f0600720c */ /* 0x000fe20003fa4070 */
[--C-:B------:R-:W-:Y:S01]  /*2b20*/  @!P0 IMAD.IADD R16, R16, 0x1, -R6.reuse ;  /* 0x0000000110108824 */ /* 0x100fe200078e0a06 */
[----:B------:R-:W-:Y:S01]  /*2b30*/  ISETP.GT.U32.AND P0, PT, R6, R11, PT ;  /* 0x0000000b0600720c */ /* 0x000fe20003f04070 */
[--C-:B------:R-:W-:Y:S01]  /*2b40*/  @!P2 IMAD.IADD R12, R12, 0x1, -R6.reuse ;  /* 0x000000010c0ca824 */ /* 0x100fe200078e0a06 */
[----:B------:R-:W-:Y:S01]  /*2b50*/  ISETP.GE.AND P2, PT, R21, RZ, PT ;  /* 0x000000ff1500720c */ /* 0x000fe20003f46270 */
[----:B------:R-:W-:Y:S01]  /*2b60*/  @!P1 IMAD.MOV R7, RZ, RZ, -R7 ;  /* 0x000000ffff079224 */ /* 0x000fe200078e0a07 */
[----:B------:R-:W-:Y:S01]  /*2b70*/  ISETP.GE.AND P1, PT, R18, RZ, PT ;  /* 0x000000ff1200720c */ /* 0x000fe20003f26270 */
[----:B------:R-:W-:Y:S01]  /*2b80*/  @!P4 IMAD.IADD R8, R8, 0x1, -R6 ;  /* 0x000000010808c824 */ /* 0x000fe200078e0a06 */
[----:B------:R-:W-:Y:S01]  /*2b90*/  IABS R4, R5 ;  /* 0x0000000500047213 */ /* 0x000fe20000000000 */
[----:B------:R-:W-:Y:S01]  /*2ba0*/  IMAD.MOV.U32 R13, RZ, RZ, R0 ;  /* 0x000000ffff0d7224 */ /* 0x000fe200078e0000 */
[----:B------:R-:W-:-:S02]  /*2bb0*/  ISETP.GT.U32.AND P3, PT, R6, R9, PT ;  /* 0x000000090600720c */ /* 0x000fc40003f64070 */
[----:B------:R-:W-:Y:S01]  /*2bc0*/  ISETP.GT.U32.AND P6, PT, R6, R16, PT ;  /* 0x000000100600720c */ /* 0x000fe20003fc4070 */
[----:B------:R-:W-:Y:S01]  /*2bd0*/  IMAD.HI.U32 R0, R3, R13, RZ ;  /* 0x0000000d03007227 */ /* 0x000fe200078e00ff */
[----:B------:R-:W-:Y:S02]  /*2be0*/  LOP3.LUT R21, RZ, c[0x0][0x178], RZ, 0x33, !PT ;  /* 0x00005e00ff157a12 */ /* 0x000fe400078e33ff */
[----:B------:R-:W-:Y:S01]  /*2bf0*/  ISETP.GE.AND P4, PT, R17, RZ, PT ;  /* 0x000000ff1100720c */ /* 0x000fe20003f86270 */
[----:B------:R-:W-:Y:S01]  /*2c00*/  @!P0 IMAD.IADD R11, R11, 0x1, -R6 ;  /* 0x000000010b0b8824 */ /* 0x000fe200078e0a06 */
[----:B------:R-:W-:Y:S01]  /*2c10*/  ISETP.GE.AND P0, PT, R23, RZ, PT ;  /* 0x000000ff1700720c */ /* 0x000fe20003f06270 */
[----:B------:R-:W-:Y:S01]  /*2c20*/  @!P2 IMAD.MOV R8, RZ, RZ, -R8 ;  /* 0x000000ffff08a224 */ /* 0x000fe200078e0a08 */
[----:B------:R-:W-:Y:S01]  /*2c30*/  ISETP.GE.AND P2, PT, R19, RZ, PT ;  /* 0x000000ff1300720c */ /* 0x000fe20003f46270 */
[----:B------:R-:W-:Y:S01]  /*2c40*/  @!P1 IMAD.MOV R11, RZ, RZ, -R11 ;  /* 0x000000ffff0b9224 */ /* 0x000fe200078e0a0b */
[----:B------:R-:W-:Y:S01]  /*2c50*/  ISETP.GE.AND P1, PT, R29, RZ, PT ;  /* 0x000000ff1d00720c */ /* 0x000fe20003f26270 */
[----:B------:R-:W-:-:S04]  /*2c60*/  IMAD.HI.U32 R14, R3, R4, RZ ;  /* 0x00000004030e7227 */ /* 0x000fc800078e00ff */
[----:B------:R-:W-:Y:S02]  /*2c70*/  IMAD.MOV R0, RZ, RZ, -R0 ;  /* 0x000000ffff007224 */ /* 0x000fe400078e0a00 */
[----:B------:R-:W-:Y:S02]  /*2c80*/  IMAD.MOV R14, RZ, RZ, -R14 ;  /* 0x000000ffff0e7224 */ /* 0x000fe400078e0a0e */
[C---:B------:R-:W-:Y:S02]  /*2c90*/  IMAD R0, R26.reuse, R0, R13 ;  /* 0x000000001a007224 */ /* 0x040fe400078e020d */
[----:B------:R-:W-:Y:S01]  /*2ca0*/  IMAD R4, R26, R14, R4 ;  /* 0x0000000e1a047224 */ /* 0x000fe200078e0204 */
[----:B------:R-:W-:Y:S01]  /*2cb0*/  IADD3 R14, R2, 0x74, RZ ;  /* 0x00000074020e7810 */ /* 0x000fe20007ffe0ff */
[----:B------:R-:W-:Y:S01]  /*2cc0*/  @!P5 IMAD.IADD R15, R15, 0x1, -R6 ;  /* 0x000000010f0fd824 */ /* 0x000fe200078e0a06 */
[----:B------:R-:W-:Y:S01]  /*2cd0*/  ISETP.GE.AND P5, PT, R22, RZ, PT ;  /* 0x000000ff1600720c */ /* 0x000fe20003fa6270 */
[----:B------:R-:W-:Y:S01]  /*2ce0*/  @!P0 IMAD.MOV R10, RZ, RZ, -R10 ;  /* 0x000000ffff0a8224 */ /* 0x000fe200078e0a0a */
[----:B------:R-:W-:Y:S01]  /*2cf0*/  ISETP.GT.U32.AND P0, PT, R26, R0, PT ;  /* 0x000000001a00720c */ /* 0x000fe20003f04070 */
[----:B------:R-:W-:Y:S01]  /*2d00*/  @!P3 IMAD.IADD R9, R9, 0x1, -R6 ;  /* 0x000000010909b824 */ /* 0x000fe200078e0a06 */
[----:B------:R-:W-:Y:S01]  /*2d10*/  ISETP.GE.AND P3, PT, R5, RZ, PT ;  /* 0x000000ff0500720c */ /* 0x000fe20003f66270 */
[----:B------:R-:W-:Y:S01]  /*2d20*/  @!P2 IMAD.MOV R12, RZ, RZ, -R12 ;  /* 0x000000ffff0ca224 */ /* 0x000fe200078e0a0c */
[----:B------:R-:W-:Y:S01]  /*2d30*/  ISETP.GE.AND P2, PT, R28, RZ, PT ;  /* 0x000000ff1c00720c */ /* 0x000fe20003f46270 */
[----:B------:R-:W-:Y:S01]  /*2d40*/  @!P1 IMAD.MOV R15, RZ, RZ, -R15 ;  /* 0x000000ffff0f9224 */ /* 0x000fe200078e0a0f */
[----:B------:R-:W-:Y:S01]  /*2d50*/  IADD3 R5, R2, 0x7a, RZ ;  /* 0x0000007a02057810 */ /* 0x000fe20007ffe0ff */
[----:B------:R-:W-:Y:S01]  /*2d60*/  @!P6 IMAD.IADD R16, R16, 0x1, -R6 ;  /* 0x000000011010e824 */ /* 0x000fe200078e0a06 */
[----:B------:R-:W-:-:S02]  /*2d70*/  ISETP.GT.U32.AND P1, PT, R26, R4, PT ;  /* 0x000000041a00720c */ /* 0x000fc40003f24070 */
[----:B------:R-:W-:Y:S01]  /*2d80*/  ISETP.GE.AND P6, PT, R5, RZ, PT ;  /* 0x000000ff0500720c */ /* 0x000fe20003fc6270 */
[----:B------:R-:W-:Y:S01]  /*2d90*/  @!P5 IMAD.MOV R9, RZ, RZ, -R9 ;  /* 0x000000ffff09d224 */ /* 0x000fe200078e0a09 */
[----:B------:R-:W-:Y:S01]  /*2da0*/  IABS R5, R5 ;  /* 0x0000000500057213 */ /* 0x000fe20000000000 */
[----:B------:R-:W-:Y:S01]  /*2db0*/  @!P0 IMAD.IADD R0, R0, 0x1, -R26 ;  /* 0x0000000100008824 */ /* 0x000fe200078e0a1a */
[----:B------:R-:W-:Y:S02]  /*2dc0*/  IADD3 R6, R2, 0x78, RZ ;  /* 0x0000007802067810 */ /* 0x000fe40007ffe0ff */
[----:B------:R-:W-:Y:S01]  /*2dd0*/  IABS R18, R14 ;  /* 0x0000000e00127213 */ /* 0x000fe20000000000 */
[----:B------:R-:W-:Y:S01]  /*2de0*/  IMAD.HI.U32 R13, R3, R5, RZ ;  /* 0x00000005030d7227 */ /* 0x000fe200078e00ff */
[----:B------:R-:W-:Y:S02]  /*2df0*/  ISETP.GE.AND P5, PT, R6, RZ, PT ;  /* 0x000000ff0600720c */ /* 0x000fe40003fa6270 */
[----:B------:R-:W-:Y:S01]  /*2e00*/  IABS R6, R6 ;  /* 0x0000000600067213 */ /* 0x000fe20000000000 */
[----:B------:R-:W-:Y:S01]  /*2e10*/  @!P2 IMAD.MOV R16, RZ, RZ, -R16 ;  /* 0x000000ffff10a224 */ /* 0x000fe200078e0a10 */
[----:B------:R-:W-:Y:S01]  /*2e20*/  ISETP.NE.AND P2, PT, RZ, c[0x0][0x178], PT ;  /* 0x00005e00ff007a0c */ /* 0x000fe20003f45270 */
[----:B------:R-:W-:Y:S01]  /*2e30*/  @!P1 IMAD.IADD R4, R4, 0x1, -R26 ;  /* 0x0000000104049824 */ /* 0x000fe200078e0a1a */
[----:B------:R-:W-:Y:S01]  /*2e40*/  ISETP.GT.U32.AND P0, PT, R26, R0, PT ;  /* 0x000000001a00720c */ /* 0x000fe20003f04070 */
[----:B------:R-:W-:Y:S01]  /*2e50*/  IMAD.MOV R13, RZ, RZ, -R13 ;  /* 0x000000ffff0d7224 */ /* 0x000fe200078e0a0d */
[----:B------:R-:W-:Y:S01]  /*2e60*/  SEL R22, R21, R7, !P2 ;  /* 0x0000000715167207 */ /* 0x000fe20005000000 */
[----:B------:R-:W-:Y:S01]  /*2e70*/  IMAD.HI.U32 R19, R3, R6, RZ ;  /* 0x0000000603137227 */ /* 0x000fe200078e00ff */
[----:B------:R-:W-:-:S02]  /*2e80*/  SEL R7, R21, R8, !P2 ;  /* 0x0000000815077207 */ /* 0x000fc40005000000 */
[C---:B------:R-:W-:Y:S01]  /*2e90*/  ISETP.GT.U32.AND P1, PT, R26.reuse, R4, PT ;  /* 0x000000041a00720c */ /* 0x040fe20003f24070 */
[----:B------:R-:W-:Y:S01]  /*2ea0*/  IMAD R5, R26, R13, R5 ;  /* 0x0000000d1a057224 */ /* 0x000fe200078e0205 */
[----:B------:R-:W-:Y:S01]  /*2eb0*/  IADD3 R13, R2, 0x76, RZ ;  /* 0x00000076020d7810 */ /* 0x000fe20007ffe0ff */
[----:B------:R-:W-:Y:S01]  /*2ec0*/  IMAD.MOV R19, RZ, RZ, -R19 ;  /* 0x000000ffff137224 */ /* 0x000fe200078e0a13 */
[C---:B------:R-:W-:Y:S01]  /*2ed0*/  SEL R9, R21.reuse, R9, !P2 ;  /* 0x0000000915097207 */ /* 0x040fe20005000000 */
[----:B------:R-:W-:Y:S01]  /*2ee0*/  STL [R1+0xec], R22 ;  /* 0x0000ec1601007387 */ /* 0x000fe20000100800 */
[----:B------:R-:W-:Y:S01]  /*2ef0*/  IABS R17, R13 ;  /* 0x0000000d00117213 */ /* 0x000fe20000000000 */
[----:B------:R-:W-:Y:S01]  /*2f00*/  IMAD R6, R26, R19, R6 ;  /* 0x000000131a067224 */ /* 0x000fe200078e0206 */
[----:B------:R-:W-:Y:S01]  /*2f10*/  SEL R8, R21, R10, !P2 ;  /* 0x0000000a15087207 */ /* 0x000fe20005000000 */
[----:B------:R0:W-:Y:S01]  /*2f20*/  STL [R1+0xf0], R7 ;  /* 0x0000f00701007387 */ /* 0x0001e20000100800 */
[----:B------:R-:W-:-:S03]  /*2f30*/  IMAD.HI.U32 R20, R3, R18, RZ ;  /* 0x0000001203147227 */ /* 0x000fc600078e00ff */
[----:B------:R1:W-:Y:S01]  /*2f40*/  STL [R1+0xf4], R9 ;  /* 0x0000f40901007387 */ /* 0x0003e20000100800 */
[----:B------:R-:W-:-:S03]  /*2f50*/  IMAD.HI.U32 R19, R3, R17, RZ ;  /* 0x0000001103137227 */ /* 0x000fc600078e00ff */
[----:B------:R2:W-:Y:S01]  /*2f60*/  STL [R1+0xf8], R8 ;  /* 0x0000f80801007387 */ /* 0x0005e20000100800 */
[----:B------:R-:W-:Y:S01]  /*2f70*/  @!P0 IMAD.IADD R0, R0, 0x1, -R26 ;  /* 0x0000000100008824 */ /* 0x000fe200078e0a1a */
[C---:B0-----:R-:W-:Y:S01]  /*2f80*/  SEL R7, R21.reuse, R11, !P2 ;  /* 0x0000000b15077207 */ /* 0x041fe20005000000 */
[----:B------:R-:W-:Y:S01]  /*2f90*/  IMAD.MOV R20, RZ, RZ, -R20 ;  /* 0x000000ffff147224 */ /* 0x000fe200078e0a14 */
[----:B------:R-:W-:Y:S01]  /*2fa0*/  ISETP.GT.U32.AND P0, PT, R26, R5, PT ;  /* 0x000000051a00720c */ /* 0x000fe20003f04070 */
[----:B------:R-:W-:Y:S01]  /*2fb0*/  @!P1 IMAD.IADD R4, R4, 0x1, -R26 ;  /* 0x0000000104049824 */ /* 0x000fe200078e0a1a */
[C---:B-1----:R-:W-:Y:S01]  /*2fc0*/  SEL R9, R21.reuse, R12, !P2 ;  /* 0x0000000c15097207 */ /* 0x042fe20005000000 */
[----:B------:R0:W-:Y:S01]  /*2fd0*/  STL [R1+0xfc], R7 ;  /* 0x0000fc0701007387 */ /* 0x0001e20000100800 */
[----:B------:R-:W-:Y:S01]  /*2fe0*/  IMAD.MOV R19, RZ, RZ, -R19 ;  /* 0x000000ffff137224 */ /* 0x000fe200078e0a13 */
[----:B--2---:R-:W-:Y:S01]  /*2ff0*/  SEL R8, R21, R15, !P2 ;  /* 0x0000000f15087207 */ /* 0x004fe20005000000 */
[----:B------:R-:W-:Y:S01]  /*3000*/  @!P4 IMAD.MOV R0, RZ, RZ, -R0 ;  /* 0x000000ffff00c224 */ /* 0x000fe200078e0a00 */
[----:B------:R-:W-:Y:S01]  /*3010*/  STL [R1+0x100], R9 ;  /* 0x0001000901007387 */ /* 0x000fe20000100800 */
[C---:B------:R-:W-:Y:S01]  /*3020*/  IMAD R18, R26.reuse, R20, R18 ;  /* 0x000000141a127224 */ /* 0x040fe200078e0212 */
[----:B------:R-:W-:Y:S01]  /*3030*/  ISETP.GE.AND P4, PT, R13, RZ, PT ;  /* 0x000000ff0d00720c */ /* 0x000fe20003f86270 */
[----:B------:R-:W-:Y:S01]  /*3040*/  IMAD.MOV.U32 R11, RZ, RZ, R4 ;  /* 0x000000ffff0b7224 */ /* 0x000fe200078e0004 */
[----:B------:R1:W-:Y:S01]  /*3050*/  STL [R1+0x104], R8 ;  /* 0x0001040801007387 */ /* 0x0003e20000100800 */
[----:B0-----:R-:W-:Y:S01]  /*3060*/  SEL R7, R21, R16, !P2 ;  /* 0x0000001015077207 */ /* 0x001fe20005000000 */
[C---:B------:R-:W-:Y:S01]  /*3070*/  IMAD R17, R26.reuse, R19, R17 ;  /* 0x000000131a117224 */ /* 0x040fe200078e0211 */
[C---:B------:R-:W-:Y:S01]  /*3080*/  ISETP.GT.U32.AND P2, PT, R26.reuse, R6, PT ;  /* 0x000000061a00720c */ /* 0x040fe20003f44070 */
[----:B------:R-:W-:Y:S01]  /*3090*/  @!P3 IMAD.MOV R11, RZ, RZ, -R11 ;  /* 0x000000ffff0bb224 */ /* 0x000fe200078e0a0b */
[C---:B------:R-:W-:Y:S01]  /*30a0*/  ISETP.GT.U32.AND P3, PT, R26.reuse, R18, PT ;  /* 0x000000121a00720c */ /* 0x040fe20003f64070 */
[----:B------:R0:W-:Y:S01]  /*30b0*/  STL [R1+0x108], R7 ;  /* 0x0001080701007387 */ /* 0x0001e20000100800 */
[----:B------:R-:W-:Y:S01]  /*30c0*/  ISETP.GT.U32.AND P1, PT, R26, R17, PT ;  /* 0x000000111a00720c */ /* 0x000fe20003f24070 */
[----:B------:R-:W-:-:S02]  /*30d0*/  @!P0 IMAD.IADD R5, R5, 0x1, -R26 ;  /* 0x0000000105058824 */ /* 0x000fc400078e0a1a */
[----:B------:R2:W-:Y:S01]  /*30e0*/  STL [R1+0xc0], R0 ;  /* 0x0000c00001007387 */ /* 0x0005e20000100800 */
[----:B-1----:R-:W-:Y:S02]  /*30f0*/  IADD3 R8, R2, 0x6e, RZ ;  /* 0x0000006e02087810 */ /* 0x002fe40007ffe0ff */
[----:B------:R-:W-:Y:S01]  /*3100*/  ISETP.GT.U32.AND P0, PT, R26, R5, PT ;  /* 0x000000051a00720c */ /* 0x000fe20003f04070 */
[----:B------:R1:W-:Y:S01]  /*3110*/  STL [R1+0xb0], R11 ;  /* 0x0000b00b01007387 */ /* 0x0003e20000100800 */
[----:B------:R-:W-:Y:S01]  /*3120*/  IABS R4, R8 ;  /* 0x0000000800047213 */ /* 0x000fe20000000000 */
[--C-:B------:R-:W-:Y:S01]  /*3130*/  @!P2 IMAD.IADD R6, R6, 0x1, -R26.reuse ;  /* 0x000000010606a824 */ /* 0x100fe200078e0a1a */
[----:B0-----:R-:W-:Y:S01]  /*3140*/  IADD3 R7, R2, 0x70, RZ ;  /* 0x0000007002077810 */ /* 0x001fe20007ffe0ff */
[--C-:B------:R-:W-:Y:S01]  /*3150*/  @!P3 IMAD.IADD R18, R18, 0x1, -R26.reuse ;  /* 0x000000011212b824 */ /* 0x100fe200078e0a1a */
[----:B--2---:R-:W-:Y:S01]  /*3160*/  IADD3 R0, R2, 0x72, RZ ;  /* 0x0000007202007810 */ /* 0x004fe20007ffe0ff */
[----:B------:R-:W-:Y:S01]  /*3170*/  @!P1 IMAD.IADD R17, R17, 0x1, -R26 ;  /* 0x0000000111119824 */ /* 0x000fe200078e0a1a */
[----:B------:R-:W-:-:S02]  /*3180*/  ISETP.GT.U32.AND P2, PT, R26, R6, PT ;  /* 0x000000061a00720c */ /* 0x000fc40003f44070 */
[----:B------:R-:W-:Y:S02]  /*3190*/  IABS R10, R0 ;  /* 0x00000000000a7213 */ /* 0x000fe40000000000 */
[----:B------:R-:W-:Y:S01]  /*31a0*/  IABS R12, R7 ;  /* 0x00000007000c7213 */ /* 0x000fe20000000000 */
[--C-:B------:R-:W-:Y:S01]  /*31b0*/  @!P0 IMAD.IADD R5, R5, 0x1, -R26.reuse ;  /* 0x0000000105058824 */ /* 0x100fe200078e0a1a */
[C---:B------:R-:W-:Y:S01]  /*31c0*/  ISETP.GT.U32.AND P3, PT, R26.reuse, R18, PT ;  /* 0x000000121a00720c */ /* 0x040fe20003f64070 */
[----:B------:R-:W-:Y:S01]  /*31d0*/  IMAD.HI.U32 R9, R3, R10, RZ ;  /* 0x0000000a03097227 */ /* 0x000fe200078e00ff */
[----:B------:R-:W-:Y:S02]  /*31e0*/  ISETP.GT.U32.AND P1, PT, R26, R17, PT ;  /* 0x000000111a00720c */ /* 0x000fe40003f24070 */
[----:B------:R-:W-:Y:S01]  /*31f0*/  ISETP.GE.AND P0, PT, R14, RZ, PT ;  /* 0x000000ff0e00720c */ /* 0x000fe20003f06270 */
[----:B------:R-:W-:Y:S02]  /*3200*/  IMAD.MOV R9, RZ, RZ, -R9 ;  /* 0x000000ffff097224 */ /* 0x000fe400078e0a09 */
[----:B------:R-:W-:-:S02]  /*3210*/  @!P2 IMAD.IADD R6, R6, 0x1, -R26 ;  /* 0x000000010606a824 */ /* 0x000fc400078e0a1a */
[----:B------:R-:W-:Y:S02]  /*3220*/  IMAD R10, R26, R9, R10 ;  /* 0x000000091a0a7224 */ /* 0x000fe400078e020a */
[----:B------:R-:W-:-:S03]  /*3230*/  IMAD.HI.U32 R9, R3, R12, RZ ;  /* 0x0000000c03097227 */ /* 0x000fc600078e00ff */
[C---:B------:R-:W-:Y:S01]  /*3240*/  ISETP.GT.U32.AND P2, PT, R26.reuse, R10, PT ;  /* 0x0000000a1a00720c */ /* 0x040fe20003f44070 */
[----:B------:R-:W-:Y:S02]  /*3250*/  IMAD.MOV R9, RZ, RZ, -R9 ;  /* 0x000000ffff097224 */ /* 0x000fe400078e0a09 */
[----:B------:R-:W-:Y:S02]  /*3260*/  IMAD.MOV.U32 R13, RZ, RZ, R5 ;  /* 0x000000ffff0d7224 */ /* 0x000fe400078e0005 */
[----:B-1----:R-:W-:Y:S02]  /*3270*/  IMAD.MOV.U32 R11, RZ, RZ, R6 ;  /* 0x000000ffff0b7224 */ /* 0x002fe400078e0006 */
[----:B------:R-:W-:Y:S01]  /*3280*/  IMAD R12, R26, R9, R12 ;  /* 0x000000091a0c7224 */ /* 0x000fe200078e020c */
[----:B------:R-:W-:Y:S01]  /*3290*/  IADD3 R9, R2, 0x66, RZ ;  /* 0x0000006602097810 */ /* 0x000fe20007ffe0ff */
[----:B------:R-:W-:Y:S01]  /*32a0*/  @!P6 IMAD.MOV R13, RZ, RZ, -R13 ;  /* 0x000000ffff0de224 */ /* 0x000fe200078e0a0d */
[----:B------:R-:W-:Y:S01]  /*32b0*/  ISETP.GE.AND P6, PT, R0, RZ, PT ;  /* 0x000000ff0000720c */ /* 0x000fe20003fc6270 */
[----:B------:R-:W-:Y:S01]  /*32c0*/  @!P5 IMAD.MOV R11, RZ, RZ, -R11 ;  /* 0x000000ffff0bd224 */ /* 0x000fe200078e0a0b */
[----:B------:R-:W-:Y:S01]  /*32d0*/  IADD3 R0, R2, 0x6c, RZ ;  /* 0x0000006c02007810 */ /* 0x000fe20007ffe0ff */
[--C-:B------:R-:W-:Y:S01]  /*32e0*/  @!P3 IMAD.IADD R18, R18, 0x1, -R26.reuse ;  /* 0x000000011212b824 */ /* 0x100fe200078e0a1a */
[----:B------:R-:W-:Y:S01]  /*32f0*/  ISETP.GT.U32.AND P3, PT, R26, R12, PT ;  /* 0x0000000c1a00720c */ /* 0x000fe20003f64070 */
[----:B------:R-:W-:Y:S01]  /*3300*/  @!P1 IMAD.IADD R17, R17, 0x1, -R26 ;  /* 0x0000000111119824 */ /* 0x000fe200078e0a1a */
[----:B------:R-:W-:Y:S01]  /*3310*/  STL [R1+0xa8], R13 ;  /* 0x0000a80d01007387 */ /* 0x000fe20000100800 */
[----:B------:R-:W-:Y:S01]  /*3320*/  IMAD.HI.U32 R5, R3, R4, RZ ;  /* 0x0000000403057227 */ /* 0x000fe200078e00ff */
[----:B------:R-:W-:-:S02]  /*3330*/  ISETP.GE.AND P5, PT, R7, RZ, PT ;  /* 0x000000ff0700720c */ /* 0x000fc40003fa6270 */
[----:B------:R0:W-:Y:S01]  /*3340*/  STL [R1+0xa4], R11 ;  /* 0x0000a40b01007387 */ /* 0x0001e20000100800 */
[----:B------:R-:W-:Y:S01]  /*3350*/  IMAD.MOV.U32 R6, RZ, RZ, R18 ;  /* 0x000000ffff067224 */ /* 0x000fe200078e0012 */
[----:B------:R-:W-:Y:S01]  /*3360*/  ISETP.GE.AND P1, PT, R8, RZ, PT ;  /* 0x000000ff0800720c */ /* 0x000fe20003f26270 */
[----:B------:R-:W-:Y:S01]  /*3370*/  IMAD.MOV R5, RZ, RZ, -R5 ;  /* 0x000000ffff057224 */ /* 0x000fe200078e0a05 */
[----:B------:R-:W-:Y:S01]  /*3380*/  IABS R7, R9 ;  /* 0x0000000900077213 */ /* 0x000fe20000000000 */
[----:B------:R-:W-:Y:S02]  /*3390*/  @!P2 IMAD.IADD R10, R10, 0x1, -R26 ;  /* 0x000000010a0aa824 */ /* 0x000fe400078e0a1a */
[----:B------:R-:W-:Y:S02]  /*33a0*/  @!P0 IMAD.MOV R6, RZ, RZ, -R6 ;  /* 0x000000ffff068224 */ /* 0x000fe400078e0a06 */
[C---:B------:R-:W-:Y:S01]  /*33b0*/  IMAD R4, R26.reuse, R5, R4 ;  /* 0x000000051a047224 */ /* 0x040fe200078e0204 */
[----:B------:R-:W-:Y:S01]  /*33c0*/  ISETP.GT.U32.AND P2, PT, R26, R10, PT ;  /* 0x0000000a1a00720c */ /* 0x000fe20003f44070 */
[----:B0-----:R-:W-:Y:S01]  /*33d0*/  IMAD.MOV.U32 R11, RZ, RZ, R17 ;  /* 0x000000ffff0b7224 */ /* 0x001fe200078e0011 */
[----:B------:R-:W-:Y:S01]  /*33e0*/  IADD3 R5, R2, 0x6a, RZ ;  /* 0x0000006a02057810 */ /* 0x000fe20007ffe0ff */
[----:B------:R-:W-:Y:S01]  /*33f0*/  @!P3 IMAD.IADD R12, R12, 0x1, -R26 ;  /* 0x000000010c0cb824 */ /* 0x000fe200078e0a1a */
[----:B------:R-:W-:Y:S01]  /*3400*/  IADD3 R17, R2, 0x60, RZ ;  /* 0x0000006002117810 */ /* 0x000fe20007ffe0ff */
[----:B------:R-:W-:Y:S01]  /*3410*/  @!P4 IMAD.MOV R11, RZ, RZ, -R11 ;  /* 0x000000ffff0bc224 */ /* 0x000fe200078e0a0b */
[----:B------:R-:W-:-:S02]  /*3420*/  ISETP.GE.AND P4, PT, R0, RZ, PT ;  /* 0x000000ff0000720c */ /* 0x000fc40003f86270 */
[----:B------:R-:W-:Y:S02]  /*3430*/  ISETP.GT.U32.AND P3, PT, R26, R12, PT ;  /* 0x0000000c1a00720c */ /* 0x000fe40003f64070 */
[----:B------:R0:W-:Y:S01]  /*3440*/  STL [R1+0xac], R11 ;  /* 0x0000ac0b01007387 */ /* 0x0001e20000100800 */
[----:B------:R-:W-:Y:S02]  /*3450*/  ISETP.GE.AND P0, PT, R5, RZ, PT ;  /* 0x000000ff0500720c */ /* 0x000fe40003f06270 */
[----:B------:R-:W-:Y:S01]  /*3460*/  @!P2 IMAD.IADD R10, R10, 0x1, -R26 ;  /* 0x000000010a0aa824 */ /* 0x000fe200078e0a1a */
[----:B------:R1:W-:Y:S01]  /*3470*/  STL [R1+0xb4], R6 ;  /* 0x0000b40601007387 */ /* 0x0003e20000100800 */
[----:B------:R-:W-:Y:S02]  /*3480*/  ISETP.GT.U32.AND P2, PT, R26, R4, PT ;  /* 0x000000041a00720c */ /* 0x000fe40003f44070 */
[----:B------:R-:W-:Y:S01]  /*3490*/  IMAD.MOV.U32 R15, RZ, RZ, R10 ;  /* 0x000000ffff0f7224 */ /* 0x000fe200078e000a */
[----:B------:R-:W-:-:S02]  /*34a0*/  IABS R18, R17 ;  /* 0x0000001100127213 */ /* 0x000fc40000000000 */
[----:B0-----:R-:W-:Y:S01]  /*34b0*/  IABS R11, R0 ;  /* 0x00000000000b7213 */ /* 0x001fe20000000000 */
[----:B------:R-:W-:Y:S02]  /*34c0*/  @!P3 IMAD.IADD R12, R12, 0x1, -R26 ;  /* 0x000000010c0cb824 */ /* 0x000fe400078e0a1a */
[----:B------:R-:W-:Y:S01]  /*34d0*/  @!P6 IMAD.MOV R15, RZ, RZ, -R15 ;  /* 0x000000ffff0fe224 */ /* 0x000fe200078e0a0f */
[----:B-1----:R-:W-:Y:S01]  /*34e0*/  IABS R6, R5 ;  /* 0x0000000500067213 */ /* 0x002fe20000000000 */
[C---:B------:R-:W-:Y:S01]  /*34f0*/  IMAD.HI.U32 R13, R3.reuse, R11, RZ ;  /* 0x0000000b030d7227 */ /* 0x040fe200078e00ff */
[----:B------:R-:W-:Y:S02]  /*3500*/  IADD3 R5, R2, 0x68, RZ ;  /* 0x0000006802057810 */ /* 0x000fe40007ffe0ff */
[----:B------:R-:W-:Y:S01]  /*3510*/  STL [R1+0xb8], R15 ;  /* 0x0000b80f01007387 */ /* 0x000fe20000100800 */
[----:B------:R-:W-:Y:S01]  /*3520*/  IMAD.HI.U32 R0, R3, R6, RZ ;  /* 0x0000000603007227 */ /* 0x000fe200078e00ff */
[----:B------:R-:W-:-:S03]  /*3530*/  IABS R8, R5 ;  /* 0x0000000500087213 */ /* 0x000fc60000000000 */
[----:B------:R-:W-:Y:S02]  /*3540*/  IMAD.MOV R13, RZ, RZ, -R13 ;  /* 0x000000ffff0d7224 */ /* 0x000fe400078e0a0d */
[----:B------:R-:W-:Y:S02]  /*3550*/  IMAD.MOV R0, RZ, RZ, -R0 ;  /* 0x000000ffff007224 */ /* 0x000fe400078e0a00 */
[C---:B------:R-:W-:Y:S02]  /*3560*/  IMAD R11, R26.reuse, R13, R11 ;  /* 0x0000000d1a0b7224 */ /* 0x040fe400078e020b */
[C---:B------:R-:W-:Y:S02]  /*3570*/  IMAD R6, R26.reuse, R0, R6 ;  /* 0x000000001a067224 */ /* 0x040fe400078e0206 */
[----:B------:R-:W-:Y:S01]  /*3580*/  IMAD.HI.U32 R13, R3, R8, RZ ;  /* 0x00000008030d7227 */ /* 0x000fe200078e00ff */
[C---:B------:R-:W-:Y:S02]  /*3590*/  ISETP.GT.U32.AND P3, PT, R26.reuse, R11, PT ;  /* 0x0000000b1a00720c */ /* 0x040fe40003f64070 */
[----:B------:R-:W-:Y:S01]  /*35a0*/  ISETP.GT.U32.AND P6, PT, R26, R6, PT ;  /* 0x000000061a00720c */ /* 0x000fe20003fc4070 */
[----:B------:R-:W-:-:S02]  /*35b0*/  IMAD.MOV.U32 R14, RZ, RZ, R12 ;  /* 0x000000ffff0e7224 */ /* 0x000fc400078e000c */
[----:B------:R-:W-:-:S04]  /*35c0*/  IMAD.HI.U32 R0, R3, R7, RZ ;  /* 0x0000000703007227 */ /* 0x000fc800078e00ff */
[----:B------:R-:W-:Y:S02]  /*35d0*/  IMAD.MOV R10, RZ, RZ, -R13 ;  /* 0x000000ffff0a7224 */ /* 0x000fe400078e0a0d */
[----:B------:R-:W-:Y:S01]  /*35e0*/  @!P5 IMAD.MOV R14, RZ, RZ, -R14 ;  /* 0x000000ffff0ed224 */ /* 0x000fe200078e0a0e */
[----:B------:R-:W-:Y:S01]  /*35f0*/  ISETP.GE.AND P5, PT, R5, RZ, PT ;  /* 0x000000ff0500720c */ /* 0x000fe20003fa6270 */
[--C-:B------:R-:W-:Y:S01]  /*3600*/  @!P3 IMAD.IADD R11, R11, 0x1, -R26.reuse ;  /* 0x000000010b0bb824 */ /* 0x100fe200078e0a1a */
[----:B------:R-:W-:Y:S01]  /*3610*/  IADD3 R5, R2, 0x64, RZ ;  /* 0x0000006402057810 */ /* 0x000fe20007ffe0ff */
[----:B------:R-:W-:Y:S01]  /*3620*/  @!P6 IMAD.IADD R6, R6, 0x1, -R26 ;  /* 0x000000010606e824 */ /* 0x000fe200078e0a1a */
[----:B------:R0:W-:Y:S01]  /*3630*/  STL [R1+0xbc], R14 ;  /* 0x0000bc0e01007387 */ /* 0x0001e20000100800 */
[----:B------:R-:W-:Y:S01]  /*3640*/  IMAD.MOV R12, RZ, RZ, -R0 ;  /* 0x000000ffff0c7224 */ /* 0x000fe200078e0a00 */
[C---:B------:R-:W-:Y:S01]  /*3650*/  ISETP.GT.U32.AND P3, PT, R26.reuse, R11, PT ;  /* 0x0000000b1a00720c */ /* 0x040fe20003f64070 */
[C---:B------:R-:W-:Y:S01]  /*3660*/  IMAD R0, R26.reuse, R10, R8 ;  /* 0x0000000a1a007224 */ /* 0x040fe200078e0208 */
[----:B------:R-:W-:Y:S01]  /*3670*/  ISETP.GT.U32.AND P6, PT, R26, R6, PT ;  /* 0x000000061a00720c */ /* 0x000fe20003fc4070 */
[----:B------:R-:W-:Y:S01]  /*3680*/  @!P2 IMAD.IADD R4, R4, 0x1, -R26 ;  /* 0x000000010404a824 */ /* 0x000fe200078e0a1a */
[----:B------:R-:W-:Y:S01]  /*3690*/  IADD3 R8, R2, 0x62, RZ ;  /* 0x0000006202087810 */ /* 0x000fe20007ffe0ff */
[----:B------:R-:W-:Y:S01]  /*36a0*/  IMAD R7, R26, R12, R7 ;  /* 0x0000000c1a077224 */ /* 0x000fe200078e0207 */
[----:B------:R-:W-:Y:S01]  /*36b0*/  IADD3 R10, R2, 0x5c, RZ ;  /* 0x0000005c020a7810 */ /* 0x000fe20007ffe0ff */
[----:B------:R-:W-:Y:S01]  /*36c0*/  IMAD.HI.U32 R21, R3, R18, RZ ;  /* 0x0000001203157227 */ /* 0x000fe200078e00ff */
[----:B0-----:R-:W-:-:S02]  /*36d0*/  IABS R14, R5 ;  /* 0x00000005000e7213 */ /* 0x001fc40000000000 */
[----:B------:R-:W-:Y:S01]  /*36e0*/  IABS R20, R8 ;  /* 0x0000000800147213 */ /* 0x000fe20000000000 */
[----:B------:R-:W-:Y:S01]  /*36f0*/  IMAD.MOV R21, RZ, RZ, -R21 ;  /* 0x000000ffff157224 */ /* 0x000fe200078e0a15 */
[C---:B------:R-:W-:Y:S01]  /*3700*/  ISETP.GT.U32.AND P2, PT, R26.reuse, R4, PT ;  /* 0x000000041a00720c */ /* 0x040fe20003f44070 */
[----:B------:R-:W-:Y:S01]  /*3710*/  @!P3 IMAD.IADD R11, R11, 0x1, -R26 ;  /* 0x000000010b0bb824 */ /* 0x000fe200078e0a1a */
[----:B------:R-:W-:Y:S01]  /*3720*/  ISETP.GT.U32.AND P3, PT, R26, R0, PT ;  /* 0x000000001a00720c */ /* 0x000fe20003f64070 */
[----:B------:R-:W-:Y:S01]  /*3730*/  IMAD.HI.U32 R13, R3, R14, RZ ;  /* 0x0000000e030d7227 */ /* 0x000fe200078e00ff */
[----:B------:R-:W-:-:S03]  /*3740*/  IABS R15, R10 ;  /* 0x0000000a000f7213 */ /* 0x000fc60000000000 */
[----:B------:R-:W-:Y:S01]  /*3750*/  @!P6 IMAD.IADD R6, R6, 0x1, -R26 ;  /* 0x000000010606e824 */ /* 0x000fe200078e0a1a */
[----:B------:R-:W-:Y:S01]  /*3760*/  ISETP.GT.U32.AND P6, PT, R26, R7, PT ;  /* 0x000000071a00720c */ /* 0x000fe20003fc4070 */
[----:B------:R-:W-:-:S04]  /*3770*/  IMAD.HI.U32 R19, R3, R20, RZ ;  /* 0x0000001403137227 */ /* 0x000fc800078e00ff */
[----:B------:R-:W-:Y:S02]  /*3780*/  IMAD.MOV R13, RZ, RZ, -R13 ;  /* 0x000000ffff0d7224 */ /* 0x000fe400078e0a0d */
[----:B------:R-:W-:Y:S02]  /*3790*/  IMAD.MOV R19, RZ, RZ, -R19 ;  /* 0x000000ffff137224 */ /* 0x000fe400078e0a13 */
[C---:B------:R-:W-:Y:S02]  /*37a0*/  IMAD R14, R26.reuse, R13, R14 ;  /* 0x0000000d1a0e7224 */ /* 0x040fe400078e020e */
[----:B------:R-:W-:Y:S02]  /*37b0*/  IMAD R19, R26, R19, R20 ;  /* 0x000000131a137224 */ /* 0x000fe400078e0214 */
[--C-:B------:R-:W-:Y:S01]  /*37c0*/  @!P3 IMAD.IADD R0, R0, 0x1, -R26.reuse ;  /* 0x000000010000b824 */ /* 0x100fe200078e0a1a */
[----:B------:R-:W-:Y:S01]  /*37d0*/  ISETP.GT.U32.AND P3, PT, R26, R14, PT ;  /* 0x0000000e1a00720c */ /* 0x000fe20003f64070 */
[--C-:B------:R-:W-:Y:S01]  /*37e0*/  @!P2 IMAD.IADD R4, R4, 0x1, -R26.reuse ;  /* 0x000000010404a824 */ /* 0x100fe200078e0a1a */
[----:B------:R-:W-:Y:S01]  /*37f0*/  ISETP.GE.AND P2, PT, R9, RZ, PT ;  /* 0x000000ff0900720c */ /* 0x000fe20003f46270 */
[----:B------:R-:W-:Y:S01]  /*3800*/  @!P6 IMAD.IADD R7, R7, 0x1, -R26 ;  /* 0x000000010707e824 */ /* 0x000fe200078e0a1a */
[----:B------:R-:W-:Y:S01]  /*3810*/  ISETP.GT.U32.AND P6, PT, R26, R19, PT ;  /* 0x000000131a00720c */ /* 0x000fe20003fc4070 */
[----:B------:R-:W-:Y:S01]  /*3820*/  IMAD.MOV.U32 R22, RZ, RZ, R4 ;  /* 0x000000ffff167224 */ /* 0x000fe200078e0004 */
[----:B------:R-:W-:Y:S01]  /*3830*/  IADD3 R9, R2, 0x5e, RZ ;  /* 0x0000005e02097810 */ /* 0x000fe20007ffe0ff */
[----:B------:R-:W-:-:S03]  /*3840*/  IMAD.HI.U32 R13, R3, R15, RZ ;  /* 0x0000000f030d7227 */ /* 0x000fc600078e00ff */
[----:B------:R-:W-:Y:S01]  /*3850*/  IABS R12, R9 ;  /* 0x00000009000c7213 */ /* 0x000fe20000000000 */
[----:B------:R-:W-:Y:S01]  /*3860*/  @!P1 IMAD.MOV R22, RZ, RZ, -R22 ;  /* 0x000000ffff169224 */ /* 0x000fe200078e0a16 */
[----:B------:R-:W-:Y:S01]  /*3870*/  ISETP.GT.U32.AND P1, PT, R26, R7, PT ;  /* 0x000000071a00720c */ /* 0x000fe20003f24070 */
[--C-:B------:R-:W-:Y:S01]  /*3880*/  @!P3 IMAD.IADD R14, R14, 0x1, -R26.reuse ;  /* 0x000000010e0eb824 */ /* 0x100fe200078e0a1a */
[C---:B------:R-:W-:Y:S01]  /*3890*/  ISETP.GT.U32.AND P3, PT, R26.reuse, R0, PT ;  /* 0x000000001a00720c */ /* 0x040fe20003f64070 */
[----:B------:R-:W-:Y:S01]  /*38a0*/  IMAD.HI.U32 R16, R3, R12, RZ ;  /* 0x0000000c03107227 */ /* 0x000fe200078e00ff */
[----:B------:R-:W-:Y:S03]  /*38b0*/  STL [R1+0x64], R22 ;  /* 0x0000641601007387 */ /* 0x000fe60000100800 */
[----:B------:R-:W-:Y:S02]  /*38c0*/  IMAD.MOV.U32 R20, RZ, RZ, R11 ;  /* 0x000000ffff147224 */ /* 0x000fe400078e000b */
[----:B------:R-:W-:Y:S01]  /*38d0*/  @!P6 IMAD.IADD R19, R19, 0x1, -R26 ;  /* 0x000000011313e824 */ /* 0x000fe200078e0a1a */
[----:B------:R-:W-:Y:S01]  /*38e0*/  ISETP.GT.U32.AND P6, PT, R26, R14, PT ;  /* 0x0000000e1a00720c */ /* 0x000fe20003fc4070 */
[----:B------:R-:W-:-:S02]  /*38f0*/  IMAD.MOV R16, RZ, RZ, -R16 ;  /* 0x000000ffff107224 */ /* 0x000fc400078e0a10 */
[----:B------:R-:W-:Y:S02]  /*3900*/  IMAD.MOV R13, RZ, RZ, -R13 ;  /* 0x000000ffff0d7224 */ /* 0x000fe400078e0a0d */
[C---:B------:R-:W-:Y:S02]  /*3910*/  IMAD R18, R26.reuse, R21, R18 ;  /* 0x000000151a127224 */ /* 0x040fe400078e0212 */
[----:B------:R-:W-:Y:S01]  /*3920*/  @!P4 IMAD.MOV R20, RZ, RZ, -R20 ;  /* 0x000000ffff14c224 */ /* 0x000fe200078e0a14 */
[C---:B------:R-:W-:Y:S01]  /*3930*/  ISETP.GT.U32.AND P4, PT, R26.reuse, R19, PT ;  /* 0x000000131a00720c */ /* 0x040fe20003f84070 */
[----:B------:R-:W-:Y:S01]  /*3940*/  IMAD R12, R26, R16, R12 ;  /* 0x000000101a0c7224 */ /* 0x000fe200078e020c */
[----:B------:R-:W-:Y:S01]  /*3950*/  IADD3 R16, R2, 0x5a, RZ ;  /* 0x0000005a02107810 */ /* 0x000fe20007ffe0ff */
[----:B------:R-:W-:Y:S01]  /*3960*/  IMAD R13, R26, R13, R15 ;  /* 0x0000000d1a0d7224 */ /* 0x000fe200078e020f */
[----:B------:R-:W-:Y:S01]  /*3970*/  IADD3 R15, R2, 0x58, RZ ;  /* 0x00000058020f7810 */ /* 0x000fe20007ffe0ff */
[----:B------:R-:W-:Y:S01]  /*3980*/  @!P0 IMAD.MOV R6, RZ, RZ, -R6 ;  /* 0x000000ffff068224 */ /* 0x000fe200078e0a06 */
[----:B------:R-:W-:Y:S01]  /*3990*/  ISETP.GT.U32.AND P0, PT, R26, R18, PT ;  /* 0x000000121a00720c */ /* 0x000fe20003f04070 */
[----:B------:R-:W-:Y:S01]  /*39a0*/  STL [R1+0x6c], R20 ;  /* 0x00006c1401007387 */ /* 0x000fe20000100800 */
[----:B------:R-:W-:Y:S01]  /*39b0*/  IABS R4, R16 ;  /* 0x0000001000047213 */ /* 0x000fe20000000000 */
[--C-:B------:R-:W-:Y:S01]  /*39c0*/  @!P3 IMAD.IADD R0, R0, 0x1, -R26.reuse ;  /* 0x000000010000b824 */ /* 0x100fe200078e0a1a */
[----:B------:R-:W-:Y:S01]  /*39d0*/  IABS R11, R15 ;  /* 0x0000000f000b7213 */ /* 0x000fe20000000000 */
[----:B------:R0:W-:Y:S01]  /*39e0*/  STL [R1+0x74], R6 ;  /* 0x0000740601007387 */ /* 0x0001e20000100800 */
[--C-:B------:R-:W-:Y:S01]  /*39f0*/  @!P1 IMAD.IADD R7, R7, 0x1, -R26.reuse ;  /* 0x0000000107079824 */ /* 0x100fe200078e0a1a */
[----:B------:R-:W-:Y:S01]  /*3a00*/  ISETP.GT.U32.AND P3, PT, R26, R12, PT ;  /* 0x0000000c1a00720c */ /* 0x000fe20003f64070 */
[----:B------:R-:W-:Y:S01]  /*3a10*/  @!P6 IMAD.IADD R14, R14, 0x1, -R26 ;  /* 0x000000010e0ee824 */ /* 0x000fe200078e0a1a */
[----:B------:R-:W-:Y:S01]  /*3a20*/  ISETP.GE.AND P1, PT, R5, RZ, PT ;  /* 0x000000ff0500720c */ /* 0x000fe20003f26270 */
[----:B------:R-:W-:Y:S01]  /*3a30*/  IMAD.HI.U32 R5, R3, R11, RZ ;  /* 0x0000000b03057227 */ /* 0x000fe200078e00ff */
[----:B------:R-:W-:-:S03]  /*3a40*/  ISETP.GT.U32.AND P6, PT, R26, R13, PT ;  /* 0x0000000d1a00720c */ /* 0x000fc60003fc4070 */
[----:B------:R-:W-:Y:S01]  /*3a50*/  @!P4 IMAD.IADD R19, R19, 0x1, -R26 ;  /* 0x000000011313c824 */ /* 0x000fe200078e0a1a */
[----:B------:R-:W-:Y:S01]  /*3a60*/  ISETP.GE.AND P4, PT, R8, RZ, PT ;  /* 0x000000ff0800720c */ /* 0x000fe20003f86270 */
[----:B0-----:R-:W-:-:S04]  /*3a70*/  IMAD.HI.U32 R6, R3, R4, RZ ;  /* 0x0000000403067227 */ /* 0x001fc800078e00ff */
[----:B------:R-:W-:Y:S02]  /*3a80*/  IMAD.MOV R6, RZ, RZ, -R6 ;  /* 0x000000ffff067224 */ /* 0x000fe400078e0a06 */
[----:B------:R-:W-:Y:S02]  /*3a90*/  IMAD.MOV R8, RZ, RZ, -R5 ;  /* 0x000000ffff087224 */ /* 0x000fe400078e0a05 */
[----:B------:R-:W-:Y:S01]  /*3aa0*/  @!P0 IMAD.IADD R18, R18, 0x1, -R26 ;  /* 0x0000000112128824 */ /* 0x000fe200078e0a1a */
[----:B------:R-:W-:Y:S01]  /*3ab0*/  ISETP.GE.AND P0, PT, R17, RZ, PT ;  /* 0x000000ff1100720c */ /* 0x000fe20003f06270 */
[----:B------:R-:W-:Y:S01]  /*3ac0*/  IMAD.MOV.U32 R21, RZ, RZ, R0 ;  /* 0x000000ffff157224 */ /* 0x000fe200078e0000 */
[----:B------:R-:W-:Y:S01]  /*3ad0*/  IADD3 R0, R2, 0x56, RZ ;  /* 0x0000005602007810 */ /* 0x000fe20007ffe0ff */
[----:B------:R-:W-:Y:S01]  /*3ae0*/  IMAD R5, R26, R6, R4 ;  /* 0x000000061a057224 */ /* 0x000fe200078e0204 */
[----:B------:R-:W-:Y:S01]  /*3af0*/  IADD3 R6, R2, 0x54, RZ ;  /* 0x0000005402067810 */ /* 0x000fe20007ffe0ff */
[----:B------:R-:W-:-:S02]  /*3b00*/  IMAD R4, R26, R8, R11 ;  /* 0x000000081a047224 */ /* 0x000fc400078e020b */
[----:B------:R-:W-:Y:S01]  /*3b10*/  @!P5 IMAD.MOV R21, RZ, RZ, -R21 ;  /* 0x000000ffff15d224 */ /* 0x000fe200078e0a15 */
[----:B------:R-:W-:Y:S01]  /*3b20*/  ISETP.GT.U32.AND P5, PT, R26, R18, PT ;  /* 0x000000121a00720c */ /* 0x000fe20003fa4070 */
[----:B------:R-:W-:Y:S02]  /*3b30*/  IMAD.MOV.U32 R8, RZ, RZ, R14 ;  /* 0x000000ffff087224 */ /* 0x000fe400078e000e */
[----:B------:R-:W-:Y:S01]  /*3b40*/  IMAD.MOV.U32 R20, RZ, RZ, R7 ;  /* 0x000000ffff147224 */ /* 0x000fe200078e0007 */
[----:B------:R-:W-:Y:S01]  /*3b50*/  STL [R1+0x7c], R21 ;  /* 0x00007c1501007387 */ /* 0x000fe20000100800 */
[--C-:B------:R-:W-:Y:S01]  /*3b60*/  @!P3 IMAD.IADD R12, R12, 0x1, -R26.reuse ;  /* 0x000000010c0cb824 */ /* 0x100fe200078e0a1a */
[----:B------:R-:W-:Y:S01]  /*3b70*/  ISETP.GE.AND P3, PT, R9, RZ, PT ;  /* 0x000000ff0900720c */ /* 0x000fe20003f66270 */
[----:B------:R-:W-:Y:S02]  /*3b80*/  @!P6 IMAD.IADD R13, R13, 0x1, -R26 ;  /* 0x000000010d0de824 */ /* 0x000fe400078e0a1a */
[----:B------:R-:W-:Y:S01]  /*3b90*/  @!P1 IMAD.MOV R8, RZ, RZ, -R8 ;  /* 0x000000ffff089224 */ /* 0x000fe200078e0a08 */
[C---:B------:R-:W-:Y:S01]  /*3ba0*/  ISETP.GT.U32.AND P1, PT, R26.reuse, R5, PT ;  /* 0x000000051a00720c */ /* 0x040fe20003f24070 */
[----:B------:R-:W-:Y:S01]  /*3bb0*/  @!P2 IMAD.MOV R20, RZ, RZ, -R20 ;  /* 0x000000ffff14a224 */ /* 0x000fe200078e0a14 */
[C---:B------:R-:W-:Y:S01]  /*3bc0*/  ISETP.GT.U32.AND P2, PT, R26.reuse, R12, PT ;  /* 0x0000000c1a00720c */ /* 0x040fe20003f44070 */
[----:B------:R-:W-:Y:S01]  /*3bd0*/  IMAD.MOV.U32 R7, RZ, RZ, R19 ;  /* 0x000000ffff077224 */ /* 0x000fe200078e0013 */
[----:B------:R-:W-:Y:S01]  /*3be0*/  ISETP.GT.U32.AND P6, PT, R26, R13, PT ;  /* 0x0000000d1a00720c */ /* 0x000fe20003fc4070 */
[----:B------:R-:W-:Y:S01]  /*3bf0*/  @!P5 IMAD.IADD R18, R18, 0x1, -R26 ;  /* 0x000000011212d824 */ /* 0x000fe200078e0a1a */
[----:B------:R-:W-:Y:S01]  /*3c00*/  STL [R1+0x84], R20 ;  /* 0x0000841401007387 */ /* 0x000fe20000100800 */
[----:B------:R-:W-:Y:S01]  /*3c10*/  ISETP.GT.U32.AND P5, PT, R26, R4, PT ;  /* 0x000000041a00720c */ /* 0x000fe20003fa4070 */
[----:B------:R-:W-:Y:S01]  /*3c20*/  @!P4 IMAD.MOV R7, RZ, RZ, -R7 ;  /* 0x000000ffff07c224 */ /* 0x000fe200078e0a07 */
[----:B------:R-:W-:Y:S01]  /*3c30*/  ISETP.GE.AND P4, PT, R10, RZ, PT ;  /* 0x000000ff0a00720c */ /* 0x000fe20003f86270 */
[----:B------:R0:W-:Y:S01]  /*3c40*/  STL [R1+0x8c], R8 ;  /* 0x00008c0801007387 */ /* 0x0001e20000100800 */
[----:B------:R-:W-:-:S02]  /*3c50*/  IMAD.MOV.U32 R14, RZ, RZ, R18 ;  /* 0x000000ffff0e7224 */ /* 0x000fc400078e0012 */
[--C-:B------:R-:W-:Y:S01]  /*3c60*/  @!P1 IMAD.IADD R5, R5, 0x1, -R26.reuse ;  /* 0x0000000105059824 */ /* 0x100fe200078e0a1a */
[----:B------:R1:W-:Y:S01]  /*3c70*/  STL [R1+0x9c], R7 ;  /* 0x00009c0701007387 */ /* 0x0003e20000100800 */
[--C-:B------:R-:W-:Y:S01]  /*3c80*/  @!P2 IMAD.IADD R12, R12, 0x1, -R26.reuse ;  /* 0x000000010c0ca824 */ /* 0x100fe200078e0a1a */
[----:B------:R-:W-:Y:S01]  /*3c90*/  ISETP.GE.AND P2, PT, R16, RZ, PT ;  /* 0x000000ff1000720c */ /* 0x000fe20003f46270 */
[----:B------:R-:W-:Y:S01]  /*3ca0*/  @!P6 IMAD.IADD R13, R13, 0x1, -R26 ;  /* 0x000000010d0de824 */ /* 0x000fe200078e0a1a */
[----:B------:R-:W-:Y:S01]  /*3cb0*/  ISETP.GE.AND P1, PT, R0, RZ, PT ;  /* 0x000000ff0000720c */ /* 0x000fe20003f26270 */
[----:B------:R-:W-:Y:S01]  /*3cc0*/  @!P0 IMAD.MOV R14, RZ, RZ, -R14 ;  /* 0x000000ffff0e8224 */ /* 0x000fe200078e0a0e */
[----:B0-----:R-:W-:Y:S01]  /*3cd0*/  IABS R8, R0 ;  /* 0x0000000000087213 */ /* 0x001fe20000000000 */
[----:B------:R-:W-:Y:S01]  /*3ce0*/  IMAD.MOV.U32 R11, RZ, RZ, R12 ;  /* 0x000000ffff0b7224 */ /* 0x000fe200078e000c */
[----:B------:R-:W-:Y:S01]  /*3cf0*/  ISETP.GT.U32.AND P0, PT, R26, R5, PT ;  /* 0x000000051a00720c */ /* 0x000fe20003f04070 */
[----:B------:R-:W-:Y:S01]  /*3d00*/  IMAD.MOV.U32 R10, RZ, RZ, R13 ;  /* 0x000000ffff0a7224 */ /* 0x000fe200078e000d */
[----:B-1----:R-:W-:Y:S01]  /*3d10*/  IABS R7, R6 ;  /* 0x0000000600077213 */ /* 0x002fe20000000000 */
[----:B------:R-:W-:Y:S01]  /*3d20*/  IMAD.HI.U32 R9, R3, R8, RZ ;  /* 0x0000000803097227 */ /* 0x000fe200078e00ff */
[C---:B------:R-:W-:Y:S01]  /*3d30*/  IADD3 R13, R2.reuse, 0x52, RZ ;  /* 0x00000052020d7810 */ /* 0x040fe20007ffe0ff */
[----:B------:R-:W-:Y:S01]  /*3d40*/  STL [R1+0x48], R14 ;  /* 0x0000480e01007387 */ /* 0x000fe20000100800 */
[----:B------:R-:W-:Y:S01]  /*3d50*/  ISETP.GE.AND P6, PT, R15, RZ, PT ;  /* 0x000000ff0f00720c */ /* 0x000fe20003fc6270 */
[----:B------:R-:W-:Y:S01]  /*3d60*/  IMAD.MOV R9, RZ, RZ, -R9 ;  /* 0x000000ffff097224 */ /* 0x000fe200078e0a09 */
[----:B------:R-:W-:Y:S01]  /*3d70*/  IADD3 R20, R2, 0x14, RZ ;  /* 0x0000001402147810 */ /* 0x000fe20007ffe0ff */
[----:B------:R-:W-:Y:S01]  /*3d80*/  @!P5 IMAD.IADD R4, R4, 0x1, -R26 ;  /* 0x000000010404d824 */ /* 0x000fe200078e0a1a */
[----:B------:R-:W-:Y:S01]  /*3d90*/  ISETP.GE.AND P5, PT, R6, RZ, PT ;  /* 0x000000ff0600720c */ /* 0x000fe20003fa6270 */
[----:B------:R-:W-:Y:S01]  /*3da0*/  IMAD R12, R26, R9, R8 ;  /* 0x000000091a0c7224 */ /* 0x000fe200078e0208 */
[----:B------:R-:W-:Y:S01]  /*3db0*/  IADD3 R6, R2, 0x50, RZ ;  /* 0x0000005002067810 */ /* 0x000fe20007ffe0ff */
[----:B------:R-:W-:-:S02]  /*3dc0*/  @!P4 IMAD.MOV R10, RZ, RZ, -R10 ;  /* 0x000000ffff0ac224 */ /* 0x000fc400078e0a0a */
[----:B------:R-:W-:Y:S01]  /*3dd0*/  @!P3 IMAD.MOV R11, RZ, RZ, -R11 ;  /* 0x000000ffff0bb224 */ /* 0x000fe200078e0a0b */
[C---:B------:R-:W-:Y:S01]  /*3de0*/  ISETP.GT.U32.AND P4, PT, R26.reuse, R12, PT ;  /* 0x0000000c1a00720c */ /* 0x040fe20003f84070 */
[----:B------:R-:W-:Y:S01]  /*3df0*/  IMAD.HI.U32 R0, R3, R7, RZ ;  /* 0x0000000703007227 */ /* 0x000fe200078e00ff */
[C---:B------:R-:W-:Y:S02]  /*3e00*/  ISETP.GT.U32.AND P3, PT, R26.reuse, R4, PT ;  /* 0x000000041a00720c */ /* 0x040fe40003f64070 */
[----:B------:R0:W-:Y:S01]  /*3e10*/  STL [R1+0x40], R11 ;  /* 0x0000400b01007387 */ /* 0x0001e20000100800 */
[----:B------:R-:W-:Y:S01]  /*3e20*/  @!P0 IMAD.IADD R5, R5, 0x1, -R26 ;  /* 0x0000000105058824 */ /* 0x000fe200078e0a1a */
[----:B------:R-:W-:Y:S01]  /*3e30*/  ISETP.GE.AND P0, PT, R13, RZ, PT ;  /* 0x000000ff0d00720c */ /* 0x000fe20003f06270 */
[----:B------:R-:W-:Y:S01]  /*3e40*/  IMAD.MOV R0, RZ, RZ, -R0 ;  /* 0x000000ffff007224 */ /* 0x000fe200078e0a00 */
[----:B------:R-:W-:Y:S01]  /*3e50*/  IABS R13, R13 ;  /* 0x0000000d000d7213 */ /* 0x000fe20000000000 */
[----:B------:R-:W-:Y:S01]  /*3e60*/  IMAD.MOV.U32 R8, RZ, RZ, R5 ;  /* 0x000000ffff087224 */ /* 0x000fe200078e0005 */
[----:B------:R1:W-:Y:S01]  /*3e70*/  STL [R1+0x38], R10 ;  /* 0x0000380a01007387 */ /* 0x0003e20000100800 */
[----:B------:R-:W-:Y:S01]  /*3e80*/  IMAD R15, R26, R0, R7 ;  /* 0x000000001a0f7224 */ /* 0x000fe200078e0207 */
[----:B------:R-:W-:Y:S01]  /*3e90*/  IADD3 R0, R2, 0x4e, RZ ;  /* 0x0000004e02007810 */ /* 0x000fe20007ffe0ff */
[----:B------:R-:W-:Y:S01]  /*3ea0*/  @!P4 IMAD.IADD R12, R12, 0x1, -R26 ;  /* 0x000000010c0cc824 */ /* 0x000fe200078e0a1a */
[----:B------:R-:W-:Y:S01]  /*3eb0*/  IABS R7, R6 ;  /* 0x0000000600077213 */ /* 0x000fe20000000000 */
[----:B------:R-:W-:Y:S01]  /*3ec0*/  @!P2 IMAD.MOV R8, RZ, RZ, -R8 ;  /* 0x000000ffff08a224 */ /* 0x000fe200078e0a08 */
[----:B0-----:R-:W-:Y:S01]  /*3ed0*/  IABS R11, R0 ;  /* 0x00000000000b7213 */ /* 0x001fe20000000000 */
[----:B------:R-:W-:Y:S01]  /*3ee0*/  @!P3 IMAD.IADD R4, R4, 0x1, -R26 ;  /* 0x000000010404b824 */ /* 0x000fe200078e0a1a */
[C---:B------:R-:W-:Y:S01]  /*3ef0*/  ISETP.GT.U32.AND P3, PT, R26.reuse, R15, PT ;  /* 0x0000000f1a00720c */ /* 0x040fe20003f64070 */
[----:B------:R-:W-:Y:S01]  /*3f00*/  IMAD.MOV.U32 R5, RZ, RZ, R7 ;  /* 0x000000ffff057224 */ /* 0x000fe200078e0007 */
[----:B------:R0:W-:Y:S01]  /*3f10*/  STL [R1+0x50], R8 ;  /* 0x0000500801007387 */ /* 0x0001e20000100800 */
[----:B------:R-:W-:Y:S01]  /*3f20*/  ISETP.GT.U32.AND P4, PT, R26, R12, PT ;  /* 0x0000000c1a00720c */ /* 0x000fe20003f84070 */
[----:B------:R-:W-:Y:S01]  /*3f30*/  @!P6 IMAD.MOV R4, RZ, RZ, -R4 ;  /* 0x000000ffff04e224 */ /* 0x000fe200078e0a04 */
[----:B------:R-:W-:Y:S01]  /*3f40*/  ISETP.GE.AND P2, PT, R6, RZ, PT ;  /* 0x000000ff0600720c */ /* 0x000fe20003f46270 */
[----:B------:R-:W-:Y:S01]  /*3f50*/  IMAD.HI.U32 R6, R3, R11, RZ ;  /* 0x0000000b03067227 */ /* 0x000fe200078e00ff */
[----:B------:R-:W-:-:S02]  /*3f60*/  ISETP.GE.AND P6, PT, R0, RZ, PT ;  /* 0x000000ff0000720c */ /* 0x000fc40003fc6270 */
[C---:B------:R-:W-:Y:S01]  /*3f70*/  IADD3 R0, R2.reuse, 0x4c, RZ ;  /* 0x0000004c02007810 */ /* 0x040fe20007ffe0ff */
[C---:B------:R-:W-:Y:S01]  /*3f80*/  IMAD.HI.U32 R7, R3.reuse, R5, RZ ;  /* 0x0000000503077227 */ /* 0x040fe200078e00ff */
[----:B-1----:R-:W-:Y:S01]  /*3f90*/  IADD3 R10, R2, 0x48, RZ ;  /* 0x00000048020a7810 */ /* 0x002fe20007ffe0ff */
[----:B------:R1:W-:Y:S02]  /*3fa0*/  STL [R1+0xa0], R4 ;  /* 0x0000a00401007387 */ /* 0x0003e40000100800 */
[----:B0-----:R-:W-:Y:S01]  /*3fb0*/  IMAD.HI.U32 R8, R3, R13, RZ ;  /* 0x0000000d03087227 */ /* 0x001fe200078e00ff */
[----:B------:R-:W-:-:S03]  /*3fc0*/  IABS R9, R10 ;  /* 0x0000000a00097213 */ /* 0x000fc60000000000 */
[----:B------:R-:W-:Y:S02]  /*3fd0*/  IMAD.MOV R8, RZ, RZ, -R8 ;  /* 0x000000ffff087224 */ /* 0x000fe400078e0a08 */
[--C-:B------:R-:W-:Y:S02]  /*3fe0*/  @!P3 IMAD.IADD R15, R15, 0x1, -R26.reuse ;  /* 0x000000010f0fb824 */ /* 0x100fe400078e0a1a */
[----:B------:R-:W-:Y:S01]  /*3ff0*/  IMAD R13, R26, R8, R13 ;  /* 0x000000081a0d7224 */ /* 0x000fe200078e020d */
[----:B------:R-:W-:Y:S01]  /*4000*/  IADD3 R8, R2, 0x4a, RZ ;  /* 0x0000004a02087810 */ /* 0x000fe20007ffe0ff */
[----:B------:R-:W-:Y:S01]  /*4010*/  @!P4 IMAD.IADD R12, R12, 0x1, -R26 ;  /* 0x000000010c0cc824 */ /* 0x000fe200078e0a1a */
[C---:B------:R-:W-:Y:S01]  /*4020*/  ISETP.GT.U32.AND P3, PT, R26.reuse, R15, PT ;  /* 0x0000000f1a00720c */ /* 0x040fe20003f64070 */
[----:B------:R-:W-:Y:S01]  /*4030*/  IMAD.MOV R6, RZ, RZ, -R6 ;  /* 0x000000ffff067224 */ /* 0x000fe200078e0a06 */
[----:B------:R-:W-:Y:S01]  /*4040*/  ISETP.GT.U32.AND P4, PT, R26, R13, PT ;  /* 0x0000000d1a00720c */ /* 0x000fe20003f84070 */
[----:B------:R-:W-:Y:S01]  /*4050*/  IMAD.MOV R7, RZ, RZ, -R7 ;  /* 0x000000ffff077224 */ /* 0x000fe200078e0a07 */
[----:B-1----:R-:W-:Y:S01]  /*4060*/  IADD3 R4, R2, 0x46, RZ ;  /* 0x0000004602047810 */ /* 0x002fe20007ffe0ff */
[C---:B------:R-:W-:Y:S01]  /*4070*/  IMAD R11, R26.reuse, R6, R11 ;  /* 0x000000061a0b7224 */ /* 0x040fe200078e020b */
[----:B------:R-:W-:Y:S01]  /*4080*/  IABS R6, R0 ;  /* 0x0000000000067213 */ /* 0x000fe20000000000 */
[----:B------:R-:W-:Y:S01]  /*4090*/  IMAD R5, R26, R7, R5 ;  /* 0x000000071a057224 */ /* 0x000fe200078e0205 */
[----:B------:R-:W-:Y:S01]  /*40a0*/  IABS R14, R8 ;  /* 0x00000008000e7213 */ /* 0x000fe20000000000 */
[----:B------:R-:W-:Y:S01]  /*40b0*/  IMAD.MOV.U32 R16, RZ, RZ, R12 ;  /* 0x000000ffff107224 */ /* 0x000fe200078e000c */
[----:B------:R-:W-:Y:S01]  /*40c0*/  IABS R7, R4 ;  /* 0x0000000400077213 */ /* 0x000fe20000000000 */
[----:B------:R-:W-:-:S04]  /*40d0*/  IMAD.HI.U32 R12, R3, R6, RZ ;  /* 0x00000006030c7227 */ /* 0x000fc800078e00ff */
[--C-:B------:R-:W-:Y:S01]  /*40e0*/  @!P4 IMAD.IADD R13, R13, 0x1, -R26.reuse ;  /* 0x000000010d0dc824 */ /* 0x100fe200078e0a1a */
[C---:B------:R-:W-:Y:S01]  /*40f0*/  ISETP.GT.U32.AND P4, PT, R26.reuse, R11, PT ;  /* 0x0000000b1a00720c */ /* 0x040fe20003f84070 */
[----:B------:R-:W-:Y:S01]  /*4100*/  @!P3 IMAD.IADD R15, R15, 0x1, -R26 ;  /* 0x000000010f0fb824 */ /* 0x000fe200078e0a1a */
[C---:B------:R-:W-:Y:S01]  /*4110*/  ISETP.GT.U32.AND P3, PT, R26.reuse, R5, PT ;  /* 0x000000051a00720c */ /* 0x040fe20003f64070 */
[----:B------:R-:W-:Y:S01]  /*4120*/  @!P1 IMAD.MOV R16, RZ, RZ, -R16 ;  /* 0x000000ffff109224 */ /* 0x000fe200078e0a10 */
[----:B------:R-:W-:Y:S01]  /*4130*/  ISETP.GT.U32.AND P1, PT, R26, R13, PT ;  /* 0x0000000d1a00720c */ /* 0x000fe20003f24070 */
[----:B------:R-:W-:Y:S02]  /*4140*/  IMAD.MOV R12, RZ, RZ, -R12 ;  /* 0x000000ffff0c7224 */ /* 0x000fe400078e0a0c */
[----:B------:R-:W-:Y:S01]  /*4150*/  @!P5 IMAD.MOV R15, RZ, RZ, -R15 ;  /* 0x000000ffff0fd224 */ /* 0x000fe200078e0a0f */
[----:B------:R-:W-:Y:S01]  /*4160*/  ISETP.GE.AND P5, PT, R0, RZ, PT ;  /* 0x000000ff0000720c */ /* 0x000fe20003fa6270 */
[----:B------:R-:W-:Y:S01]  /*4170*/  IMAD R0, R26, R12, R6 ;  /* 0x0000000c1a007224 */ /* 0x000fe200078e0206 */
[----:B------:R-:W-:Y:S01]  /*4180*/  STL [R1+0x98], R16 ;  /* 0x0000981001007387 */ /* 0x000fe20000100800 */
[----:B------:R-:W-:-:S03]  /*4190*/  IMAD.HI.U32 R6, R3, R9, RZ ;  /* 0x0000000903067227 */ /* 0x000fc600078e00ff */
[----:B------:R0:W-:Y:S01]  /*41a0*/  STL [R1+0x94], R15 ;  /* 0x0000940f01007387 */ /* 0x0001e20000100800 */
[--C-:B------:R-:W-:Y:S02]  /*41b0*/  @!P4 IMAD.IADD R11, R11, 0x1, -R26.reuse ;  /* 0x000000010b0bc824 */ /* 0x100fe400078e0a1a */
[--C-:B------:R-:W-:Y:S02]  /*41c0*/  @!P3 IMAD.IADD R5, R5, 0x1, -R26.reuse ;  /* 0x000000010505b824 */ /* 0x100fe400078e0a1a */
[----:B------:R-:W-:Y:S01]  /*41d0*/  @!P1 IMAD.IADD R13, R13, 0x1, -R26 ;  /* 0x000000010d0d9824 */ /* 0x000fe200078e0a1a */
[C---:B------:R-:W-:Y:S01]  /*41e0*/  ISETP.GT.U32.AND P4, PT, R26.reuse, R11, PT ;  /* 0x0000000b1a00720c */ /* 0x040fe20003f84070 */
[C---:B------:R-:W-:Y:S01]  /*41f0*/  IMAD.HI.U32 R12, R3.reuse, R7, RZ ;  /* 0x00000007030c7227 */ /* 0x040fe200078e00ff */
[C---:B------:R-:W-:Y:S02]  /*4200*/  ISETP.GT.U32.AND P1, PT, R26.reuse, R0, PT ;  /* 0x000000001a00720c */ /* 0x040fe40003f24070 */
[----:B------:R-:W-:Y:S01]  /*4210*/  ISETP.GT.U32.AND P3, PT, R26, R5, PT ;  /* 0x000000051a00720c */ /* 0x000fe20003f64070 */
[----:B0-----:R-:W-:-:S04]  /*4220*/  IMAD.HI.U32 R15, R3, R14, RZ ;  /* 0x0000000e030f7227 */ /* 0x001fc800078e00ff */
[----:B------:R-:W-:Y:S02]  /*4230*/  IMAD.MOV R6, RZ, RZ, -R6 ;  /* 0x000000ffff067224 */ /* 0x000fe400078e0a06 */
[----:B------:R-:W-:Y:S02]  /*4240*/  IMAD.MOV R15, RZ, RZ, -R15 ;  /* 0x000000ffff0f7224 */ /* 0x000fe400078e0a0f */
[----:B------:R-:W-:Y:S02]  /*4250*/  IMAD.MOV R12, RZ, RZ, -R12 ;  /* 0x000000ffff0c7224 */ /* 0x000fe400078e0a0c */
[----:B------:R-:W-:Y:S01]  /*4260*/  IMAD R9, R26, R6, R9 ;  /* 0x000000061a097224 */ /* 0x000fe200078e0209 */
[----:B------:R-:W-:Y:S01]  /*4270*/  IADD3 R6, R2, 0x44, RZ ;  /* 0x0000004402067810 */ /* 0x000fe20007ffe0ff */
[--C-:B------:R-:W-:Y:S02]  /*4280*/  @!P4 IMAD.IADD R11, R11, 0x1, -R26.reuse ;  /* 0x000000010b0bc824 */ /* 0x100fe400078e0a1a */
[----:B------:R-:W-:Y:S01]  /*4290*/  IMAD.MOV.U32 R16, RZ, RZ, R13 ;  /* 0x000000ffff107224 */ /* 0x000fe200078e000d */
[----:B------:R-:W-:Y:S01]  /*42a0*/  ISETP.GT.U32.AND P4, PT, R26, R9, PT ;  /* 0x000000091a00720c */ /* 0x000fe20003f84070 */
[----:B------:R-:W-:-:S02]  /*42b0*/  @!P1 IMAD.IADD R0, R0, 0x1, -R26 ;  /* 0x0000000100009824 */ /* 0x000fc400078e0a1a */
[----:B------:R-:W-:Y:S01]  /*42c0*/  @!P3 IMAD.IADD R5, R5, 0x1, -R26 ;  /* 0x000000010505b824 */ /* 0x000fe200078e0a1a */
[----:B------:R-:W-:Y:S01]  /*42d0*/  ISETP.GE.AND P3, PT, R8, RZ, PT ;  /* 0x000000ff0800720c */ /* 0x000fe20003f66270 */
[C---:B------:R-:W-:Y:S02]  /*42e0*/  IMAD R8, R26.reuse, R15, R14 ;  /* 0x0000000f1a087224 */ /* 0x040fe400078e020e */
[C---:B------:R-:W-:Y:S01]  /*42f0*/  IMAD R7, R26.reuse, R12, R7 ;  /* 0x0000000c1a077224 */ /* 0x040fe200078e0207 */
[----:B------:R-:W-:Y:S01]  /*4300*/  IABS R12, R6 ;  /* 0x00000006000c7213 */ /* 0x000fe20000000000 */
[----:B------:R-:W-:Y:S01]  /*4310*/  IMAD.MOV.U32 R13, RZ, RZ, R11 ;  /* 0x000000ffff0d7224 */ /* 0x000fe200078e000b */
[C---:B------:R-:W-:Y:S01]  /*4320*/  ISETP.GT.U32.AND P1, PT, R26.reuse, R8, PT ;  /* 0x000000081a00720c */ /* 0x040fe20003f24070 */
[----:B------:R-:W-:Y:S01]  /*4330*/  @!P0 IMAD.MOV R16, RZ, RZ, -R16 ;  /* 0x000000ffff108224 */ /* 0x000fe200078e0a10 */
[C---:B------:R-:W-:Y:S01]  /*4340*/  ISETP.GT.U32.AND P0, PT, R26.reuse, R0, PT ;  /* 0x000000001a00720c */ /* 0x040fe20003f04070 */
[----:B------:R-:W-:Y:S01]  /*4350*/  @!P6 IMAD.MOV R13, RZ, RZ, -R13 ;  /* 0x000000ffff0de224 */ /* 0x000fe200078e0a0d */
[----:B------:R-:W-:Y:S01]  /*4360*/  ISETP.GT.U32.AND P6, PT, R26, R7, PT ;  /* 0x000000071a00720c */ /* 0x000fe20003fc4070 */
[----:B------:R-:W-:Y:S01]  /*4370*/  IMAD.MOV.U32 R14, RZ, RZ, R5 ;  /* 0x000000ffff0e7224 */ /* 0x000fe200078e0005 */
[----:B------:R-:W-:Y:S01]  /*4380*/  STL [R1+0x70], R16 ;  /* 0x0000701001007387 */ /* 0x000fe20000100800 */
[----:B------:R-:W-:-:S02]  /*4390*/  IMAD.MOV.U32 R5, RZ, RZ, R12 ;  /* 0x000000ffff057224 */ /* 0x000fc400078e000c */
[----:B------:R-:W-:Y:S01]  /*43a0*/  @!P2 IMAD.MOV R14, RZ, RZ, -R14 ;  /* 0x000000ffff0ea224 */ /* 0x000fe200078e0a0e */
[----:B------:R-:W-:Y:S01]  /*43b0*/  ISETP.GE.AND P2, PT, R10, RZ, PT ;  /* 0x000000ff0a00720c */ /* 0x000fe20003f46270 */
[----:B------:R-:W-:Y:S01]  /*43c0*/  IMAD.HI.U32 R11, R3, R5, RZ ;  /* 0x00000005030b7227 */ /* 0x000fe200078e00ff */
[----:B------:R-:W-:Y:S02]  /*43d0*/  IADD3 R10, R2, 0x42, RZ ;  /* 0x00000042020a7810 */ /* 0x000fe40007ffe0ff */
[----:B------:R0:W-:Y:S01]  /*43e0*/  STL [R1+0x80], R14 ;  /* 0x0000800e01007387 */ /* 0x0001e20000100800 */
[--C-:B------:R-:W-:Y:S01]  /*43f0*/  @!P4 IMAD.IADD R9, R9, 0x1, -R26.reuse ;  /* 0x000000010909c824 */ /* 0x100fe200078e0a1a */
[----:B------:R-:W-:Y:S01]  /*4400*/  IABS R15, R10 ;  /* 0x0000000a000f7213 */ /* 0x000fe20000000000 */
[--C-:B------:R-:W-:Y:S01]  /*4410*/  @!P0 IMAD.IADD R0, R0, 0x1, -R26.reuse ;  /* 0x0000000100008824 */ /* 0x100fe200078e0a1a */
[----:B------:R-:W-:Y:S01]  /*4420*/  ISETP.GE.AND P0, PT, R4, RZ, PT ;  /* 0x000000ff0400720c */ /* 0x000fe20003f06270 */
[----:B------:R-:W-:Y:S01]  /*4430*/  IMAD.MOV R11, RZ, RZ, -R11 ;  /* 0x000000ffff0b7224 */ /* 0x000fe200078e0a0b */
[----:B------:R-:W-:Y:S01]  /*4440*/  IADD3 R4, R2, 0x3e, RZ ;  /* 0x0000003e02047810 */ /* 0x000fe20007ffe0ff */
[--C-:B------:R-:W-:Y:S01]  /*4450*/  @!P1 IMAD.IADD R8, R8, 0x1, -R26.reuse ;  /* 0x0000000108089824 */ /* 0x100fe200078e0a1a */
[----:B------:R-:W-:Y:S01]  /*4460*/  ISETP.GE.AND P1, PT, R6, RZ, PT ;  /* 0x000000ff0600720c */ /* 0x000fe20003f26270 */
[----:B------:R-:W-:Y:S01]  /*4470*/  @!P6 IMAD.IADD R7, R7, 0x1, -R26 ;  /* 0x000000010707e824 */ /* 0x000fe200078e0a1a */
[C---:B------:R-:W-:Y:S01]  /*4480*/  ISETP.GT.U32.AND P6, PT, R26.reuse, R9, PT ;  /* 0x000000091a00720c */ /* 0x040fe20003fc4070 */
[----:B------:R-:W-:Y:S01]  /*4490*/  IMAD.MOV.U32 R12, RZ, RZ, R0 ;  /* 0x000000ffff0c7224 */ /* 0x000fe200078e0000 */
[C---:B------:R-:W-:Y:S01]  /*44a0*/  ISETP.GT.U32.AND P4, PT, R26.reuse, R8, PT ;  /* 0x000000081a00720c */ /* 0x040fe20003f84070 */
[----:B------:R-:W-:Y:S01]  /*44b0*/  IMAD R5, R26, R11, R5 ;  /* 0x0000000b1a057224 */ /* 0x000fe200078e0205 */
[C---:B------:R-:W-:Y:S01]  /*44c0*/  IADD3 R6, R2.reuse, 0x40, RZ ;  /* 0x0000004002067810 */ /* 0x040fe20007ffe0ff */
[----:B------:R-:W-:Y:S01]  /*44d0*/  IMAD.HI.U32 R11, R3, R15, RZ ;  /* 0x0000000f030b7227 */ /* 0x000fe200078e00ff */
[----:B------:R1:W-:Y:S01]  /*44e0*/  STL [R1+0x88], R13 ;  /* 0x0000880d01007387 */ /* 0x0003e20000100800 */
[----:B------:R-:W-:-:S02]  /*44f0*/  IADD3 R0, R2, 0x3c, RZ ;  /* 0x0000003c02007810 */ /* 0x000fc40007ffe0ff */
[----:B------:R-:W-:Y:S01]  /*4500*/  @!P5 IMAD.MOV R12, RZ, RZ, -R12 ;  /* 0x000000ffff0cd224 */ /* 0x000fe200078e0a0c */
[C---:B------:R-:W-:Y:S01]  /*4510*/  ISETP.GT.U32.AND P5, PT, R26.reuse, R7, PT ;  /* 0x000000071a00720c */ /* 0x040fe20003fa4070 */
[----:B------:R-:W-:Y:S01]  /*4520*/  IMAD.MOV R11, RZ, RZ, -R11 ;  /* 0x000000ffff0b7224 */ /* 0x000fe200078e0a0b */
[----:B0-----:R-:W-:Y:S01]  /*4530*/  IABS R14, R6 ;  /* 0x00000006000e7213 */ /* 0x001fe20000000000 */
[--C-:B------:R-:W-:Y:S01]  /*4540*/  @!P6 IMAD.IADD R9, R9, 0x1, -R26.reuse ;  /* 0x000000010909e824 */ /* 0x100fe200078e0a1a */
[----:B------:R0:W-:Y:S01]  /*4550*/  STL [R1+0x90], R12 ;  /* 0x0000900c01007387 */ /* 0x0001e20000100800 */
[----:B------:R-:W-:Y:S01]  /*4560*/  IMAD R15, R26, R11, R15 ;  /* 0x0000000b1a0f7224 */ /* 0x000fe200078e020f */
[----:B-1----:R-:W-:Y:S01]  /*4570*/  IABS R13, R4 ;  /* 0x00000004000d7213 */ /* 0x002fe20000000000 */
[----:B------:R-:W-:Y:S01]  /*4580*/  @!P4 IMAD.IADD R8, R8, 0x1, -R26 ;  /* 0x000000010808c824 */ /* 0x000fe200078e0a1a */
[C---:B------:R-:W-:Y:S01]  /*4590*/  ISETP.GT.U32.AND P4, PT, R26.reuse, R5, PT ;  /* 0x000000051a00720c */ /* 0x040fe20003f84070 */
[----:B------:R-:W-:Y:S01]  /*45a0*/  @!P2 IMAD.MOV R9, RZ, RZ, -R9 ;  /* 0x000000ffff09a224 */ /* 0x000fe200078e0a09 */
[----:B------:R-:W-:Y:S01]  /*45b0*/  ISETP.GT.U32.AND P6, PT, R26, R15, PT ;  /* 0x0000000f1a00720c */ /* 0x000fe20003fc4070 */
[----:B------:R-:W-:Y:S01]  /*45c0*/  IMAD.MOV.U32 R16, RZ, RZ, R8 ;  /* 0x000000ffff107224 */ /* 0x000fe200078e0008 */
[----:B------:R-:W-:Y:S01]  /*45d0*/  IABS R11, R0 ;  /* 0x00000000000b7213 */ /* 0x000fe20000000000 */
[----:B------:R-:W-:Y:S01]  /*45e0*/  @!P5 IMAD.IADD R7, R7, 0x1, -R26 ;  /* 0x000000010707d824 */ /* 0x000fe200078e0a1a */
[----:B------:R-:W-:Y:S01]  /*45f0*/  ISETP.GE.AND P5, PT, R10, RZ, PT ;  /* 0x000000ff0a00720c */ /* 0x000fe20003fa6270 */
[----:B------:R-:W-:-:S04]  /*4600*/  IMAD.HI.U32 R10, R3, R14, RZ ;  /* 0x0000000e030a7227 */ /* 0x000fc800078e00ff */
[----:B0-----:R-:W-:-:S04]  /*4610*/  IMAD.HI.U32 R12, R3, R13, RZ ;  /* 0x0000000d030c7227 */ /* 0x001fc800078e00ff */
[----:B------:R-:W-:Y:S02]  /*4620*/  IMAD.MOV R10, RZ, RZ, -R10 ;  /* 0x000000ffff0a7224 */ /* 0x000fe400078e0a0a */
[----:B------:R-:W-:Y:S02]  /*4630*/  @!P6 IMAD.IADD R15, R15, 0x1, -R26 ;  /* 0x000000010f0fe824 */ /* 0x000fe400078e0a1a */
[----:B------:R-:W-:Y:S01]  /*4640*/  IMAD.MOV R8, RZ, RZ, -R12 ;  /* 0x000000ffff087224 */ /* 0x000fe200078e0a0c */
[----:B------:R-:W-:Y:S01]  /*4650*/  IADD3 R12, R2, 0x38, RZ ;  /* 0x00000038020c7810 */ /* 0x000fe20007ffe0ff */
[C---:B------:R-:W-:Y:S01]  /*4660*/  IMAD R14, R26.reuse, R10, R14 ;  /* 0x0000000a1a0e7224 */ /* 0x040fe200078e020e */
[----:B------:R-:W-:Y:S01]  /*4670*/  ISETP.GT.U32.AND P6, PT, R26, R15, PT ;  /* 0x0000000f1a00720c */ /* 0x000fe20003fc4070 */
[----:B------:R-:W-:Y:S01]  /*4680*/  @!P4 IMAD.IADD R5, R5, 0x1, -R26 ;  /* 0x000000010505c824 */ /* 0x000fe200078e0a1a */
[----:B------:R-:W-:Y:S01]  /*4690*/  ISETP.GE.AND P4, PT, R6, RZ, PT ;  /* 0x000000ff0600720c */ /* 0x000fe20003f86270 */
[C---:B------:R-:W-:Y:S01]  /*46a0*/  IMAD R13, R26.reuse, R8, R13 ;  /* 0x000000081a0d7224 */ /* 0x040fe200078e020d */
[----:B------:R-:W-:Y:S01]  /*46b0*/  ISETP.GT.U32.AND P2, PT, R26, R14, PT ;  /* 0x0000000e1a00720c */ /* 0x000fe20003f44070 */
[----:B------:R-:W-:-:S04]  /*46c0*/  IMAD.HI.U32 R6, R3, R11, RZ ;  /* 0x0000000b03067227 */ /* 0x000fc800078e00ff */
[----:B------:R-:W-:Y:S01]  /*46d0*/  @!P0 IMAD.MOV R7, RZ, RZ, -R7 ;  /* 0x000000ffff078224 */ /* 0x000fe200078e0a07 */
[C---:B------:R-:W-:Y:S01]  /*46e0*/  ISETP.GT.U32.AND P0, PT, R26.reuse, R13, PT ;  /* 0x0000000d1a00720c */ /* 0x040fe20003f04070 */
[----:B------:R-:W-:Y:S02]  /*46f0*/  IMAD.MOV R6, RZ, RZ, -R6 ;  /* 0x000000ffff067224 */ /* 0x000fe400078e0a06 */
[----:B------:R-:W-:Y:S01]  /*4700*/  @!P3 IMAD.MOV R16, RZ, RZ, -R16 ;  /* 0x000000ffff10b224 */ /* 0x000fe200078e0a10 */
[C---:B------:R-:W-:Y:S01]  /*4710*/  ISETP.GT.U32.AND P3, PT, R26.reuse, R5, PT ;  /* 0x000000051a00720c */ /* 0x040fe20003f64070 */
[----:B------:R-:W-:Y:S01]  /*4720*/  IMAD R11, R26, R6, R11 ;  /* 0x000000061a0b7224 */ /* 0x000fe200078e020b */
[----:B------:R-:W-:Y:S01]  /*4730*/  IADD3 R6, R2, 0x3a, RZ ;  /* 0x0000003a02067810 */ /* 0x000fe20007ffe0ff */
[--C-:B------:R-:W-:Y:S01]  /*4740*/  @!P6 IMAD.IADD R15, R15, 0x1, -R26.reuse ;  /* 0x000000010f0fe824 */ /* 0x100fe200078e0a1a */
[----:B------:R-:W-:Y:S01]  /*4750*/  STL [R1+0x78], R16 ;  /* 0x0000781001007387 */ /* 0x000fe20000100800 */
[--C-:B------:R-:W-:Y:S01]  /*4760*/  @!P2 IMAD.IADD R14, R14, 0x1, -R26.reuse ;  /* 0x000000010e0ea824 */ /* 0x100fe200078e0a1a */
[----:B------:R-:W-:Y:S01]  /*4770*/  ISETP.GT.U32.AND P6, PT, R26, R11, PT ;  /* 0x0000000b1a00720c */ /* 0x000fe20003fc4070 */
[----:B------:R-:W-:Y:S01]  /*4780*/  @!P5 IMAD.MOV R15, RZ, RZ, -R15 ;  /* 0x000000ffff0fd224 */ /* 0x000fe200078e0a0f */
[----:B------:R-:W-:Y:S01]  /*4790*/  IABS R8, R6 ;  /* 0x0000000600087213 */ /* 0x000fe20000000000 */
[----:B------:R-:W-:Y:S01]  /*47a0*/  @!P0 IMAD.IADD R13, R13, 0x1, -R26 ;  /* 0x000000010d0d8824 */ /* 0x000fe200078e0a1a */
[----:B------:R-:W-:Y:S01]  /*47b0*/  ISETP.GE.AND P2, PT, R0, RZ, PT ;  /* 0x000000ff0000720c */ /* 0x000fe20003f46270 */
[----:B------:R0:W-:Y:S01]  /*47c0*/  STL [R1+0x60], R9 ;  /* 0x0000600901007387 */ /* 0x0001e20000100800 */
[----:B------:R-:W-:Y:S01]  /*47d0*/  ISETP.GT.U32.AND P0, PT, R26, R14, PT ;  /* 0x0000000e1a00720c */ /* 0x000fe20003f04070 */
[----:B------:R-:W-:-:S02]  /*47e0*/  IMAD.HI.U32 R0, R3, R8, RZ ;  /* 0x0000000803007227 */ /* 0x000fc400078e00ff */
[----:B------:R1:W-:Y:S02]  /*47f0*/  STL [R1+0x58], R7 ;  /* 0x0000580701007387 */ /* 0x0003e40000100800 */
[----:B------:R-:W-:Y:S01]  /*4800*/  @!P3 IMAD.IADD R5, R5, 0x1, -R26 ;  /* 0x000000010505b824 */ /* 0x000fe200078e0a1a */
[----:B------:R-:W-:Y:S01]  /*4810*/  ISETP.GE.AND P3, PT, R4, RZ, PT ;  /* 0x000000ff0400720c */ /* 0x000fe20003f66270 */
[----:B------:R-:W-:Y:S01]  /*4820*/  IMAD.MOV R0, RZ, RZ, -R0 ;  /* 0x000000ffff007224 */ /* 0x000fe200078e0a00 */
[----:B------:R-:W-:Y:S01]  /*4830*/  IADD3 R4, R2, 0x36, RZ ;  /* 0x0000003602047810 */ /* 0x000fe20007ffe0ff */
[----:B------:R-:W-:Y:S01]  /*4840*/  @!P6 IMAD.IADD R11, R11, 0x1, -R26 ;  /* 0x000000010b0be824 */ /* 0x000fe200078e0a1a */
[----:B0-----:R-:W-:Y:S01]  /*4850*/  IABS R9, R12 ;  /* 0x0000000c00097213 */ /* 0x001fe20000000000 */
[C---:B------:R-:W-:Y:S01]  /*4860*/  IMAD R8, R26.reuse, R0, R8 ;  /* 0x000000001a087224 */ /* 0x040fe200078e0208 */
[----:B------:R-:W-:Y:S01]  /*4870*/  ISETP.GT.U32.AND P6, PT, R26, R13, PT ;  /* 0x0000000d1a00720c */ /* 0x000fe20003fc4070 */
[----:B-1----:R-:W-:Y:S01]  /*4880*/  IMAD.MOV.U32 R7, RZ, RZ, R5 ;  /* 0x000000ffff077224 */ /* 0x002fe200078e0005 */
[----:B------:R-:W-:Y:S01]  /*4890*/  IABS R16, R4 ;  /* 0x0000000400107213 */ /* 0x000fe20000000000 */
[----:B------:R-:W-:Y:S01]  /*48a0*/  IMAD.HI.U32 R5, R3, R9, RZ ;  /* 0x0000000903057227 */ /* 0x000fe200078e00ff */
[----:B------:R-:W-:-:S03]  /*48b0*/  IADD3 R0, R2, 0x34, RZ ;  /* 0x0000003402007810 */ /* 0x000fc60007ffe0ff */
[--C-:B------:R-:W-:Y:S01]  /*48c0*/  @!P0 IMAD.IADD R14, R14, 0x1, -R26.reuse ;  /* 0x000000010e0e8824 */ /* 0x100fe200078e0a1a */
[C---:B------:R-:W-:Y:S01]  /*48d0*/  ISETP.GT.U32.AND P0, PT, R26.reuse, R8, PT ;  /* 0x000000081a00720c */ /* 0x040fe20003f04070 */
[----:B------:R-:W-:Y:S02]  /*48e0*/  IMAD.MOV R5, RZ, RZ, -R5 ;  /* 0x000000ffff057224 */ /* 0x000fe400078e0a05 */
[----:B------:R-:W-:Y:S01]  /*48f0*/  @!P1 IMAD.MOV R7, RZ, RZ, -R7 ;  /* 0x000000ffff079224 */ /* 0x000fe200078e0a07 */
[C---:B------:R-:W-:Y:S01]  /*4900*/  ISETP.GT.U32.AND P1, PT, R26.reuse, R11, PT ;  /* 0x0000000b1a00720c */ /* 0x040fe20003f24070 */
[----:B------:R-:W-:Y:S01]  /*4910*/  IMAD R9, R26, R5, R9 ;  /* 0x000000051a097224 */ /* 0x000fe200078e0209 */
[----:B------:R-:W-:Y:S01]  /*4920*/  IADD3 R5, R2, 0x32, RZ ;  /* 0x0000003202057810 */ /* 0x000fe20007ffe0ff */
[----:B------:R-:W-:Y:S01]  /*4930*/  @!P6 IMAD.IADD R13, R13, 0x1, -R26 ;  /* 0x000000010d0de824 */ /* 0x000fe200078e0a1a */
[----:B------:R0:W-:Y:S01]  /*4940*/  STL [R1+0x68], R7 ;  /* 0x0000680701007387 */ /* 0x0001e20000100800 */
[----:B------:R-:W-:Y:S01]  /*4950*/  IMAD.HI.U32 R17, R3, R16, RZ ;  /* 0x0000001003117227 */ /* 0x000fe200078e00ff */
[----:B------:R-:W-:-:S02]  /*4960*/  ISETP.GT.U32.AND P6, PT, R26, R9, PT ;  /* 0x000000091a00720c */ /* 0x000fc40003fc4070 */
[----:B------:R-:W-:Y:S01]  /*4970*/  STL [R1+0x24], R15 ;  /* 0x0000240f01007387 */ /* 0x000fe20000100800 */
[----:B------:R-:W-:Y:S01]  /*4980*/  @!P0 IMAD.IADD R8, R8, 0x1, -R26 ;  /* 0x0000000108088824 */ /* 0x000fe200078e0a1a */
[----:B------:R-:W-:Y:S01]  /*4990*/  ISETP.GE.AND P0, PT, R12, RZ, PT ;  /* 0x000000ff0c00720c */ /* 0x000fe20003f06270 */
[----:B------:R-:W-:Y:S02]  /*49a0*/  IMAD.MOV R17, RZ, RZ, -R17 ;  /* 0x000000ffff117224 */ /* 0x000fe400078e0a11 */
[----:B------:R-:W-:Y:S01]  /*49b0*/  IMAD.MOV.U32 R18, RZ, RZ, R14 ;  /* 0x000000ffff127224 */ /* 0x000fe200078e000e */
[----:B0-----:R-:W-:Y:S01]  /*49c0*/  IABS R7, R0 ;  /* 0x0000000000077213 */ /* 0x001fe20000000000 */
[----:B------:R-:W-:Y:S01]  /*49d0*/  IMAD.MOV.U32 R14, RZ, RZ, R13 ;  /* 0x000000ffff0e7224 */ /* 0x000fe200078e000d */
[C---:B------:R-:W-:Y:S01]  /*49e0*/  ISETP.GT.U32.AND P5, PT, R26.reuse, R8, PT ;  /* 0x000000081a00720c */ /* 0x040fe20003fa4070 */
[----:B------:R-:W-:Y:S01]  /*49f0*/  IMAD R12, R26, R17, R16 ;  /* 0x000000111a0c7224 */ /* 0x000fe200078e0210 */
[C---:B------:R-:W-:Y:S01]  /*4a00*/  IADD3 R16, R2.reuse, 0x24, RZ ;  /* 0x0000002402107810 */ /* 0x040fe20007ffe0ff */
[----:B------:R-:W-:Y:S01]  /*4a10*/  IMAD.HI.U32 R10, R3, R7, RZ ;  /* 0x00000007030a7227 */ /* 0x000fe200078e00ff */
[----:B------:R-:W-:-:S03]  /*4a20*/  IADD3 R17, R2, 0x22, RZ ;  /* 0x0000002202117810 */ /* 0x000fc60007ffe0ff */
[----:B------:R-:W-:Y:S01]  /*4a30*/  @!P6 IMAD.IADD R9, R9, 0x1, -R26 ;  /* 0x000000010909e824 */ /* 0x000fe200078e0a1a */
[----:B------:R-:W-:Y:S01]  /*4a40*/  ISETP.GT.U32.AND P6, PT, R26, R12, PT ;  /* 0x0000000c1a00720c */ /* 0x000fe20003fc4070 */
[----:B------:R-:W-:Y:S02]  /*4a50*/  IMAD.MOV R10, RZ, RZ, -R10 ;  /* 0x000000ffff0a7224 */ /* 0x000fe400078e0a0a */
[----:B------:R-:W-:Y:S01]  /*4a60*/  @!P1 IMAD.IADD R11, R11, 0x1, -R26 ;  /* 0x000000010b0b9824 */ /* 0x000fe200078e0a1a */
[----:B------:R-:W-:Y:S01]  /*4a70*/  ISETP.GE.AND P1, PT, R6, RZ, PT ;  /* 0x000000ff0600720c */ /* 0x000fe20003f26270 */
[----:B------:R-:W-:Y:S01]  /*4a80*/  @!P3 IMAD.MOV R14, RZ, RZ, -R14 ;  /* 0x000000ffff0eb224 */ /* 0x000fe200078e0a0e */
[----:B------:R-:W-:Y:S01]  /*4a90*/  ISETP.GE.AND P3, PT, R4, RZ, PT ;  /* 0x000000ff0400720c */ /* 0x000fe20003f66270 */
[----:B------:R-:W-:Y:S01]  /*4aa0*/  @!P4 IMAD.MOV R18, RZ, RZ, -R18 ;  /* 0x000000ffff12c224 */ /* 0x000fe200078e0a12 */
[C---:B------:R-:W-:Y:S01]  /*4ab0*/  ISETP.GT.U32.AND P4, PT, R26.reuse, R9, PT ;  /* 0x000000091a00720c */ /* 0x040fe20003f84070 */
[----:B------:R-:W-:Y:S01]  /*4ac0*/  IMAD R4, R26, R10, R7 ;  /* 0x0000000a1a047224 */ /* 0x000fe200078e0207 */
[----:B------:R-:W-:Y:S01]  /*4ad0*/  IABS R6, R5 ;  /* 0x0000000500067213 */ /* 0x000fe20000000000 */
[----:B------:R-:W-:Y:S01]  /*4ae0*/  IMAD.MOV.U32 R13, RZ, RZ, R11 ;  /* 0x000000ffff0d7224 */ /* 0x000fe200078e000b */
[----:B------:R-:W-:Y:S01]  /*4af0*/  STL [R1+0x1c], R18 ;  /* 0x00001c1201007387 */ /* 0x000fe20000100800 */
[--C-:B------:R-:W-:Y:S01]  /*4b00*/  @!P5 IMAD.IADD R8, R8, 0x1, -R26.reuse ;  /* 0x000000010808d824 */ /* 0x100fe200078e0a1a */
[----:B------:R-:W-:Y:S01]  /*4b10*/  ISETP.GT.U32.AND P5, PT, R26, R4, PT ;  /* 0x000000041a00720c */ /* 0x000fe20003fa4070 */
[----:B------:R-:W-:Y:S01]  /*4b20*/  @!P2 IMAD.MOV R13, RZ, RZ, -R13 ;  /* 0x000000ffff0da224 */ /* 0x000fe200078e0a0d */
[----:B------:R-:W-:Y:S01]  /*4b30*/  ISETP.GE.AND P2, PT, R0, RZ, PT ;  /* 0x000000ff0000720c */ /* 0x000fe20003f46270 */
[----:B------:R-:W-:Y:S01]  /*4b40*/  IMAD.HI.U32 R11, R3, R6, RZ ;  /* 0x00000006030b7227 */ /* 0x000fe200078e00ff */
[C---:B------:R-:W-:Y:S01]  /*4b50*/  IADD3 R0, R2.reuse, 0x30, RZ ;  /* 0x0000003002007810 */ /* 0x040fe20007ffe0ff */
[----:B------:R0:W-:Y:S01]  /*4b60*/  STL [R1+0x10], R14 ;  /* 0x0000100e01007387 */ /* 0x0001e20000100800 */
[----:B------:R-:W-:Y:S01]  /*4b70*/  IADD3 R10, R2, 0x2e, RZ ;  /* 0x0000002e020a7810 */ /* 0x000fe20007ffe0ff */
[----:B------:R-:W-:Y:S01]  /*4b80*/  IMAD.MOV R11, RZ, RZ, -R11 ;  /* 0x000000ffff0b7224 */ /* 0x000fe200078e0a0b */
[----:B------:R-:W-:Y:S01]  /*4b90*/  IABS R7, R0 ;  /* 0x0000000000077213 */ /* 0x000fe20000000000 */
[--C-:B------:R-:W-:Y:S01]  /*4ba0*/  @!P4 IMAD.IADD R9, R9, 0x1, -R26.reuse ;  /* 0x000000010909c824 */ /* 0x100fe200078e0a1a */
[----:B------:R-:W-:Y:S01]  /*4bb0*/  ISETP.GE.AND P4, PT, R5, RZ, PT ;  /* 0x000000ff0500720c */ /* 0x000fe20003f86270 */
[----:B------:R-:W-:Y:S01]  /*4bc0*/  @!P6 IMAD.IADD R12, R12, 0x1, -R26 ;  /* 0x000000010c0ce824 */ /* 0x000fe200078e0a1a */
[----:B------:R1:W-:Y:S01]  /*4bd0*/  STL [R1+0xc], R13 ;  /* 0x00000c0d01007387 */ /* 0x0003e20000100800 */
[----:B------:R-:W-:Y:S01]  /*4be0*/  IMAD R5, R26, R11, R6 ;  /* 0x0000000b1a057224 */ /* 0x000fe200078e0206 */
[----:B------:R-:W-:Y:S01]  /*4bf0*/  ISETP.GE.AND P6, PT, R0, RZ, PT ;  /* 0x000000ff0000720c */ /* 0x000fe20003fc6270 */
[----:B0-----:R-:W-:Y:S01]  /*4c00*/  IMAD.MOV.U32 R14, RZ, RZ, R8 ;  /* 0x000000ffff0e7224 */ /* 0x001fe200078e0008 */
[C---:B------:R-:W-:Y:S01]  /*4c10*/  IADD3 R0, R2.reuse, 0x2a, RZ ;  /* 0x0000002a02007810 */ /* 0x040fe20007ffe0ff */
[----:B------:R-:W-:Y:S01]  /*4c20*/  IMAD.MOV.U32 R6, RZ, RZ, R7 ;  /* 0x000000ffff067224 */ /* 0x000fe200078e0007 */
[----:B------:R-:W-:Y:S01]  /*4c30*/  IADD3 R7, R2, 0x2c, RZ ;  /* 0x0000002c02077810 */ /* 0x000fe20007ffe0ff */
[----:B------:R-:W-:Y:S01]  /*4c40*/  @!P5 IMAD.IADD R4, R4, 0x1, -R26 ;  /* 0x000000010404d824 */ /* 0x000fe200078e0a1a */
[C---:B------:R-:W-:Y:S01]  /*4c50*/  ISETP.GT.U32.AND P5, PT, R26.reuse, R12, PT ;  /* 0x0000000c1a00720c */ /* 0x040fe20003fa4070 */
[----:B------:R-:W-:Y:S01]  /*4c60*/  @!P1 IMAD.MOV R14, RZ, RZ, -R14 ;  /* 0x000000ffff0e9224 */ /* 0x000fe200078e0a0e */
[----:B-1----:R-:W-:Y:S01]  /*4c70*/  IABS R13, R10 ;  /* 0x0000000a000d7213 */ /* 0x002fe20000000000 */
[----:B------:R-:W-:Y:S01]  /*4c80*/  IMAD.HI.U32 R11, R3, R6, RZ ;  /* 0x00000006030b7227 */ /* 0x000fe200078e00ff */
[----:B------:R-:W-:-:S02]  /*4c90*/  ISETP.GT.U32.AND P1, PT, R26, R4, PT ;  /* 0x000000041a00720c */ /* 0x000fc40003f24070 */
[----:B------:R0:W-:Y:S01]  /*4ca0*/  STL [R1+0x8], R14 ;  /* 0x0000080e01007387 */ /* 0x0001e20000100800 */
[----:B------:R-:W-:Y:S01]  /*4cb0*/  IMAD.MOV R11, RZ, RZ, -R11 ;  /* 0x000000ffff0b7224 */ /* 0x000fe200078e0a0b */
[----:B------:R-:W-:-:S03]  /*4cc0*/  IABS R8, R7 ;  /* 0x0000000700087213 */ /* 0x000fc60000000000 */
[----:B------:R-:W-:Y:S02]  /*4cd0*/  IMAD R6, R26, R11, R6 ;  /* 0x0000000b1a067224 */ /* 0x000fe400078e0206 */
[----:B------:R-:W-:Y:S02]  /*4ce0*/  @!P5 IMAD.IADD R12, R12, 0x1, -R26 ;  /* 0x000000010c0cd824 */ /* 0x000fe400078e0a1a */
[----:B------:R-:W-:Y:S01]  /*4cf0*/  IMAD.HI.U32 R11, R3, R8, RZ ;  /* 0x00000008030b7227 */ /* 0x000fe200078e00ff */
[----:B------:R-:W-:-:S03]  /*4d00*/  ISETP.GT.U32.AND P5, PT, R26, R6, PT ;  /* 0x000000061a00720c */ /* 0x000fc60003fa4070 */
[----:B0-----:R-:W-:Y:S01]  /*4d10*/  IMAD.MOV.U32 R14, RZ, RZ, R9 ;  /* 0x000000ffff0e7224 */ /* 0x001fe200078e0009 */
[----:B------:R-:W-:Y:S01]  /*4d20*/  IABS R9, R0 ;  /* 0x0000000000097213 */ /* 0x000fe20000000000 */
[----:B------:R-:W-:Y:S01]  /*4d30*/  IMAD.MOV.U32 R15, RZ, RZ, R12 ;  /* 0x000000ffff0f7224 */ /* 0x000fe200078e000c */
[----:B------:R-:W-:Y:S01]  /*4d40*/  IABS R12, R16 ;  /* 0x00000010000c7213 */ /* 0x000fe20000000000 */
[----:B------:R-:W-:Y:S01]  /*4d50*/  @!P0 IMAD.MOV R14, RZ, RZ, -R14 ;  /* 0x000000ffff0e8224 */ /* 0x000fe200078e0a0e */
[----:B------:R-:W-:Y:S01]  /*4d60*/  ISETP.GT.U32.AND P0, PT, R26, R5, PT ;  /* 0x000000051a00720c */ /* 0x000fe20003f04070 */
[--C-:B------:R-:W-:Y:S01]  /*4d70*/  @!P1 IMAD.IADD R4, R4, 0x1, -R26.reuse ;  /* 0x0000000104049824 */ /* 0x100fe200078e0a1a */
[----:B------:R-:W-:Y:S01]  /*4d80*/  ISETP.GE.AND P1, PT, R10, RZ, PT ;  /* 0x000000ff0a00720c */ /* 0x000fe20003f26270 */
[----:B------:R-:W-:Y:S01]  /*4d90*/  IMAD.MOV R11, RZ, RZ, -R11 ;  /* 0x000000ffff0b7224 */ /* 0x000fe200078e0a0b */
[----:B------:R0:W-:Y:S01]  /*4da0*/  STL [R1+0x4], R14 ;  /* 0x0000040e01007387 */ /* 0x0001e20000100800 */
[----:B------:R-:W-:-:S02]  /*4db0*/  @!P5 IMAD.IADD R6, R6, 0x1, -R26 ;  /* 0x000000010606d824 */ /* 0x000fc400078e0a1a */
[----:B------:R-:W-:Y:S02]  /*4dc0*/  @!P3 IMAD.MOV R15, RZ, RZ, -R15 ;  /* 0x000000ffff0fb224 */ /* 0x000fe400078e0a0f */
[----:B------:R-:W-:Y:S01]  /*4dd0*/  IMAD.HI.U32 R10, R3, R9, RZ ;  /* 0x00000009030a7227 */ /* 0x000fe200078e00ff */
[----:B------:R-:W-:Y:S02]  /*4de0*/  ISETP.GT.U32.AND P3, PT, R26, R6, PT ;  /* 0x000000061a00720c */ /* 0x000fe40003f64070 */
[----:B------:R1:W-:Y:S01]  /*4df0*/  STL [R1], R15 ;  /* 0x0000000f01007387 */ /* 0x0003e20000100800 */
[----:B------:R-:W-:Y:S01]  /*4e00*/  @!P0 IMAD.IADD R5, R5, 0x1, -R26 ;  /* 0x0000000105058824 */ /* 0x000fe200078e0a1a */
[----:B------:R-:W-:Y:S01]  /*4e10*/  ISETP.GE.AND P0, PT, R7, RZ, PT ;  /* 0x000000ff0700720c */ /* 0x000fe20003f06270 */
[----:B0-----:R-:W-:-:S03]  /*4e20*/  IMAD.HI.U32 R14, R3, R13, RZ ;  /* 0x0000000d030e7227 */ /* 0x001fc600078e00ff */
[C---:B------:R-:W-:Y:S01]  /*4e30*/  ISETP.GT.U32.AND P5, PT, R26.reuse, R5, PT ;  /* 0x000000051a00720c */ /* 0x040fe20003fa4070 */
[----:B------:R-:W-:Y:S02]  /*4e40*/  IMAD.MOV R14, RZ, RZ, -R14 ;  /* 0x000000ffff0e7224 */ /* 0x000fe400078e0a0e */
[C---:B------:R-:W-:Y:S02]  /*4e50*/  IMAD R8, R26.reuse, R11, R8 ;  /* 0x0000000b1a087224 */ /* 0x040fe400078e0208 */
[----:B------:R-:W-:Y:S01]  /*4e60*/  IMAD R7, R26, R14, R13 ;  /* 0x0000000e1a077224 */ /* 0x000fe200078e020d */
[----:B------:R-:W-:Y:S01]  /*4e70*/  IADD3 R14, R2, 0x26, RZ ;  /* 0x00000026020e7810 */ /* 0x000fe20007ffe0ff */
[----:B------:R-:W-:Y:S01]  /*4e80*/  @!P2 IMAD.MOV R4, RZ, RZ, -R4 ;  /* 0x000000ffff04a224 */ /* 0x000fe200078e0a04 */
[----:B------:R-:W-:Y:S01]  /*4e90*/  IABS R13, R17 ;  /* 0x00000011000d7213 */ /* 0x000fe20000000000 */
[----:B------:R-:W-:Y:S01]  /*4ea0*/  IMAD.MOV R10, RZ, RZ, -R10 ;  /* 0x000000ffff0a7224 */ /* 0x000fe200078e0a0a */
[----:B------:R-:W-:Y:S01]  /*4eb0*/  ISETP.GT.U32.AND P2, PT, R26, R7, PT ;  /* 0x000000071a00720c */ /* 0x000fe20003f44070 */
[--C-:B------:R-:W-:Y:S01]  /*4ec0*/  @!P3 IMAD.IADD R6, R6, 0x1, -R26.reuse ;  /* 0x000000010606b824 */ /* 0x100fe200078e0a1a */
[----:B------:R-:W-:Y:S01]  /*4ed0*/  IABS R11, R14 ;  /* 0x0000000e000b7213 */ /* 0x000fe20000000000 */
[----:B------:R-:W-:Y:S01]  /*4ee0*/  @!P5 IMAD.IADD R5, R5, 0x1, -R26 ;  /* 0x000000010505d824 */ /* 0x000fe200078e0a1a */
[C---:B------:R-:W-:Y:S01]  /*4ef0*/  ISETP.GT.U32.AND P5, PT, R26.reuse, R8, PT ;  /* 0x000000081a00720c */ /* 0x040fe20003fa4070 */
[----:B------:R-:W-:Y:S01]  /*4f00*/  IMAD R9, R26, R10, R9 ;  /* 0x0000000a1a097224 */ /* 0x000fe200078e0209 */
[----:B------:R-:W-:Y:S01]  /*4f10*/  IADD3 R10, R2, 0x28, RZ ;  /* 0x00000028020a7810 */ /* 0x000fe20007ffe0ff */
[----:B------:R-:W-:Y:S01]  /*4f20*/  @!P6 IMAD.MOV R6, RZ, RZ, -R6 ;  /* 0x000000ffff06e224 */ /* 0x000fe200078e0a06 */
[----:B------:R-:W-:Y:S01]  /*4f30*/  STL [R1+0x1e8c], R4 ;  /* 0x001e8c0401007387 */ /* 0x000fe20000100800 */
[----:B------:R-:W-:Y:S01]  /*4f40*/  @!P4 IMAD.MOV R5, RZ, RZ, -R5 ;  /* 0x000000ffff05c224 */ /* 0x000fe200078e0a05 */
[----:B------:R-:W-:-:S02]  /*4f50*/  ISETP.GT.U32.AND P3, PT, R26, R9, PT ;  /* 0x000000091a00720c */ /* 0x000fc40003f64070 */
[----:B-1----:R-:W-:Y:S01]  /*4f60*/  IABS R15, R10 ;  /* 0x0000000a000f7213 */ /* 0x002fe20000000000 */
[--C-:B------:R-:W-:Y:S01]  /*4f70*/  @!P2 IMAD.IADD R7, R7, 0x1, -R26.reuse ;  /* 0x000000010707a824 */ /* 0x100fe200078e0a1a */
[----:B------:R-:W-:Y:S01]  /*4f80*/  ISETP.GE.AND P2, PT, R0, RZ, PT ;  /* 0x000000ff0000720c */ /* 0x000fe20003f46270 */
[C---:B------:R-:W-:Y:S01]  /*4f90*/  IMAD.HI.U32 R0, R3.reuse, R11, RZ ;  /* 0x0000000b03007227 */ /* 0x040fe200078e00ff */
[----:B------:R-:W-:Y:S01]  /*4fa0*/  ISETP.GE.AND P6, PT, R10, RZ, PT ;  /* 0x000000ff0a00720c */ /* 0x000fe20003fc6270 */
[----:B------:R0:W-:Y:S02]  /*4fb0*/  STL [R1+0x1e90], R5 ;  /* 0x001e900501007387 */ /* 0x0001e40000100800 */
[----:B------:R-:W-:Y:S01]  /*4fc0*/  @!P5 IMAD.IADD R8, R8, 0x1, -R26 ;  /* 0x000000010808d824 */ /* 0x000fe200078e0a1a */
[----:B------:R-:W-:Y:S01]  /*4fd0*/  ISETP.GT.U32.AND P5, PT, R26, R7, PT ;  /* 0x000000071a00720c */ /* 0x000fe20003fa4070 */
[----:B------:R-:W-:Y:S01]  /*4fe0*/  IMAD.HI.U32 R18, R3, R15, RZ ;  /* 0x0000000f03127227 */ /* 0x000fe200078e00ff */
[----:B------:R1:W-:Y:S03]  /*4ff0*/  STL [R1+0x1e94], R6 ;  /* 0x001e940601007387 */ /* 0x0003e60000100800 */
[----:B------:R-:W-:-:S02]  /*5000*/  IMAD.MOV R18, RZ, RZ, -R18 ;  /* 0x000000ffff127224 */ /* 0x000fc400078e0a12 */
[----:B------:R-:W-:Y:S01]  /*5010*/  @!P3 IMAD.IADD R9, R9, 0x1, -R26 ;  /* 0x000000010909b824 */ /* 0x000fe200078e0a1a */
[C---:B------:R-:W-:Y:S01]  /*5020*/  ISETP.GT.U32.AND P3, PT, R26.reuse, R8, PT ;  /* 0x000000081a00720c */ /* 0x040fe20003f64070 */
[----:B------:R-:W-:Y:S01]  /*5030*/  IMAD R10, R26, R18, R15 ;  /* 0x000000121a0a7224 */ /* 0x000fe200078e020f */
[----:B0-----:R-:W-:Y:S01]  /*5040*/  IADD3 R5, R2, 0x8, RZ ;  /* 0x0000000802057810 */ /* 0x001fe20007ffe0ff */
[----:B------:R-:W-:Y:S01]  /*5050*/  IMAD.MOV R0, RZ, RZ, -R0 ;  /* 0x000000ffff007224 */ /* 0x000fe200078e0a00 */
[C---:B------:R-:W-:Y:S01]  /*5060*/  ISETP.GT.U32.AND P4, PT, R26.reuse, R9, PT ;  /* 0x000000091a00720c */ /* 0x040fe20003f84070 */
[----:B------:R-:W-:Y:S01]  /*5070*/  @!P5 IMAD.IADD R7, R7, 0x1, -R26 ;  /* 0x000000010707d824 */ /* 0x000fe200078e0a1a */
[C---:B------:R-:W-:Y:S01]  /*5080*/  ISETP.GT.U32.AND P5, PT, R26.reuse, R10, PT ;  /* 0x0000000a1a00720c */ /* 0x040fe20003fa4070 */
[----:B------:R-:W-:Y:S01]  /*5090*/  IMAD R11, R26, R0, R11 ;  /* 0x000000001a0b7224 */ /* 0x000fe200078e020b */
[C---:B------:R-:W-:Y:S01]  /*50a0*/  IADD3 R0, R2.reuse, 0x20, RZ ;  /* 0x0000002002007810 */ /* 0x040fe20007ffe0ff */
[----:B------:R-:W-:Y:S01]  /*50b0*/  IMAD.HI.U32 R18, R3, R12, RZ ;  /* 0x0000000c03127227 */ /* 0x000fe200078e00ff */
[----:B-1----:R-:W-:-:S03]  /*50c0*/  IADD3 R6, R2, 0xa, RZ ;  /* 0x0000000a02067810 */ /* 0x002fc60007ffe0ff */
[----:B------:R-:W-:Y:S01]  /*50d0*/  IMAD.MOV R18, RZ, RZ, -R18 ;  /* 0x000000ffff127224 */ /* 0x000fe200078e0a12 */
[----:B------:R-:W-:Y:S01]  /*50e0*/  IABS R27, R6 ;  /* 0x00000006001b7213 */ /* 0x000fe20000000000 */
[----:B------:R-:W-:Y:S01]  /*50f0*/  @!P3 IMAD.IADD R8, R8, 0x1, -R26 ;  /* 0x000000010808b824 */ /* 0x000fe200078e0a1a */
[C---:B------:R-:W-:Y:S01]  /*5100*/  ISETP.GT.U32.AND P3, PT, R26.reuse, R11, PT ;  /* 0x0000000b1a00720c */ /* 0x040fe20003f64070 */
[----:B------:R-:W-:Y:S02]  /*5110*/  IMAD R12, R26, R18, R12 ;  /* 0x000000121a0c7224 */ /* 0x000fe400078e020c */
[----:B------:R-:W-:Y:S02]  /*5120*/  @!P5 IMAD.IADD R10, R10, 0x1, -R26 ;  /* 0x000000010a0ad824 */ /* 0x000fe400078e0a1a */
[----:B------:R-:W-:Y:S01]  /*5130*/  IMAD.HI.U32 R15, R3, R13, RZ ;  /* 0x0000000d030f7227 */ /* 0x000fe200078e00ff */
[----:B------:R-:W-:-:S03]  /*5140*/  ISETP.GT.U32.AND P5, PT, R26, R12, PT ;  /* 0x0000000c1a00720c */ /* 0x000fc60003fa4070 */
[--C-:B------:R-:W-:Y:S01]  /*5150*/  @!P4 IMAD.IADD R9, R9, 0x1, -R26.reuse ;  /* 0x000000010909c824 */ /* 0x100fe200078e0a1a */
[----:B------:R-:W-:Y:S01]  /*5160*/  ISETP.GE.AND P4, PT, R14, RZ, PT ;  /* 0x000000ff0e00720c */ /* 0x000fe20003f86270 */
[----:B------:R-:W-:Y:S01]  /*5170*/  IMAD.MOV R15, RZ, RZ, -R15 ;  /* 0x000000ffff0f7224 */ /* 0x000fe200078e0a0f */
[----:B------:R-:W-:Y:S01]  /*5180*/  IABS R14, R0 ;  /* 0x00000000000e7213 */ /* 0x000fe20000000000 */
[--C-:B------:R-:W-:Y:S01]  /*5190*/  @!P3 IMAD.IADD R11, R11, 0x1, -R26.reuse ;  /* 0x000000010b0bb824 */ /* 0x100fe200078e0a1a */
[C---:B------:R-:W-:Y:S01]  /*51a0*/  ISETP.GT.U32.AND P3, PT, R26.reuse, R10, PT ;  /* 0x0000000a1a00720c */ /* 0x040fe20003f64070 */
[----:B------:R-:W-:Y:S02]  /*51b0*/  @!P1 IMAD.MOV R7, RZ, RZ, -R7 ;  /* 0x000000ffff079224 */ /* 0x000fe400078e0a07 */
[C---:B------:R-:W-:Y:S01]  /*51c0*/  IMAD R13, R26.reuse, R15, R13 ;  /* 0x0000000f1a0d7224 */ /* 0x040fe200078e020d */
[----:B------:R-:W-:Y:S01]  /*51d0*/  ISETP.GT.U32.AND P1, PT, R26, R11, PT ;  /* 0x0000000b1a00720c */ /* 0x000fe20003f24070 */
[----:B------:R-:W-:Y:S01]  /*51e0*/  IMAD.HI.U32 R18, R3, R14, RZ ;  /* 0x0000000e03127227 */ /* 0x000fe200078e00ff */
[----:B------:R-:W-:Y:S01]  /*51f0*/  IADD3 R15, R2, 0x1e, RZ ;  /* 0x0000001e020f7810 */ /* 0x000fe20007ffe0ff */
[----:B------:R0:W-:Y:S02]  /*5200*/  STL [R1+0x1e98], R7 ;  /* 0x001e980701007387 */ /* 0x0001e40000100800 */
[----:B------:R-:W-:Y:S01]  /*5210*/  @!P5 IMAD.IADD R12, R12, 0x1, -R26 ;  /* 0x000000010c0cd824 */ /* 0x000fe200078e0a1a */
[----:B------:R-:W-:Y:S01]  /*5220*/  IABS R19, R15 ;  /* 0x0000000f00137213 */ /* 0x000fe20000000000 */
[----:B------:R-:W-:-:S02]  /*5230*/  IMAD.MOV R18, RZ, RZ, -R18 ;  /* 0x000000ffff127224 */ /* 0x000fc400078e0a12 */
[----:B------:R-:W-:Y:S01]  /*5240*/  @!P0 IMAD.MOV R8, RZ, RZ, -R8 ;  /* 0x000000ffff088224 */ /* 0x000fe200078e0a08 */
[C---:B------:R-:W-:Y:S01]  /*5250*/  ISETP.GT.U32.AND P5, PT, R26.reuse, R12, PT ;  /* 0x0000000c1a00720c */ /* 0x040fe20003fa4070 */
[----:B------:R-:W-:Y:S01]  /*5260*/  @!P2 IMAD.MOV R9, RZ, RZ, -R9 ;  /* 0x000000ffff09a224 */ /* 0x000fe200078e0a09 */
[C---:B------:R-:W-:Y:S01]  /*5270*/  ISETP.GT.U32.AND P0, PT, R26.reuse, R13, PT ;  /* 0x0000000d1a00720c */ /* 0x040fe20003f04070 */
[----:B------:R-:W-:Y:S01]  /*5280*/  IMAD R14, R26, R18, R14 ;  /* 0x000000121a0e7224 */ /* 0x000fe200078e020e */
[----:B------:R-:W-:Y:S01]  /*5290*/  ISETP.GE.AND P2, PT, R16, RZ, PT ;  /* 0x000000ff1000720c */ /* 0x000fe20003f46270 */
[----:B------:R-:W-:Y:S01]  /*52a0*/  IMAD.MOV.U32 R16, RZ, RZ, R19 ;  /* 0x000000ffff107224 */ /* 0x000fe200078e0013 */
[----:B------:R-:W-:Y:S01]  /*52b0*/  IADD3 R18, R2, 0x18, RZ ;  /* 0x0000001802127810 */ /* 0x000fe20007ffe0ff */
[--C-:B------:R-:W-:Y:S01]  /*52c0*/  @!P3 IMAD.IADD R10, R10, 0x1, -R26.reuse ;  /* 0x000000010a0ab824 */ /* 0x100fe200078e0a1a */
[----:B------:R-:W-:Y:S01]  /*52d0*/  ISETP.GE.AND P3, PT, R17, RZ, PT ;  /* 0x000000ff1100720c */ /* 0x000fe20003f66270 */
[----:B------:R-:W-:Y:S01]  /*52e0*/  @!P1 IMAD.IADD R11, R11, 0x1, -R26 ;  /* 0x000000010b0b9824 */ /* 0x000fe200078e0a1a */
[----:B------:R-:W-:Y:S01]  /*52f0*/  ISETP.GT.U32.AND P1, PT, R26, R14, PT ;  /* 0x0000000e1a00720c */ /* 0x000fe20003f24070 */
[----:B------:R-:W-:Y:S01]  /*5300*/  IMAD.HI.U32 R17, R3, R16, RZ ;  /* 0x0000001003117227 */ /* 0x000fe200078e00ff */
[C---:B------:R-:W-:Y:S01]  /*5310*/  IADD3 R19, R2.reuse, 0x16, RZ ;  /* 0x0000001602137810 */ /* 0x040fe20007ffe0ff */
[----:B------:R-:W-:Y:S01]  /*5320*/  STL [R1+0x1e9c], R8 ;  /* 0x001e9c0801007387 */ /* 0x000fe20000100800 */
[----:B0-----:R-:W-:Y:S01]  /*5330*/  IADD3 R7, R2, 0xc, RZ ;  /* 0x0000000c02077810 */ /* 0x001fe20007ffe0ff */
[----:B------:R-:W-:-:S02]  /*5340*/  IMAD.MOV R17, RZ, RZ, -R17 ;  /* 0x000000ffff117224 */ /* 0x000fc400078e0a11 */
[--C-:B------:R-:W-:Y:S01]  /*5350*/  @!P5 IMAD.IADD R12, R12, 0x1, -R26.reuse ;  /* 0x000000010c0cd824 */ /* 0x100fe200078e0a1a */
[----:B------:R-:W-:Y:S01]  /*5360*/  ISETP.GE.AND P5, PT, R15, RZ, PT ;  /* 0x000000ff0f00720c */ /* 0x000fe20003fa6270 */
[----:B------:R-:W-:Y:S01]  /*5370*/  @!P0 IMAD.IADD R13, R13, 0x1, -R26 ;  /* 0x000000010d0d8824 */ /* 0x000fe200078e0a1a */
[----:B------:R-:W-:Y:S01]  /*5380*/  ISETP.GE.AND P0, PT, R0, RZ, PT ;  /* 0x000000ff0000720c */ /* 0x000fe20003f06270 */
[----:B------:R-:W-:Y:S01]  /*5390*/  IMAD R15, R26, R17, R16 ;  /* 0x000000111a0f7224 */ /* 0x000fe200078e0210 */
[----:B------:R-:W-:Y:S01]  /*53a0*/  IADD3 R16, R2, 0x1c, RZ ;  /* 0x0000001c02107810 */ /* 0x000fe20007ffe0ff */
[----:B------:R-:W-:Y:S01]  /*53b0*/  @!P6 IMAD.MOV R10, RZ, RZ, -R10 ;  /* 0x000000ffff0ae224 */ /* 0x000fe200078e0a0a */
[----:B------:R-:W-:Y:S01]  /*53c0*/  ISETP.GT.U32.AND P6, PT, R26, R13, PT ;  /* 0x0000000d1a00720c */ /* 0x000fe20003fc4070 */
[----:B------:R-:W-:Y:S01]  /*53d0*/  @!P1 IMAD.IADD R14, R14, 0x1, -R26 ;  /* 0x000000010e0e9824 */ /* 0x000fe200078e0a1a */
[----:B------:R-:W-:Y:S01]  /*53e0*/  ISETP.GT.U32.AND P1, PT, R26, R15, PT ;  /* 0x0000000f1a00720c */ /* 0x000fe20003f24070 */
[----:B------:R-:W-:Y:S01]  /*53f0*/  @!P2 IMAD.MOV R12, RZ, RZ, -R12 ;  /* 0x000000ffff0ca224 */ /* 0x000fe200078e0a0c */
[----:B------:R-:W-:Y:S01]  /*5400*/  IADD3 R17, R2, 0x1a, RZ ;  /* 0x0000001a02117810 */ /* 0x000fe20007ffe0ff */
[----:B------:R-:W-:Y:S01]  /*5410*/  @!P4 IMAD.MOV R11, RZ, RZ, -R11 ;  /* 0x000000ffff0bc224 */ /* 0x000fe200078e0a0b */
[----:B------:R-:W-:Y:S01]  /*5420*/  ISETP.GT.U32.AND P4, PT, R26, R14, PT ;  /* 0x0000000e1a00720c */ /* 0x000fe20003f84070 */
[----:B------:R0:W-:Y:S01]  /*5430*/  STL [R1+0x1ea0], R9 ;  /* 0x001ea00901007387 */ /* 0x0001e20000100800 */
[----:B------:R-:W-:Y:S01]  /*5440*/  ISETP.GE.AND P2, PT, R17, RZ, PT ;  /* 0x000000ff1100720c */ /* 0x000fe20003f46270 */
[----:B------:R-:W-:Y:S01]  /*5450*/  IMAD.HI.U32 R4, R3, R27, RZ ;  /* 0x0000001b03047227 */ /* 0x000fe200078e00ff */
[----:B------:R-:W-:Y:S01]  /*5460*/  IABS R17, R17 ;  /* 0x0000001100117213 */ /* 0x000fe20000000000 */
[----:B------:R1:W-:Y:S01]  /*5470*/  STL [R1+0x1ea4], R10 ;  /* 0x001ea40a01007387 */ /* 0x0003e20000100800 */
[----:B------:R-:W-:Y:S01]  /*5480*/  IABS R24, R7 ;  /* 0x0000000700187213 */ /* 0x000fe20000000000 */
[--C-:B------:R-:W-:Y:S01]  /*5490*/  @!P6 IMAD.IADD R13, R13, 0x1, -R26.reuse ;  /* 0x000000010d0de824 */ /* 0x100fe200078e0a1a */
[----:B------:R-:W-:Y:S01]  /*54a0*/  ISETP.GE.AND P6, PT, R16, RZ, PT ;  /* 0x000000ff1000720c */ /* 0x000fe20003fc6270 */
[----:B------:R-:W-:Y:S01]  /*54b0*/  @!P1 IMAD.IADD R15, R15, 0x1, -R26 ;  /* 0x000000010f0f9824 */ /* 0x000fe200078e0a1a */
[----:B------:R-:W-:Y:S01]  /*54c0*/  IABS R16, R16 ;  /* 0x0000001000107213 */ /* 0x000fe20000000000 */
[----:B------:R-:W-:Y:S01]  /*54d0*/  IMAD.HI.U32 R23, R3, R17, RZ ;  /* 0x0000001103177227 */ /* 0x000fe200078e00ff */
[----:B------:R2:W-:Y:S01]  /*54e0*/  STL [R1+0x1ea8], R11 ;  /* 0x001ea80b01007387 */ /* 0x0005e20000100800 */
[----:B0-----:R-:W-:-:S02]  /*54f0*/  IADD3 R9, R2, 0x4, RZ ;  /* 0x0000000402097810 */ /* 0x001fc40007ffe0ff */
[----:B------:R-:W-:Y:S01]  /*5500*/  ISETP.GT.U32.AND P1, PT, R26, R15, PT ;  /* 0x0000000f1a00720c */ /* 0x000fe20003f24070 */
[----:B------:R-:W-:Y:S01]  /*5510*/  IMAD.HI.U32 R0, R3, R16, RZ ;  /* 0x0000001003007227 */ /* 0x000fe200078e00ff */
[----:B------:R0:W-:Y:S01]  /*5520*/  STL [R1+0x1eac], R12 ;  /* 0x001eac0c01007387 */ /* 0x0001e20000100800 */
[C---:B-1----:R-:W-:Y:S02]  /*5530*/  IADD3 R10, R2.reuse, 0xe, RZ ;  /* 0x0000000e020a7810 */ /* 0x042fe40007ffe0ff */
[----:B------:R-:W-:Y:S01]  /*5540*/  IMAD.MOV R0, RZ, RZ, -R0 ;  /* 0x000000ffff007224 */ /* 0x000fe200078e0a00 */
[C---:B------:R-:W-:Y:S01]  /*5550*/  IADD3 R8, R2.reuse, 0x2, RZ ;  /* 0x0000000202087810 */ /* 0x040fe20007ffe0ff */
[----:B------:R-:W-:Y:S01]  /*5560*/  IMAD.MOV R23, RZ, RZ, -R23 ;  /* 0x000000ffff177224 */ /* 0x000fe200078e0a17 */
[----:B--2---:R-:W-:Y:S01]  /*5570*/  IADD3 R11, R2, 0x10, RZ ;  /* 0x00000010020b7810 */ /* 0x004fe20007ffe0ff */
[C---:B------:R-:W-:Y:S02]  /*5580*/  IMAD R16, R26.reuse, R0, R16 ;  /* 0x000000001a107224 */ /* 0x040fe400078e0210 */
[----:B------:R-:W-:Y:S01]  /*5590*/  IMAD R17, R26, R23, R17 ;  /* 0x000000171a117224 */ /* 0x000fe200078e0211 */
[----:B0-----:R-:W-:Y:S01]  /*55a0*/  IADD3 R12, R2, 0x12, RZ ;  /* 0x00000012020c7810 */ /* 0x001fe20007ffe0ff */
[--C-:B------:R-:W-:Y:S01]  /*55b0*/  @!P1 IMAD.IADD R15, R15, 0x1, -R26.reuse ;  /* 0x000000010f0f9824 */ /* 0x100fe200078e0a1a */
[----:B------:R-:W-:Y:S01]  /*55c0*/  ISETP.GT.U32.AND P1, PT, R26, R16, PT ;  /* 0x000000101a00720c */ /* 0x000fe20003f24070 */
[----:B------:R-:W-:Y:S01]  /*55d0*/  @!P3 IMAD.MOV R13, RZ, RZ, -R13 ;  /* 0x000000ffff0db224 */ /* 0x000fe200078e0a0d */
[----:B------:R-:W-:Y:S01]  /*55e0*/  ISETP.GE.AND P3, PT, R18, RZ, PT ;  /* 0x000000ff1200720c */ /* 0x000fe20003f66270 */
[----:B------:R-:W-:Y:S01]  /*55f0*/  @!P5 IMAD.MOV R15, RZ, RZ, -R15 ;  /* 0x000000ffff0fd224 */ /* 0x000fe200078e0a0f */
[----:B------:R-:W-:Y:S01]  /*5600*/  ISETP.GT.U32.AND P5, PT, R26, R17, PT ;  /* 0x000000111a00720c */ /* 0x000fe20003fa4070 */
[----:B------:R-:W-:Y:S01]  /*5610*/  @!P4 IMAD.IADD R14, R14, 0x1, -R26 ;  /* 0x000000010e0ec824 */ /* 0x000fe200078e0a1a */
[----:B------:R-:W-:Y:S01]  /*5620*/  IABS R18, R18 ;  /* 0x0000001200127213 */ /* 0x000fe20000000000 */
[----:B------:R-:W-:Y:S01]  /*5630*/  IMAD.HI.U32 R29, R3, R24, RZ ;  /* 0x00000018031d7227 */ /* 0x000fe200078e00ff */
[----:B------:R-:W-:Y:S01]  /*5640*/  ISETP.GE.AND P4, PT, R19, RZ, PT ;  /* 0x000000ff1300720c */ /* 0x000fe20003f86270 */
[----:B------:R0:W-:Y:S01]  /*5650*/  STL [R1+0x1eb0], R13 ;  /* 0x001eb00d01007387 */ /* 0x0001e20000100800 */
[----:B------:R-:W-:Y:S01]  /*5660*/  IABS R19, R19 ;  /* 0x0000001300137213 */ /* 0x000fe20000000000 */
[----:B------:R-:W-:Y:S01]  /*5670*/  IMAD.HI.U32 R22, R3, R18, RZ ;  /* 0x0000001203167227 */ /* 0x000fe200078e00ff */
[----:B------:R-:W-:-:S03]  /*5680*/  IABS R23, R10 ;  /* 0x0000000a00177213 */ /* 0x000fc60000000000 */
[--C-:B------:R-:W-:Y:S02]  /*5690*/  @!P1 IMAD.IADD R16, R16, 0x1, -R26.reuse ;  /* 0x0000000110109824 */ /* 0x100fe400078e0a1a */
[----:B------:R-:W-:Y:S02]  /*56a0*/  @!P5 IMAD.IADD R17, R17, 0x1, -R26 ;  /* 0x000000011111d824 */ /* 0x000fe400078e0a1a */
[----:B------:R-:W-:Y:S01]  /*56b0*/  IMAD.HI.U32 R21, R3, R19, RZ ;  /* 0x0000001303157227 */ /* 0x000fe200078e00ff */
[C---:B------:R-:W-:Y:S02]  /*56c0*/  ISETP.GT.U32.AND P1, PT, R26.reuse, R16, PT ;  /* 0x000000101a00720c */ /* 0x040fe40003f24070 */
[----:B------:R-:W-:Y:S01]  /*56d0*/  ISETP.GT.U32.AND P5, PT, R26, R17, PT ;  /* 0x000000111a00720c */ /* 0x000fe20003fa4070 */
[----:B------:R-:W-:Y:S02]  /*56e0*/  IMAD.MOV R22, RZ, RZ, -R22 ;  /* 0x000000ffff167224 */ /* 0x000fe400078e0a16 */
[----:B------:R-:W-:-:S02]  /*56f0*/  IMAD.MOV R21, RZ, RZ, -R21 ;  /* 0x000000ffff157224 */ /* 0x000fc400078e0a15 */
[----:B------:R-:W-:Y:S01]  /*5700*/  IMAD R18, R26, R22, R18 ;  /* 0x000000161a127224 */ /* 0x000fe200078e0212 */
[----:B------:R-:W-:Y:S01]  /*5710*/  IABS R22, R11 ;  /* 0x0000000b00167213 */ /* 0x000fe20000000000 */
[----:B------:R-:W-:Y:S01]  /*5720*/  @!P0 IMAD.MOV R14, RZ, RZ, -R14 ;  /* 0x000000ffff0e8224 */ /* 0x000fe200078e0a0e */
[----:B------:R-:W-:Y:S01]  /*5730*/  ISETP.GE.AND P0, PT, R20, RZ, PT ;  /* 0x000000ff1400720c */ /* 0x000fe20003f06270 */
[----:B------:R-:W-:Y:S01]  /*5740*/  IMAD R19, R26, R21, R19 ;  /* 0x000000151a137224 */ /* 0x000fe200078e0213 */
[----:B------:R-:W-:Y:S01]  /*5750*/  IABS R20, R20 ;  /* 0x0000001400147213 */ /* 0x000fe20000000000 */
[--C-:B------:R-:W-:Y:S01]  /*5760*/  @!P1 IMAD.IADD R16, R16, 0x1, -R26.reuse ;  /* 0x0000000110109824 */ /* 0x100fe200078e0a1a */
[C---:B------:R-:W-:Y:S01]  /*5770*/  ISETP.GT.U32.AND P1, PT, R26.reuse, R18, PT ;  /* 0x000000121a00720c */ /* 0x040fe20003f24070 */
[----:B------:R-:W-:Y:S01]  /*5780*/  @!P5 IMAD.IADD R17, R17, 0x1, -R26 ;  /* 0x000000011111d824 */ /* 0x000fe200078e0a1a */
[----:B------:R-:W-:Y:S01]  /*5790*/  ISETP.GT.U32.AND P5, PT, R26, R19, PT ;  /* 0x000000131a00720c */ /* 0x000fe20003fa4070 */
[----:B------:R-:W-:Y:S01]  /*57a0*/  IMAD.HI.U32 R0, R3, R20, RZ ;  /* 0x0000001403007227 */ /* 0x000fe200078e00ff */
[----:B------:R-:W-:Y:S01]  /*57b0*/  IABS R21, R12 ;  /* 0x0000000c00157213 */ /* 0x000fe20000000000 */
[----:B------:R-:W-:Y:S02]  /*57c0*/  STL [R1+0x1eb4], R14 ;  /* 0x001eb40e01007387 */ /* 0x000fe40000100800 */
[----:B------:R-:W-:-:S02]  /*57d0*/  IMAD.MOV R0, RZ, RZ, -R0 ;  /* 0x000000ffff007224 */ /* 0x000fc400078e0a00 */
[----:B------:R-:W-:Y:S01]  /*57e0*/  @!P6 IMAD.MOV R16, RZ, RZ, -R16 ;  /* 0x000000ffff10e224 */ /* 0x000fe200078e0a10 */
[----:B------:R1:W-:Y:S01]  /*57f0*/  STL [R1+0x1eb8], R15 ;  /* 0x001eb80f01007387 */ /* 0x0003e20000100800 */
[----:B------:R-:W-:Y:S02]  /*5800*/  IMAD R20, R26, R0, R20 ;  /* 0x000000001a147224 */ /* 0x000fe400078e0214 */
[--C-:B------:R-:W-:Y:S01]  /*5810*/  @!P1 IMAD.IADD R18, R18, 0x1, -R26.reuse ;  /* 0x0000000112129824 */ /* 0x100fe200078e0a1a */
[----:B------:R-:W-:Y:S01]  /*5820*/  STL [R1+0x1ebc], R16 ;  /* 0x001ebc1001007387 */ /* 0x000fe20000100800 */
[----:B------:R-:W-:Y:S01]  /*5830*/  @!P5 IMAD.IADD R19, R19, 0x1, -R26 ;  /* 0x000000011313d824 */ /* 0x000fe200078e0a1a */
[C---:B------:R-:W-:Y:S01]  /*5840*/  ISETP.GT.U32.AND P1, PT, R26.reuse, R20, PT ;  /* 0x000000141a00720c */ /* 0x040fe20003f24070 */
[----:B------:R-:W-:Y:S01]  /*5850*/  IMAD.HI.U32 R0, R3, R21, RZ ;  /* 0x0000001503007227 */ /* 0x000fe200078e00ff */
[C---:B------:R-:W-:Y:S02]  /*5860*/  ISETP.GT.U32.AND P5, PT, R26.reuse, R18, PT ;  /* 0x000000121a00720c */ /* 0x040fe40003fa4070 */
[----:B------:R-:W-:Y:S01]  /*5870*/  ISETP.GT.U32.AND P6, PT, R26, R19, PT ;  /* 0x000000131a00720c */ /* 0x000fe20003fc4070 */
[----:B------:R-:W-:-:S02]  /*5880*/  IMAD.MOV R0, RZ, RZ, -R0 ;  /* 0x000000ffff007224 */ /* 0x000fc400078e0a00 */
[----:B------:R-:W-:-:S04]  /*5890*/  IMAD.HI.U32 R25, R3, R22, RZ ;  /* 0x0000001603197227 */ /* 0x000fc800078e00ff */
[----:B------:R-:W-:Y:S01]  /*58a0*/  IMAD R21, R26, R0, R21 ;  /* 0x000000001a157224 */ /* 0x000fe200078e0215 */
[----:B------:R-:W-:Y:S01]  /*58b0*/  IABS R0, R9 ;  /* 0x0000000900007213 */ /* 0x000fe20000000000 */
[--C-:B------:R-:W-:Y:S02]  /*58c0*/  @!P1 IMAD.IADD R20, R20, 0x1, -R26.reuse ;  /* 0x0000000114149824 */ /* 0x100fe400078e0a1a */
[----:B------:R-:W-:Y:S01]  /*58d0*/  @!P5 IMAD.IADD R18, R18, 0x1, -R26 ;  /* 0x000000011212d824 */ /* 0x000fe200078e0a1a */
[C---:B------:R-:W-:Y:S01]  /*58e0*/  ISETP.GT.U32.AND P5, PT, R26.reuse, R21, PT ;  /* 0x000000151a00720c */ /* 0x040fe20003fa4070 */
[----:B------:R-:W-:Y:S01]  /*58f0*/  IMAD.HI.U32 R28, R3, R23, RZ ;  /* 0x00000017031c7227 */ /* 0x000fe200078e00ff */
[----:B------:R-:W-:-:S03]  /*5900*/  ISETP.GT.U32.AND P1, PT, R26, R20, PT ;  /* 0x000000141a00720c */ /* 0x000fc60003f24070 */
[----:B------:R-:W-:Y:S02]  /*5910*/  IMAD.MOV R29, RZ, RZ, -R29 ;  /* 0x000000ffff1d7224 */ /* 0x000fe400078e0a1d */
[----:B------:R-:W-:Y:S02]  /*5920*/  IMAD.MOV R25, RZ, RZ, -R25 ;  /* 0x000000ffff197224 */ /* 0x000fe400078e0a19 */
[----:B------:R-:W-:Y:S02]  /*5930*/  IMAD.MOV R4, RZ, RZ, -R4 ;  /* 0x000000ffff047224 */ /* 0x000fe400078e0a04 */
[----:B------:R-:W-:Y:S02]  /*5940*/  IMAD.MOV R28, RZ, RZ, -R28 ;  /* 0x000000ffff1c7224 */ /* 0x000fe400078e0a1c */
[C---:B------:R-:W-:Y:S02]  /*5950*/  IMAD R24, R26.reuse, R29, R24 ;  /* 0x0000001d1a187224 */ /* 0x040fe400078e0218 */
[----:B------:R-:W-:-:S02]  /*5960*/  IMAD R22, R26, R25, R22 ;  /* 0x000000191a167224 */ /* 0x000fc400078e0216 */
[C---:B------:R-:W-:Y:S01]  /*5970*/  IMAD R25, R26.reuse, R4, R27 ;  /* 0x000000041a197224 */ /* 0x040fe200078e021b */
[----:B------:R-:W-:Y:S01]  /*5980*/  IABS R27, R5 ;  /* 0x00000005001b7213 */ /* 0x000fe20000000000 */
[----:B------:R-:W-:Y:S01]  /*5990*/  IMAD R23, R26, R28, R23 ;  /* 0x0000001c1a177224 */ /* 0x000fe200078e0217 */
[----:B------:R-:W-:Y:S01]  /*59a0*/  IADD3 R4, R2, 0x6, RZ ;  /* 0x0000000602047810 */ /* 0x000fe20007ffe0ff */
[--C-:B------:R-:W-:Y:S01]  /*59b0*/  @!P5 IMAD.IADD R21, R21, 0x1, -R26.reuse ;  /* 0x000000011515d824 */ /* 0x100fe200078e0a1a */
[C---:B------:R-:W-:Y:S01]  /*59c0*/  ISETP.GT.U32.AND P5, PT, R26.reuse, R24, PT ;  /* 0x000000181a00720c */ /* 0x040fe20003fa4070 */
[--C-:B------:R-:W-:Y:S01]  /*59d0*/  @!P6 IMAD.IADD R19, R19, 0x1, -R26.reuse ;  /* 0x000000011313e824 */ /* 0x100fe200078e0a1a */
[----:B------:R-:W-:Y:S01]  /*59e0*/  ISETP.GT.U32.AND P6, PT, R26, R22, PT ;  /* 0x000000161a00720c */ /* 0x000fe20003fc4070 */
[----:B------:R-:W-:Y:S01]  /*59f0*/  @!P1 IMAD.IADD R20, R20, 0x1, -R26 ;  /* 0x0000000114149824 */ /* 0x000fe200078e0a1a */
[----:B------:R-:W-:Y:S01]  /*5a00*/  IABS R29, R4 ;  /* 0x00000004001d7213 */ /* 0x000fe20000000000 */
[----:B------:R-:W-:Y:S01]  /*5a10*/  IMAD.HI.U32 R28, R3, R27, RZ ;  /* 0x0000001b031c7227 */ /* 0x000fe200078e00ff */
[----:B------:R-:W-:-:S03]  /*5a20*/  ISETP.GT.U32.AND P1, PT, R26, R23, PT ;  /* 0x000000171a00720c */ /* 0x000fc60003f24070 */
[----:B------:R-:W-:Y:S02]  /*5a30*/  IMAD.MOV R28, RZ, RZ, -R28 ;  /* 0x000000ffff1c7224 */ /* 0x000fe400078e0a1c */
[----:B0-----:R-:W-:-:S04]  /*5a40*/  IMAD.HI.U32 R13, R3, R29, RZ ;  /* 0x0000001d030d7227 */ /* 0x001fc800078e00ff */
[----:B-1----:R-:W-:-:S04]  /*5a50*/  IMAD.HI.U32 R15, R3, R0, RZ ;  /* 0x00000000030f7227 */ /* 0x002fc800078e00ff */
[----:B------:R-:W-:Y:S02]  /*5a60*/  IMAD R27, R26, R28, R27 ;  /* 0x0000001c1a1b7224 */ /* 0x000fe400078e021b */
[----:B------:R-:W-:Y:S01]  /*5a70*/  IMAD.MOV R14, RZ, RZ, -R13 ;  /* 0x000000ffff0e7224 */ /* 0x000fe200078e0a0d */
[----:B------:R-:W-:Y:S01]  /*5a80*/  IABS R13, R8 ;  /* 0x00000008000d7213 */ /* 0x000fe20000000000 */
[----:B------:R-:W-:Y:S02]  /*5a90*/  IMAD.MOV R28, RZ, RZ, -R15 ;  /* 0x000000ffff1c7224 */ /* 0x000fe400078e0a0f */
[--C-:B------:R-:W-:Y:S01]  /*5aa0*/  @!P5 IMAD.IADD R24, R24, 0x1, -R26.reuse ;  /* 0x000000011818d824 */ /* 0x100fe200078e0a1a */
[----:B------:R-:W-:Y:S01]  /*5ab0*/  ISETP.GT.U32.AND P5, PT, R26, R27, PT ;  /* 0x0000001b1a00720c */ /* 0x000fe20003fa4070 */
[----:B------:R-:W-:Y:S01]  /*5ac0*/  @!P6 IMAD.IADD R22, R22, 0x1, -R26 ;  /* 0x000000011616e824 */ /* 0x000fe200078e0a1a */
[C---:B------:R-:W-:Y:S01]  /*5ad0*/  ISETP.GT.U32.AND P6, PT, R26.reuse, R25, PT ;  /* 0x000000191a00720c */ /* 0x040fe20003fc4070 */
[----:B------:R-:W-:Y:S01]  /*5ae0*/  IMAD R0, R26, R28, R0 ;  /* 0x0000001c1a007224 */ /* 0x000fe200078e0200 */
[----:B------:R-:W-:Y:S01]  /*5af0*/  IABS R28, R2 ;  /* 0x00000002001c7213 */ /* 0x000fe20000000000 */
[----:B------:R-:W-:Y:S01]  /*5b00*/  @!P1 IMAD.IADD R23, R23, 0x1, -R26 ;  /* 0x0000000117179824 */ /* 0x000fe200078e0a1a */
[----:B------:R-:W-:Y:S01]  /*5b10*/  ISETP.GE.AND P1, PT, R2, RZ, PT ;  /* 0x000000ff0200720c */ /* 0x000fe20003f26270 */
[----:B------:R-:W-:Y:S01]  /*5b20*/  @!P4 IMAD.MOV R19, RZ, RZ, -R19 ;  /* 0x000000ffff13c224 */ /* 0x000fe200078e0a13 */
[----:B------:R-:W-:Y:S01]  /*5b30*/  ISETP.GT.U32.AND P4, PT, R26, R24, PT ;  /* 0x000000181a00720c */ /* 0x000fe20003f84070 */
[----:B------:R-:W-:-:S04]  /*5b40*/  IMAD.HI.U32 R2, R3, R13, RZ ;  /* 0x0000000d03027227 */ /* 0x000fc800078e00ff */
[----:B------:R-:W-:Y:S02]  /*5b50*/  IMAD.MOV R2, RZ, RZ, -R2 ;  /* 0x000000ffff027224 */ /* 0x000fe400078e0a02 */
[----:B------:R-:W-:Y:S01]  /*5b60*/  @!P2 IMAD.MOV R17, RZ, RZ, -R17 ;  /* 0x000000ffff11a224 */ /* 0x000fe200078e0a11 */
[C---:B------:R-:W-:Y:S01]  /*5b70*/  ISETP.GT.U32.AND P2, PT, R26.reuse, R21, PT ;  /* 0x000000151a00720c */ /* 0x040fe20003f44070 */
[C---:B------:R-:W-:Y:S02]  /*5b80*/  IMAD R2, R26.reuse, R2, R13 ;  /* 0x000000021a027224 */ /* 0x040fe400078e020d */
[--C-:B------:R-:W-:Y:S01]  /*5b90*/  @!P6 IMAD.IADD R25, R25, 0x1, -R26.reuse ;  /* 0x000000011919e824 */ /* 0x100fe200078e0a1a */
[----:B------:R-:W-:Y:S01]  /*5ba0*/  ISETP.GT.U32.AND P6, PT, R26, R22, PT ;  /* 0x000000161a00720c */ /* 0x000fe20003fc4070 */
[--C-:B------:R-:W-:Y:S01]  /*5bb0*/  @!P4 IMAD.IADD R24, R24, 0x1, -R26.reuse ;  /* 0x000000011818c824 */ /* 0x100fe200078e0a1a */
[C---:B------:R-:W-:Y:S01]  /*5bc0*/  ISETP.GT.U32.AND P4, PT, R26.reuse, R2, PT ;  /* 0x000000021a00720c */ /* 0x040fe20003f84070 */
[----:B------:R-:W-:Y:S01]  /*5bd0*/  @!P5 IMAD.IADD R27, R27, 0x1, -R26 ;  /* 0x000000011b1bd824 */ /* 0x000fe200078e0a1a */
[----:B------:R-:W-:Y:S01]  /*5be0*/  STL [R1+0x1ec0], R17 ;  /* 0x001ec01101007387 */ /* 0x000fe20000100800 */
[----:B------:R-:W-:Y:S01]  /*5bf0*/  @!P0 IMAD.MOV R20, RZ, RZ, -R20 ;  /* 0x000000ffff148224 */ /* 0x000fe200078e0a14 */
[C---:B------:R-:W-:Y:S01]  /*5c00*/  ISETP.GT.U32.AND P0, PT, R26.reuse, R25, PT ;  /* 0x000000191a00720c */ /* 0x040fe20003f04070 */
[C---:B------:R-:W-:Y:S01]  /*5c10*/  IMAD R29, R26.reuse, R14, R29 ;  /* 0x0000000e1a1d7224 */ /* 0x040fe200078e021d */
[C---:B------:R-:W-:Y:S01]  /*5c20*/  ISETP.GT.U32.AND P5, PT, R26.reuse, R27, PT ;  /* 0x0000001b1a00720c */ /* 0x040fe20003fa4070 */
[----:B------:R-:W-:Y:S01]  /*5c30*/  @!P3 IMAD.MOV R18, RZ, RZ, -R18 ;  /* 0x000000ffff12b224 */ /* 0x000fe200078e0a12 */
[C---:B------:R-:W-:Y:S01]  /*5c40*/  ISETP.GT.U32.AND P3, PT, R26.reuse, R23, PT ;  /* 0x000000171a00720c */ /* 0x040fe20003f64070 */
[--C-:B------:R-:W-:Y:S01]  /*5c50*/  @!P2 IMAD.IADD R21, R21, 0x1, -R26.reuse ;  /* 0x000000011515a824 */ /* 0x100fe200078e0a1a */
[----:B------:R-:W-:Y:S01]  /*5c60*/  ISETP.GT.U32.AND P2, PT, R26, R29, PT ;  /* 0x0000001d1a00720c */ /* 0x000fe20003f44070 */
[--C-:B------:R-:W-:Y:S01]  /*5c70*/  @!P6 IMAD.IADD R22, R22, 0x1, -R26.reuse ;  /* 0x000000011616e824 */ /* 0x100fe200078e0a1a */
[----:B------:R-:W-:Y:S01]  /*5c80*/  ISETP.GT.U32.AND P6, PT, R26, R0, PT ;  /* 0x000000001a00720c */ /* 0x000fe20003fc4070 */
[--C-:B------:R-:W-:Y:S01]  /*5c90*/  @!P4 IMAD.IADD R2, R2, 0x1, -R26.reuse ;  /* 0x000000010202c824 */ /* 0x100fe200078e0a1a */
[----:B------:R-:W-:Y:S01]  /*5ca0*/  ISETP.GE.AND P4, PT, R6, RZ, PT ;  /* 0x000000ff0600720c */ /* 0x000fe20003f86270 */
[----:B------:R-:W-:Y:S01]  /*5cb0*/  IMAD.HI.U32 R3, R3, R28, RZ ;  /* 0x0000001c03037227 */ /* 0x000fe200078e00ff */
[----:B------:R-:W0:Y:S03]  /*5cc0*/  S2R R6, SR_TID.X ;  /* 0x0000000000067919 */ /* 0x000e260000002100 */
[--C-:B------:R-:W-:Y:S01]  /*5cd0*/  @!P0 IMAD.IADD R25, R25, 0x1, -R26.reuse ;  /* 0x0000000119198824 */ /* 0x100fe200078e0a1a */
[----:B------:R-:W-:Y:S01]  /*5ce0*/  ISETP.GE.AND P0, PT, R11, RZ, PT ;  /* 0x000000ff0b00720c */ /* 0x000fe20003f06270 */
[--C-:B------:R-:W-:Y:S01]  /*5cf0*/  @!P5 IMAD.IADD R27, R27, 0x1, -R26.reuse ;  /* 0x000000011b1bd824 */ /* 0x100fe200078e0a1a */
[----:B------:R-:W-:Y:S01]  /*5d00*/  ISETP.GE.AND P5, PT, R10, RZ, PT ;  /* 0x000000ff0a00720c */ /* 0x000fe20003fa6270 */
[--C-:B------:R-:W-:Y:S01]  /*5d10*/  @!P3 IMAD.IADD R23, R23, 0x1, -R26.reuse ;  /* 0x000000011717b824 */ /* 0x100fe200078e0a1a */
[----:B------:R-:W-:Y:S01]  /*5d20*/  ISETP.GE.AND P3, PT, R12, RZ, PT ;  /* 0x000000ff0c00720c */ /* 0x000fe20003f66270 */
[--C-:B------:R-:W-:Y:S01]  /*5d30*/  @!P2 IMAD.IADD R29, R29, 0x1, -R26.reuse ;  /* 0x000000011d1da824 */ /* 0x100fe200078e0a1a */
[----:B------:R-:W-:Y:S01]  /*5d40*/  ISETP.GE.AND P2, PT, R7, RZ, PT ;  /* 0x000000ff0700720c */ /* 0x000fe20003f46270 */
[----:B------:R-:W-:Y:S01]  /*5d50*/  @!P6 IMAD.IADD R0, R0, 0x1, -R26 ;  /* 0x000000010000e824 */ /* 0x000fe200078e0a1a */
[----:B------:R-:W-:Y:S01]  /*5d60*/  STL [R1+0x1ec4], R18 ;  /* 0x001ec41201007387 */ /* 0x000fe20000100800 */
[----:B------:R-:W-:Y:S01]  /*5d70*/  IMAD.MOV R3, RZ, RZ, -R3 ;  /* 0x000000ffff037224 */ /* 0x000fe200078e0a03 */
[----:B------:R-:W-:-:S02]  /*5d80*/  ISETP.GT.U32.AND P6, PT, R26, R29, PT ;  /* 0x0000001d1a00720c */ /* 0x000fc40003fc4070 */
[----:B------:R-:W-:Y:S01]  /*5d90*/  STL [R1+0x1ec8], R19 ;  /* 0x001ec81301007387 */ /* 0x000fe20000100800 */
[----:B------:R-:W-:Y:S01]  /*5da0*/  @!P0 IMAD.MOV R22, RZ, RZ, -R22 ;  /* 0x000000ffff168224 */ /* 0x000fe200078e0a16 */
[C---:B------:R-:W-:Y:S01]  /*5db0*/  ISETP.GT.U32.AND P0, PT, R26.reuse, R0, PT ;  /* 0x000000001a00720c */ /* 0x040fe20003f04070 */
[----:B------:R-:W-:Y:S01]  /*5dc0*/  @!P5 IMAD.MOV R23, RZ, RZ, -R23 ;  /* 0x000000ffff17d224 */ /* 0x000fe200078e0a17 */
[----:B------:R-:W-:Y:S01]  /*5dd0*/  ISETP.GT.U32.AND P5, PT, R26, R2, PT ;  /* 0x000000021a00720c */ /* 0x000fe20003fa4070 */
[----:B------:R-:W-:Y:S01]  /*5de0*/  @!P3 IMAD.MOV R21, RZ, RZ, -R21 ;  /* 0x000000ffff15b224 */ /* 0x000fe200078e0a15 */
[----:B------:R-:W-:Y:S01]  /*5df0*/  STL [R1+0x1ecc], R20 ;  /* 0x001ecc1401007387 */ /* 0x000fe20000100800 */
[----:B------:R-:W-:Y:S01]  /*5e00*/  @!P2 IMAD.MOV R24, RZ, RZ, -R24 ;  /* 0x000000ffff18a224 */ /* 0x000fe200078e0a18 */
[----:B------:R-:W-:Y:S01]  /*5e10*/  ISETP.GE.AND P2, PT, R5, RZ, PT ;  /* 0x000000ff0500720c */ /* 0x000fe20003f46270 */
[C---:B0-----:R-:W-:Y:S01]  /*5e20*/  IMAD.SHL.U32 R7, R6.reuse, 0x8, RZ ;  /* 0x0000000806077824 */ /* 0x041fe200078e00ff */
[----:B------:R-:W-:Y:S01]  /*5e30*/  STL [R1+0x1ed0], R21 ;  /* 0x001ed01501007387 */ /* 0x000fe20000100800 */
[C---:B------:R-:W-:Y:S01]  /*5e40*/  IMAD.SHL.U32 R5, R6.reuse, 0x2, RZ ;  /* 0x0000000206057824 */ /* 0x040fe200078e00ff */
[----:B------:R-:W-:Y:S01]  /*5e50*/  LOP3.LUT R10, R6, 0x1f, RZ, 0xc0, !PT ;  /* 0x0000001f060a7812 */ /* 0x000fe200078ec0ff */
[--C-:B------:R-:W-:Y:S01]  /*5e60*/  @!P6 IMAD.IADD R29, R29, 0x1, -R26.reuse ;  /* 0x000000011d1de824 */ /* 0x100fe200078e0a1a */
[----:B------:R-:W-:Y:S01]  /*5e70*/  STL [R1+0x1ed4], R22 ;  /* 0x001ed41601007387 */ /* 0x000fe20000100800 */
[----:B------:R-:W-:Y:S01]  /*5e80*/  ISETP.GE.AND P6, PT, R4, RZ, PT ;  /* 0x000000ff0400720c */ /* 0x000fe20003fc6270 */
[----:B------:R-:W-:Y:S01]  /*5e90*/  @!P0 IMAD.IADD R0, R0, 0x1, -R26 ;  /* 0x0000000100008824 */ /* 0x000fe200078e0a1a */
[----:B------:R-:W-:Y:S01]  /*5ea0*/  LOP3.LUT R4, R6, 0x7, RZ, 0xc0, !PT ;  /* 0x0000000706047812 */ /* 0x000fe200078ec0ff */
[----:B------:R-:W-:Y:S01]  /*5eb0*/  STL [R1+0x1ed8], R23 ;  /* 0x001ed81701007387 */ /* 0x000fe20000100800 */
[----:B------:R-:W-:Y:S01]  /*5ec0*/  ISETP.GE.AND P0, PT, R9, RZ, PT ;  /* 0x000000ff0900720c */ /* 0x000fe20003f06270 */
[----:B------:R-:W-:Y:S01]  /*5ed0*/  IMAD R3, R26, R3, R28 ;  /* 0x000000031a037224 */ /* 0x000fe200078e021c */
[----:B------:R-:W-:Y:S01]  /*5ee0*/  LOP3.LUT R7, R7, 0x30, RZ, 0xc0, !PT ;  /* 0x0000003007077812 */ /* 0x000fe200078ec0ff */
[----:B------:R-:W-:Y:S01]  /*5ef0*/  STL [R1+0x1edc], R24 ;  /* 0x001edc1801007387 */ /* 0x000fe20000100800 */
[----:B------:R-:W-:Y:S01]  /*5f00*/  LOP3.LUT R28, R5, 0x10, RZ, 0xc0, !PT ;  /* 0x00000010051c7812 */ /* 0x000fe200078ec0ff */
[----:B------:R-:W-:Y:S01]  /*5f10*/  @!P5 IMAD.IADD R2, R2, 0x1, -R26 ;  /* 0x000000010202d824 */ /* 0x000fe200078e0a1a */
[----:B------:R-:W-:Y:S01]  /*5f20*/  ISETP.GE.AND P5, PT, R8, RZ, PT ;  /* 0x000000ff0800720c */ /* 0x000fe20003fa6270 */
[----:B------:R-:W2:Y:S01]  /*5f30*/  LDL.LU R9, [R1+0xc0] ;  /* 0x0000c00001097983 */ /* 0x000ea20000300800 */
[----:B------:R-:W-:Y:S01]  /*5f40*/  IMAD R4, R4, 0x40, R7 ;  /* 0x0000004004047824 */ /* 0x000fe200078e0207 */
[----:B------:R-:W-:-:S02]  /*5f50*/  LOP3.LUT R28, R28, 0x20, R6, 0xf8, !PT ;  /* 0x000000201c1c7812 */ /* 0x000fc400078ef806 */
[----:B------:R-:W3:Y:S01]  /*5f60*/  LDL.LU R8, [R1+0xb0] ;  /* 0x0000b00001087983 */ /* 0x000ee20000300800 */
[----:B------:R-:W-:Y:S01]  /*5f70*/  ISETP.GT.U32.AND P3, PT, R26, R3, PT ;  /* 0x000000031a00720c */ /* 0x000fe20003f64070 */
[----:B------:R-:W-:Y:S01]  /*5f80*/  IMAD R10, R10, c[0x0][0x18c], RZ ;  /* 0x000063000a0a7a24 */ /* 0x000fe200078e02ff */
[----:B------:R-:W-:Y:S01]  /*5f90*/  LOP3.LUT R28, R4, 0x30, R5, 0x78, !PT ;  /* 0x00000030041c7812 */ /* 0x000fe200078e7805 */
[----:B------:R-:W4:Y:S04]  /*5fa0*/  LDL.LU R7, [R1+0xa8] ;  /* 0x0000a80001077983 */ /* 0x000f280000300800 */
[----:B------:R-:W4:Y:S01]  /*5fb0*/  LDL.LU R6, [R1+0xa4] ;  /* 0x0000a40001067983 */ /* 0x000f220000300800 */
[----:B------:R-:W-:Y:S02]  /*5fc0*/  @!P4 IMAD.MOV R25, RZ, RZ, -R25 ;  /* 0x000000ffff19c224 */ /* 0x000fe400078e0a19 */
[----:B------:R-:W-:Y:S01]  /*5fd0*/  @!P2 IMAD.MOV R27, RZ, RZ, -R27 ;  /* 0x000000ffff1ba224 */ /* 0x000fe200078e0a1b */
[----:B------:R-:W4:Y:S02]  /*5fe0*/  LDL.LU R5, [R1+0xac] ;  /* 0x0000ac0001057983 */ /* 0x000f240000300800 */
[----:B------:R-:W-:-:S02]  /*5ff0*/  @!P3 IMAD.IADD R3, R3, 0x1, -R26 ;  /* 0x000000010303b824 */ /* 0x000fc400078e0a1a */
[----:B------:R-:W4:Y:S03]  /*6000*/  LDL.LU R4, [R1+0xb4] ;  /* 0x0000b40001047983 */ /* 0x000f260000300800 */
[----:B------:R-:W-:Y:S01]  /*6010*/  ISETP.GT.U32.AND P3, PT, R26, R3, PT ;  /* 0x000000031a00720c */ /* 0x000fe20003f64070 */
[----:B------:R-:W-:Y:S01]  /*6020*/  @!P6 IMAD.MOV R29, RZ, RZ, -R29 ;  /* 0x000000ffff1de224 */ /* 0x000fe200078e0a1d */
[----:B------:R0:W-:Y:S01]  /*6030*/  STL [R1+0x1df0], R28 ;  /* 0x001df01c01007387 */ /* 0x0001e20000100800 */
[----:B------:R-:W-:Y:S02]  /*6040*/  @!P0 IMAD.MOV R0, RZ, RZ, -R0 ;  /* 0x000000ffff008224 */ /* 0x000fe400078e0a00 */
[----:B------:R-:W-:Y:S01]  /*6050*/  @!P5 IMAD.MOV R2, RZ, RZ, -R2 ;  /* 0x000000ffff02d224 */ /* 0x000fe200078e0a02 */
[----:B------:R-:W-:Y:S07]  /*6060*/  STL [R1+0x1ee0], R25 ;  /* 0x001ee01901007387 */ /* 0x000fee0000100800 */
[----:B------:R-:W-:Y:S01]  /*6070*/  @!P3 IMAD.IADD R3, R3, 0x1, -R26 ;  /* 0x000000010303b824 */ /* 0x000fe200078e0a1a */
[----:B------:R-:W-:-:S03]  /*6080*/  LEA R26, P4, R10, c[0x0][0x168], 0x1 ;  /* 0x00005a000a1a7a11 */ /* 0x000fc600078808ff */
[----:B------:R-:W-:Y:S02]  /*6090*/  @!P1 IMAD.MOV R3, RZ, RZ, -R3 ;  /* 0x000000ffff039224 */ /* 0x000fe400078e0a03 */
[----:B------:R-:W-:Y:S01]  /*60a0*/  STL [R1+0x1e14], R26 ;  /* 0x001e141a01007387 */ /* 0x000fe20000100800 */
[----:B------:R-:W-:Y:S02]  /*60b0*/  ISETP.NE.AND P3, PT, RZ, c[0x0][0x17c], PT ;  /* 0x00005f00ff007a0c */ /* 0x000fe40003f65270 */
[----:B0-----:R-:W-:Y:S01]  /*60c0*/  LOP3.LUT R28, RZ, c[0x0][0x17c], RZ, 0x33, !PT ;  /* 0x00005f00ff1c7a12 */ /* 0x001fe200078e33ff */
[----:B------:R-:W-:Y:S04]  /*60d0*/  STL [R1+0x1ee4], R27 ;  /* 0x001ee41b01007387 */ /* 0x000fe80000100800 */
[----:B------:R-:W-:Y:S04]  /*60e0*/  STL [R1+0x1ee8], R29 ;  /* 0x001ee81d01007387 */ /* 0x000fe80000100800 */
[----:B------:R-:W-:Y:S04]  /*60f0*/  STL [R1+0x1eec], R0 ;  /* 0x001eec0001007387 */ /* 0x000fe80000100800 */
[----:B------:R-:W-:Y:S04]  /*6100*/  STL [R1+0x1ef0], R2 ;  /* 0x001ef00201007387 */ /* 0x000fe80000100800 */
[----:B------:R2:W-:Y:S02]  /*6110*/  STL [R1+0x1ef4], R3 ;  /* 0x001ef40301007387 */ /* 0x0005e40000100800 */
[----:B--2---:R-:W-:-:S02]  /*6120*/  SEL R3, R28, R9, !P3 ;  /* 0x000000091c037207 */ /* 0x004fc40005800000 */
[----:B---3--:R-:W-:-:S03]  /*6130*/  SEL R2, R28, R8, !P3 ;  /* 0x000000081c027207 */ /* 0x008fc60005800000 */
[----:B------:R0:W-:Y:S01]  /*6140*/  STL [R1+0x18], R3 ;  /* 0x0000180301007387 */ /* 0x0001e20000100800 */
[----:B----4-:R-:W-:-:S03]  /*6150*/  SEL R0, R28, R7, !P3 ;  /* 0x000000071c007207 */ /* 0x010fc60005800000 */
[----:B------:R-:W-:Y:S01]  /*6160*/  STL [R1+0x28], R2 ;  /* 0x0000280201007387 */ /* 0x000fe20000100800 */
[----:B0-----:R-:W-:-:S03]  /*6170*/  SEL R3, R28, R6, !P3 ;  /* 0x000000061c037207 */ /* 0x001fc60005800000 */
[----:B------:R-:W-:Y:S04]  /*6180*/  STL [R1+0x34], R0 ;  /* 0x0000340001007387 */ /* 0x000fe80000100800 */
[----:B------:R0:W-:Y:S04]  /*6190*/  STL [R1+0x3c], R3 ;  /* 0x00003c0301007387 */ /* 0x0001e80000100800 */
[----:B0-----:R-:W2:Y:S01]  /*61a0*/  LDL.LU R3, [R1+0x6c] ;  /* 0x00006c0001037983 */ /* 0x001ea20000300800 */
[C---:B------:R-:W-:Y:S02]  /*61b0*/  SEL R2, R28.reuse, R5, !P3 ;  /* 0x000000051c027207 */ /* 0x040fe40005800000 */
[----:B------:R-:W-:-:S03]  /*61c0*/  SEL R0, R28, R4, !P3 ;  /* 0x000000041c007207 */ /* 0x000fc60005800000 */
[----:B------:R-:W-:Y:S04]  /*61d0*/  STL [R1+0x44], R2 ;  /* 0x0000440201007387 */ /* 0x000fe80000100800 */
[----:B--2---:R0:W-:Y:S04]  /*61e0*/  STL [R1+0x1ef8], R3 ;  /* 0x001ef80301007387 */ /* 0x0041e80000100800 */
[----:B------:R-:W-:Y:S04]  /*61f0*/  STL [R1+0x4c], R0 ;  /* 0x00004c0001007387 */ /* 0x000fe80000100800 */
[----:B0-----:R-:W2:Y:S04]  /*6200*/  LDL.LU R3, [R1+0x64] ;  /* 0x0000640001037983 */ /* 0x001ea80000300800 */
[----:B--2---:R0:W-:Y:S04]  /*6210*/  STL [R1+0x1efc], R3 ;  /* 0x001efc0301007387 */ /* 0x0041e80000100800 */
[----:B0-----:R-:W2:Y:S04]  /*6220*/  LDL.LU R3, [R1+0xbc] ;  /* 0x0000bc0001037983 */ /* 0x001ea80000300800 */
[----:B--2---:R0:W-:Y:S04]  /*6230*/  STL [R1+0x1f00], R3 ;  /* 0x001f000301007387 */ /* 0x0041e80000100800 */
[----:B0-----:R-:W2:Y:S04]  /*6240*/  LDL.LU R3, [R1+0xb8] ;  /* 0x0000b80001037983 */ /* 0x001ea80000300800 */
[----:B------:R-:W3:Y:S04]  /*6250*/  LDL.LU R2, [R1+0x74] ;  /* 0x0000740001027983 */ /* 0x000ee80000300800 */
[----:B------:R-:W4:Y:S04]  /*6260*/  LDL.LU R0, [R1+0x7c] ;  /* 0x00007c0001007983 */ /* 0x000f280000300800 */
[----:B------:R-:W3:Y:S04]  /*6270*/  LDL.LU R29, [R1+0x84] ;  /* 0x00008400011d7983 */ /* 0x000ee80000300800 */
        /* <DEDUP_REMOVED lines=23> */
[----:B------:R-:W3:Y:S01]  /*63f0*/  LDL.LU R26, [R1] ;  /* 0x00000000011a7983 */ /* 0x000ee20000300800 */
[----:B--2---:R-:W-:-:S05]  /*6400*/  SEL R3, R28, R3, !P3 ;  /* 0x000000031c037207 */ /* 0x004fca0005800000 */
[----:B------:R0:W-:Y:S04]  /*6410*/  STL [R1+0x54], R3 ;  /* 0x0000540301007387 */ /* 0x0001e80000100800 */
[----:B0-----:R-:W2:Y:S02]  /*6420*/  LDL.LU R3, [R1+0x1f00] ;  /* 0x001f000001037983 */ /* 0x001ea40000300800 */
[----:B--2---:R-:W-:-:S05]  /*6430*/  SEL R3, R28, R3, !P3 ;  /* 0x000000031c037207 */ /* 0x004fca0005800000 */
[----:B------:R0:W-:Y:S04]  /*6440*/  STL [R1+0x5c], R3 ;  /* 0x00005c0301007387 */ /* 0x0001e80000100800 */
[----:B0-----:R-:W2:Y:S02]  /*6450*/  LDL.LU R3, [R1+0x1efc] ;  /* 0x001efc0001037983 */ /* 0x001ea40000300800 */
[----:B--2---:R-:W-:-:S05]  /*6460*/  SEL R3, R28, R3, !P3 ;  /* 0x000000031c037207 */ /* 0x004fca0005800000 */
[----:B------:R0:W-:Y:S04]  /*6470*/  STL [R1+0x64], R3 ;  /* 0x0000640301007387 */ /* 0x0001e80000100800 */
[----:B0-----:R-:W2:Y:S01]  /*6480*/  LDL.LU R3, [R1+0x1ef8] ;  /* 0x001ef80001037983 */ /* 0x001ea20000300800 */
[C---:B---3--:R-:W-:Y:S02]  /*6490*/  SEL R2, R28.reuse, R2, !P3 ;  /* 0x000000021c027207 */ /* 0x048fe40005800000 */
[C---:B----4-:R-:W-:Y:S02]  /*64a0*/  SEL R0, R28.reuse, R0, !P3 ;  /* 0x000000001c007207 */ /* 0x050fe40005800000 */
[C---:B------:R-:W-:Y:S02]  /*64b0*/  SEL R29, R28.reuse, R29, !P3 ;  /* 0x0000001d1c1d7207 */ /* 0x040fe40005800000 */
[----:B------:R-:W-:-:S02]  /*64c0*/  SEL R27, R28, R27, !P3 ;  /* 0x0000001b1c1b7207 */ /* 0x000fc40005800000 */
[C---:B------:R-:W-:Y:S02]  /*64d0*/  SEL R25, R28.reuse, R25, !P3 ;  /* 0x000000191c197207 */ /* 0x040fe40005800000 */
[C---:B------:R-:W-:Y:S02]  /*64e0*/  SEL R24, R28.reuse, R24, !P3 ;  /* 0x000000181c187207 */ /* 0x040fe40005800000 */
[C---:B------:R-:W-:Y:S02]  /*64f0*/  SEL R23, R28.reuse, R23, !P3 ;  /* 0x000000171c177207 */ /* 0x040fe40005800000 */
[C---:B------:R-:W-:Y:S02]  /*6500*/  SEL R22, R28.reuse, R22, !P3 ;  /* 0x000000161c167207 */ /* 0x040fe40005800000 */
        /* <DEDUP_REMOVED lines=18> */
[----:B--2---:R-:W-:-:S05]  /*6630*/  SEL R3, R28, R3, !P3 ;  /* 0x000000031c037207 */ /* 0x004fca0005800000 */
[----:B------:R0:W-:Y:S04]  /*6640*/  STL [R1+0x6c], R3 ;  /* 0x00006c0301007387 */ /* 0x0001e80000100800 */
[----:B0-----:R-:W2:Y:S04]  /*6650*/  LDL.LU R3, [R1+0x1ef4] ;  /* 0x001ef40001037983 */ /* 0x001ea80000300800 */
[----:B------:R0:W-:Y:S04]  /*6660*/  STL [R1+0x74], R2 ;  /* 0x0000740201007387 */ /* 0x0001e80000100800 */
[----:B0-----:R-:W3:Y:S04]  /*6670*/  LDL.LU R2, [R1+0x1ef0] ;  /* 0x001ef00001027983 */ /* 0x001ee80000300800 */
[----:B------:R0:W-:Y:S04]  /*6680*/  STL [R1+0x7c], R0 ;  /* 0x00007c0001007387 */ /* 0x0001e80000100800 */
[----:B0-----:R-:W4:Y:S04]  /*6690*/  LDL.LU R0, [R1+0x1eec] ;  /* 0x001eec0001007983 */ /* 0x001f280000300800 */
[----:B------:R0:W-:Y:S04]  /*66a0*/  STL [R1+0x84], R29 ;  /* 0x0000841d01007387 */ /* 0x0001e80000100800 */
[----:B0-----:R-:W2:Y:S04]  /*66b0*/  LDL.LU R29, [R1+0x1ee8] ;  /* 0x001ee800011d7983 */ /* 0x001ea80000300800 */
        /* <DEDUP_REMOVED lines=45> */
[----:B0-----:R-:W2:Y:S01]  /*6990*/  LDL.LU R4, [R1+0x1e8c] ;  /* 0x001e8c0001047983 */ /* 0x001ea20000300800 */
[----:B------:R-:W-:-:S05]  /*69a0*/  SEL R26, R28, R26, !P3 ;  /* 0x0000001a1c1a7207 */ /* 0x000fca0005800000 */
[----:B------:R2:W-:Y:S02]  /*69b0*/  STL [R1+0x90], R26 ;  /* 0x0000901a01007387 */ /* 0x0005e40000100800 */
[C---:B--2---:R-:W-:Y:S02]  /*69c0*/  SEL R26, R28.reuse, R4, !P3 ;  /* 0x000000041c1a7207 */ /* 0x044fe40005800000 */
[C---:B------:R-:W-:Y:S02]  /*69d0*/  SEL R4, R28.reuse, R5, !P3 ;  /* 0x000000051c047207 */ /* 0x040fe40005800000 */
[----:B------:R-:W-:Y:S02]  /*69e0*/  SEL R5, R28, R6, !P3 ;  /* 0x000000061c057207 */ /* 0x000fe40005800000 */
[----:B------:R-:W-:Y:S01]  /*69f0*/  LOP3.LUT R6, RZ, c[0x0][0x17c], RZ, 0x33, !PT ;  /* 0x00005f00ff067a12 */ /* 0x000fe200078e33ff */
[----:B------:R-:W-:Y:S04]  /*6a00*/  STL [R1+0x88], R26 ;  /* 0x0000881a01007387 */ /* 0x000fe80000100800 */
[----:B------:R0:W-:Y:S04]  /*6a10*/  STL [R1+0x80], R4 ;  /* 0x0000800401007387 */ /* 0x0001e80000100800 */
[----:B------:R1:W-:Y:S01]  /*6a20*/  STL [R1+0x78], R5 ;  /* 0x0000780501007387 */ /* 0x0003e20000100800 */
[----:B0-----:R-:W-:-:S02]  /*6a30*/  SEL R4, R6, R7, !P3 ;  /* 0x0000000706047207 */ /* 0x001fc40005800000 */
[C---:B------:R-:W-:Y:S02]  /*6a40*/  SEL R7, R6.reuse, R8, !P3 ;  /* 0x0000000806077207 */ /* 0x040fe40005800000 */
[C---:B-1----:R-:W-:Y:S01]  /*6a50*/  SEL R5, R6.reuse, R9, !P3 ;  /* 0x0000000906057207 */ /* 0x042fe20005800000 */
[----:B------:R0:W-:Y:S04]  /*6a60*/  STL [R1+0x70], R4 ;  /* 0x0000700401007387 */ /* 0x0001e80000100800 */
[----:B------:R1:W-:Y:S04]  /*6a70*/  STL [R1+0x68], R7 ;  /* 0x0000680701007387 */ /* 0x0003e80000100800 */
[----:B------:R2:W-:Y:S01]  /*6a80*/  STL [R1+0x60], R5 ;  /* 0x0000600501007387 */ /* 0x0005e20000100800 */
[----:B0-----:R-:W-:-:S02]  /*6a90*/  SEL R4, R6, R10, !P3 ;  /* 0x0000000a06047207 */ /* 0x001fc40005800000 */
[----:B-1----:R-:W-:-:S03]  /*6aa0*/  SEL R7, R6, R11, !P3 ;  /* 0x0000000b06077207 */ /* 0x002fc60005800000 */
[----:B------:R0:W-:Y:S01]  /*6ab0*/  STL [R1+0x58], R4 ;  /* 0x0000580401007387 */ /* 0x0001e20000100800 */
[----:B--2---:R-:W-:-:S03]  /*6ac0*/  SEL R5, R6, R12, !P3 ;  /* 0x0000000c06057207 */ /* 0x004fc60005800000 */
[----:B------:R1:W-:Y:S04]  /*6ad0*/  STL [R1+0x50], R7 ;  /* 0x0000500701007387 */ /* 0x0003e80000100800 */
[----:B------:R2:W-:Y:S01]  /*6ae0*/  STL [R1+0x48], R5 ;  /* 0x0000480501007387 */ /* 0x0005e20000100800 */
[C---:B0-----:R-:W-:Y:S02]  /*6af0*/  SEL R4, R6.reuse, R13, !P3 ;  /* 0x0000000d06047207 */ /* 0x041fe40005800000 */
        /* <DEDUP_REMOVED lines=10> */
[----:B------:R-:W2:Y:S01]  /*6ba0*/  LDL.LU R12, [R1+0xec] ;  /* 0x0000ec00010c7983 */ /* 0x000ea20000300800 */
[----:B0-----:R-:W-:-:S03]  /*6bb0*/  SEL R4, R6, R19, !P3 ;  /* 0x0000001306047207 */ /* 0x001fc60005800000 */
[----:B------:R-:W-:Y:S04]  /*6bc0*/  STL [R1+0x20], R5 ;  /* 0x0000200501007387 */ /* 0x000fe80000100800 */
[----:B------:R-:W2:Y:S04]  /*6bd0*/  LDL.LU R13, [R1+0xf0] ;  /* 0x0000f000010d7983 */ /* 0x000ea80000300800 */
[----:B------:R-:W-:Y:S04]  /*6be0*/  STL [R1+0x1c], R4 ;  /* 0x00001c0401007387 */ /* 0x000fe80000100800 */
[----:B------:R-:W2:Y:S04]  /*6bf0*/  LDL.LU R28, [R1+0xf4] ;  /* 0x0000f400011c7983 */ /* 0x000ea80000300800 */
[----:B------:R-:W2:Y:S04]  /*6c00*/  LDL.LU R16, [R1+0x18] ;  /* 0x0000180001107983 */ /* 0x000ea80000300800 */
[----:B------:R-:W2:Y:S04]  /*6c10*/  LDL.LU R17, [R1+0x28] ;  /* 0x0000280001117983 */ /* 0x000ea80000300800 */
[----:B------:R-:W2:Y:S04]  /*6c20*/  LDL.LU R18, [R1+0x34] ;  /* 0x0000340001127983 */ /* 0x000ea80000300800 */
[----:B------:R-:W2:Y:S01]  /*6c30*/  LDL.LU R19, [R1+0x3c] ;  /* 0x00003c0001137983 */ /* 0x000ea20000300800 */
[----:B------:R-:W-:-:S03]  /*6c40*/  SEL R26, R6, R20, !P3 ;  /* 0x00000014061a7207 */ /* 0x000fc60005800000 */
[----:B------:R-:W2:Y:S04]  /*6c50*/  LDL.LU R20, [R1+0x44] ;  /* 0x0000440001147983 */ /* 0x000ea80000300800 */
[----:B-1----:R-:W0:Y:S01]  /*6c60*/  S2R R7, SR_TID.X ;  /* 0x0000000000077919 */ /* 0x002e220000002100 */
[C---:B------:R-:W-:Y:S02]  /*6c70*/  SEL R21, R6.reuse, R21, !P3 ;  /* 0x0000001506157207 */ /* 0x040fe40005800000 */
[C---:B------:R-:W-:Y:S01]  /*6c80*/  SEL R22, R6.reuse, R22, !P3 ;  /* 0x0000001606167207 */ /* 0x040fe20005800000 */
[----:B------:R1:W-:Y:S01]  /*6c90*/  STL [R1+0x1e18], R26 ;  /* 0x001e181a01007387 */ /* 0x0003e20000100800 */
[C---:B------:R-:W-:Y:S02]  /*6ca0*/  SEL R23, R6.reuse, R23, !P3 ;  /* 0x0000001706177207 */ /* 0x040fe40005800000 */
[----:B------:R-:W-:-:S02]  /*6cb0*/  SEL R24, R6, R24, !P3 ;  /* 0x0000001806187207 */ /* 0x000fc40005800000 */
[C---:B------:R-:W-:Y:S02]  /*6cc0*/  SEL R25, R6.reuse, R25, !P3 ;  /* 0x0000001906197207 */ /* 0x040fe40005800000 */
[C---:B------:R-:W-:Y:S01]  /*6cd0*/  SEL R27, R6.reuse, R27, !P3 ;  /* 0x0000001b061b7207 */ /* 0x040fe20005800000 */
[----:B-1----:R-:W2:Y:S01]  /*6ce0*/  LDL.LU R26, [R1+0x4c] ;  /* 0x00004c00011a7983 */ /* 0x002ea20000300800 */
[----:B------:R-:W-:-:S03]  /*6cf0*/  SEL R29, R6, R29, !P3 ;  /* 0x0000001d061d7207 */ /* 0x000fc60005800000 */
[----:B------:R-:W-:Y:S01]  /*6d00*/  STL [R1+0x1e1c], R21 ;  /* 0x001e1c1501007387 */ /* 0x000fe20000100800 */
[C---:B----4-:R-:W-:Y:S01]  /*6d10*/  SEL R4, R6.reuse, R0, !P3 ;  /* 0x0000000006047207 */ /* 0x050fe20005800000 */
[----:B------:R-:W-:Y:S02]  /*6d20*/  UIMAD UR7, UR7, UR4, URZ ;  /* 0x00000004070772a4 */ /* 0x000fe4000f8e023f */
[----:B------:R-:W-:Y:S01]  /*6d30*/  STL [R1+0x1e20], R22 ;  /* 0x001e201601007387 */ /* 0x000fe20000100800 */
[----:B---3--:R-:W-:Y:S02]  /*6d40*/  SEL R5, R6, R2, !P3 ;  /* 0x0000000206057207 */ /* 0x008fe40005800000 */
[----:B0-----:R-:W-:Y:S01]  /*6d50*/  LOP3.LUT R10, R7, 0x1f, RZ, 0xc0, !PT ;  /* 0x0000001f070a7812 */ /* 0x001fe200078ec0ff */
[----:B------:R-:W-:Y:S04]  /*6d60*/  STL [R1+0x1e24], R23 ;  /* 0x001e241701007387 */ /* 0x000fe80000100800 */
[----:B------:R-:W-:Y:S01]  /*6d70*/  STL [R1+0x1e28], R24 ;  /* 0x001e281801007387 */ /* 0x000fe20000100800 */
[----:B------:R-:W-:-:S03]  /*6d80*/  IMAD R10, R10, c[0x0][0x18c], RZ ;  /* 0x000063000a0a7a24 */ /* 0x000fc600078e02ff */
[----:B------:R-:W-:Y:S01]  /*6d90*/  STL [R1+0x1e2c], R25 ;  /* 0x001e2c1901007387 */ /* 0x000fe20000100800 */
[----:B------:R-:W-:-:S03]  /*6da0*/  SEL R3, R6, R3, !P3 ;  /* 0x0000000306037207 */ /* 0x000fc60005800000 */
[----:B------:R-:W-:Y:S01]  /*6db0*/  STL [R1+0x1e30], R27 ;  /* 0x001e301b01007387 */ /* 0x000fe20000100800 */
[----:B------:R-:W-:-:S03]  /*6dc0*/  IMAD.U32 R0, RZ, RZ, UR7 ;  /* 0x00000007ff007e24 */ /* 0x000fc6000f8e00ff */
[----:B------:R-:W-:Y:S04]  /*6dd0*/  STL [R1+0x1e34], R29 ;  /* 0x001e341d01007387 */ /* 0x000fe80000100800 */
[----:B------:R-:W-:Y:S04]  /*6de0*/  STL [R1+0x1e38], R4 ;  /* 0x001e380401007387 */ /* 0x000fe80000100800 */
[----:B------:R-:W-:Y:S01]  /*6df0*/  STL [R1+0x1e3c], R5 ;  /* 0x001e3c0501007387 */ /* 0x000fe20000100800 */
[----:B------:R-:W-:-:S03]  /*6e00*/  LEA.HI.X.SX32 R2, R10, c[0x0][0x16c], 0x1, P4 ;  /* 0x00005b000a027a11 */ /* 0x000fc600020f0eff */
[----:B------:R-:W3:Y:S04]  /*6e10*/  LDL.LU R6, [R1+0x54] ;  /* 0x0000540001067983 */ /* 0x000ee80000300800 */
[----:B------:R-:W4:Y:S04]  /*6e20*/  LDL.LU R7, [R1+0x5c] ;  /* 0x00005c0001077983 */ /* 0x000f280000300800 */
[----:B------:R-:W4:Y:S04]  /*6e30*/  LDL.LU R8, [R1+0x64] ;  /* 0x0000640001087983 */ /* 0x000f280000300800 */
[----:B------:R-:W4:Y:S04]  /*6e40*/  LDL.LU R9, [R1+0x6c] ;  /* 0x00006c0001097983 */ /* 0x000f280000300800 */
[----:B------:R-:W-:Y:S04]  /*6e50*/  STL [R1+0x1e40], R3 ;  /* 0x001e400301007387 */ /* 0x000fe80000100800 */
[----:B------:R-:W-:Y:S04]  /*6e60*/  STL [R1+0x1df4], R0 ;  /* 0x001df40001007387 */ /* 0x000fe80000100800 */
[----:B------:R-:W4:Y:S04]  /*6e70*/  LDL.LU R10, [R1+0x74] ;  /* 0x00007400010a7983 */ /* 0x000f280000300800 */
[----:B------:R-:W4:Y:S04]  /*6e80*/  LDL.LU R11, [R1+0x7c] ;  /* 0x00007c00010b7983 */ /* 0x000f280000300800 */
[----:B------:R2:W-:Y:S02]  /*6e90*/  STL [R1+0x1e44], R2 ;  /* 0x001e440201007387 */ /* 0x0005e40000100800 */
[----:B--2---:R-:W-:-:S02]  /*6ea0*/  IMAD R2, R12, c[0x0][0x184], RZ ;  /* 0x000061000c027a24 */ /* 0x004fc400078e02ff */
[----:B------:R-:W2:Y:S01]  /*6eb0*/  LDL.LU R12, [R1+0x84] ;  /* 0x00008400010c7983 */ /* 0x000ea20000300800 */
[----:B------:R-:W-:-:S03]  /*6ec0*/  IMAD R0, R13, c[0x0][0x184], RZ ;  /* 0x000061000d007a24 */ /* 0x000fc600078e02ff */
[----:B------:R0:W-:Y:S04]  /*6ed0*/  STL [R1+0xec], R2 ;  /* 0x0000ec0201007387 */ /* 0x0001e80000100800 */
[----:B------:R-:W2:Y:S01]  /*6ee0*/  LDL.LU R13, [R1+0x8c] ;  /* 0x00008c00010d7983 */ /* 0x000ea20000300800 */
[----:B------:R-:W-:-:S03]  /*6ef0*/  IMAD R28, R28, c[0x0][0x184], RZ ;  /* 0x000061001c1c7a24 */ /* 0x000fc600078e02ff */
[----:B------:R1:W-:Y:S01]  /*6f00*/  STL [R1+0xf0], R0 ;  /* 0x0000f00001007387 */ /* 0x0003e20000100800 */
[----:B0-----:R-:W-:-:S03]  /*6f10*/  IMAD R2, R16, c[0x0][0x190], RZ ;  /* 0x0000640010027a24 */ /* 0x001fc600078e02ff */
[----:B------:R-:W2:Y:S04]  /*6f20*/  LDL.LU R14, [R1+0x9c] ;  /* 0x00009c00010e7983 */ /* 0x000ea80000300800 */
[----:B------:R-:W2:Y:S01]  /*6f30*/  LDL.LU R15, [R1+0xac] ;  /* 0x0000ac00010f7983 */ /* 0x000ea20000300800 */
[----:B-1----:R-:W-:-:S03]  /*6f40*/  IMAD R0, R17, c[0x0][0x190], RZ ;  /* 0x0000640011007a24 */ /* 0x002fc600078e02ff */
[----:B------:R-:W-:Y:S04]  /*6f50*/  STL [R1+0x1df8], R28 ;  /* 0x001df81c01007387 */ /* 0x000fe80000100800 */
[----:B------:R-:W2:Y:S04]  /*6f60*/  LDL.LU R16, [R1+0xa8] ;  /* 0x0000a80001107983 */ /* 0x000ea80000300800 */
[----:B------:R0:W-:Y:S04]  /*6f70*/  STL [R1+0x18], R2 ;  /* 0x0000180201007387 */ /* 0x0001e80000100800 */
[----:B------:R-:W2:Y:S04]  /*6f80*/  LDL.LU R17, [R1+0xa4] ;  /* 0x0000a40001117983 */ /* 0x000ea80000300800 */
[----:B------:R1:W-:Y:S01]  /*6f90*/  STL [R1+0x14], R0 ;  /* 0x0000140001007387 */ /* 0x0003e20000100800 */
[----:B0-----:R-:W-:-:S03]  /*6fa0*/  IMAD R2, R18, c[0x0][0x190], RZ ;  /* 0x0000640012027a24 */ /* 0x001fc600078e02ff */
[----:B------:R-:W2:Y:S01]  /*6fb0*/  LDL.LU R18, [R1+0xb4] ;  /* 0x0000b40001127983 */ /* 0x000ea20000300800 */
[----:B-1----:R-:W-:-:S03]  /*6fc0*/  IMAD R0, R19, c[0x0][0x190], RZ ;  /* 0x0000640013007a24 */ /* 0x002fc600078e02ff */
[----:B------:R0:W-:Y:S04]  /*6fd0*/  STL [R1+0x10], R2 ;  /* 0x0000100201007387 */ /* 0x0001e80000100800 */
[----:B------:R-:W2:Y:S04]  /*6fe0*/  LDL.LU R19, [R1+0xbc] ;  /* 0x0000bc0001137983 */ /* 0x000ea80000300800 */
[----:B------:R1:W-:Y:S01]  /*6ff0*/  STL [R1+0x8], R0 ;  /* 0x0000080001007387 */ /* 0x0003e20000100800 */
[----:B0-----:R-:W-:-:S03]  /*7000*/  IMAD R2, R20, c[0x0][0x190], RZ ;  /* 0x0000640014027a24 */ /* 0x001fc600078e02ff */
[----:B------:R-:W2:Y:S01]  /*7010*/  LDL.LU R20, [R1+0xd0] ;  /* 0x0000d00001147983 */ /* 0x000ea20000300800 */
[----:B-1----:R-:W-:-:S03]  /*7020*/  IMAD R0, R26, c[0x0][0x190], RZ ;  /* 0x000064001a007a24 */ /* 0x002fc600078e02ff */
[----:B------:R-:W-:Y:S04]  /*7030*/  STL [R1+0x4], R2 ;  /* 0x0000040201007387 */ /* 0x000fe80000100800 */
[----:B------:R-:W2:Y:S04]  /*7040*/  LDL.LU R26, [R1+0xe8] ;  /* 0x0000e800011a7983 */ /* 0x000ea80000300800 */
[----:B------:R-:W-:Y:S01]  /*7050*/  STL [R1], R0 ;  /* 0x0000000001007387 */ /* 0x000fe20000100800 */
[----:B---3--:R-:W-:Y:S02]  /*7060*/  IMAD R6, R6, c[0x0][0x190], RZ ;  /* 0x0000640006067a24 */ /* 0x008fe400078e02ff */
[----:B----4-:R-:W-:-:S03]  /*7070*/  IMAD R7, R7, c[0x0][0x190], RZ ;  /* 0x0000640007077a24 */ /* 0x010fc600078e02ff */
[----:B------:R-:W-:Y:S01]  /*7080*/  STL [R1+0x1e48], R6 ;  /* 0x001e480601007387 */ /* 0x000fe20000100800 */
[----:B------:R-:W-:-:S03]  /*7090*/  IMAD R8, R8, c[0x0][0x190], RZ ;  /* 0x0000640008087a24 */ /* 0x000fc600078e02ff */
[----:B------:R-:W-:Y:S01]  /*70a0*/  STL [R1+0x1e4c], R7 ;  /* 0x001e4c0701007387 */ /* 0x000fe20000100800 */
[----:B------:R-:W-:-:S03]  /*70b0*/  IMAD R9, R9, c[0x0][0x190], RZ ;  /* 0x0000640009097a24 */ /* 0x000fc600078e02ff */
[----:B------:R-:W-:Y:S04]  /*70c0*/  STL [R1+0x1e50], R8 ;  /* 0x001e500801007387 */ /* 0x000fe80000100800 */
[----:B------:R-:W-:Y:S01]  /*70d0*/  STL [R1+0x1e54], R9 ;  /* 0x001e540901007387 */ /* 0x000fe20000100800 */
[----:B------:R-:W-:Y:S02]  /*70e0*/  IMAD R10, R10, c[0x0][0x190], RZ ;  /* 0x000064000a0a7a24 */ /* 0x000fe400078e02ff */
[----:B------:R-:W-:-:S03]  /*70f0*/  IMAD R11, R11, c[0x0][0x190], RZ ;  /* 0x000064000b0b7a24 */ /* 0x000fc600078e02ff */
[----:B------:R-:W-:Y:S04]  /*7100*/  STL [R1+0x1e58], R10 ;  /* 0x001e580a01007387 */ /* 0x000fe80000100800 */
[----:B------:R-:W-:Y:S01]  /*7110*/  STL [R1+0x1e5c], R11 ;  /* 0x001e5c0b01007387 */ /* 0x000fe20000100800 */
[----:B--2---:R-:W-:-:S05]  /*7120*/  IMAD R12, R12, c[0x0][0x190], RZ ;  /* 0x000064000c0c7a24 */ /* 0x004fca00078e02ff */
[----:B------:R-:W-:Y:S01]  /*7130*/  STL [R1+0x1e60], R12 ;  /* 0x001e600c01007387 */ /* 0x000fe20000100800 */
[----:B------:R-:W-:Y:S02]  /*7140*/  IMAD R13, R13, c[0x0][0x190], RZ ;  /* 0x000064000d0d7a24 */ /* 0x000fe400078e02ff */
[----:B------:R-:W-:-:S03]  /*7150*/  IMAD R14, R14, c[0x0][0x190], RZ ;  /* 0x000064000e0e7a24 */ /* 0x000fc600078e02ff */
[----:B------:R-:W-:Y:S01]  /*7160*/  STL [R1+0x1e64], R13 ;  /* 0x001e640d01007387 */ /* 0x000fe20000100800 */
[----:B------:R-:W-:-:S03]  /*7170*/  IMAD R15, R15, c[0x0][0x190], RZ ;  /* 0x000064000f0f7a24 */ /* 0x000fc600078e02ff */
[----:B------:R-:W-:Y:S01]  /*7180*/  STL [R1+0x1e68], R14 ;  /* 0x001e680e01007387 */ /* 0x000fe20000100800 */
[----:B------:R-:W-:-:S03]  /*7190*/  IMAD R16, R16, c[0x0][0x190], RZ ;  /* 0x0000640010107a24 */ /* 0x000fc600078e02ff */
        /* <DEDUP_REMOVED lines=9> */
[----:B------:R0:W-:Y:S04]  /*7230*/  STL [R1+0x1e80], R20 ;  /* 0x001e801401007387 */ /* 0x0001e80000100800 */
[----:B0-----:R-:W2:Y:S01]  /*7240*/  LDL.LU R20, [R1+0xdc] ;  /* 0x0000dc0001147983 */ /* 0x001ea20000300800 */
[----:B------:R-:W-:-:S03]  /*7250*/  IMAD R0, R26, c[0x0][0x190], RZ ;  /* 0x000064001a007a24 */ /* 0x000fc600078e02ff */
[----:B--2---:R0:W-:Y:S04]  /*7260*/  STL [R1+0x1e84], R20 ;  /* 0x001e841401007387 */ /* 0x0041e80000100800 */
[----:B------:R-:W-:Y:S04]  /*7270*/  STL [R1+0x28], R0 ;  /* 0x0000280001007387 */ /* 0x000fe80000100800 */
        /* <DEDUP_REMOVED lines=30> */
[----:B------:R-:W3:Y:S01]  /*7460*/  LDL.LU R0, [R1+0x1c] ;  /* 0x00001c0001007983 */ /* 0x000ee20000300800 */
[----:B--2---:R-:W-:-:S05]  /*7470*/  IMAD R20, R20, c[0x0][0x190], RZ ;  /* 0x0000640014147a24 */ /* 0x004fca00078e02ff */
[----:B------:R0:W-:Y:S04]  /*7480*/  STL [R1+0x34], R20 ;  /* 0x0000341401007387 */ /* 0x0001e80000100800 */
[----:B0-----:R-:W2:Y:S02]  /*7490*/  LDL.LU R20, [R1+0x1e88] ;  /* 0x001e880001147983 */ /* 0x001ea40000300800 */
[----:B--2---:R-:W-:-:S05]  /*74a0*/  IMAD R20, R20, c[0x0][0x190], RZ ;  /* 0x0000640014147a24 */ /* 0x004fca00078e02ff */
[----:B------:R0:W-:Y:S04]  /*74b0*/  STL [R1+0x3c], R20 ;  /* 0x00003c1401007387 */ /* 0x0001e80000100800 */
[----:B0-----:R-:W2:Y:S01]  /*74c0*/  LDL.LU R20, [R1+0x1e84] ;  /* 0x001e840001147983 */ /* 0x001ea20000300800 */
[----:B---3--:R-:W-:Y:S02]  /*74d0*/  IMAD R19, R19, c[0x0][0x190], RZ ;  /* 0x0000640013137a24 */ /* 0x008fe400078e02ff */
[----:B----4-:R-:W-:Y:S02]  /*74e0*/  IMAD R18, R18, c[0x0][0x190], RZ ;  /* 0x0000640012127a24 */ /* 0x010fe400078e02ff */
[----:B------:R-:W-:Y:S02]  /*74f0*/  IMAD R17, R17, c[0x0][0x190], RZ ;  /* 0x0000640011117a24 */ /* 0x000fe400078e02ff */
[----:B------:R-:W-:-:S02]  /*7500*/  IMAD R16, R16, c[0x0][0x190], RZ ;  /* 0x0000640010107a24 */ /* 0x000fc400078e02ff */
[----:B------:R-:W-:Y:S02]  /*7510*/  IMAD R15, R15, c[0x0][0x190], RZ ;  /* 0x000064000f0f7a24 */ /* 0x000fe400078e02ff */
[----:B------:R-:W-:Y:S02]  /*7520*/  IMAD R14, R14, c[0x0][0x190], RZ ;  /* 0x000064000e0e7a24 */ /* 0x000fe400078e02ff */
[----:B------:R-:W-:Y:S02]  /*7530*/  IMAD R13, R13, c[0x0][0x190], RZ ;  /* 0x000064000d0d7a24 */ /* 0x000fe400078e02ff */
[----:B------:R-:W-:Y:S02]  /*7540*/  IMAD R12, R12, c[0x0][0x190], RZ ;  /* 0x000064000c0c7a24 */ /* 0x000fe400078e02ff */
        /* <DEDUP_REMOVED lines=18> */
[----:B--2---:R-:W-:-:S05]  /*7670*/  IMAD R20, R20, c[0x0][0x190], RZ ;  /* 0x0000640014147a24 */ /* 0x004fca00078e02ff */
        /* <DEDUP_REMOVED lines=47> */
[----:B0-----:R-:W3:Y:S04]  /*7970*/  LDL.LU R23, [R1+0x1e24] ;  /* 0x001e240001177983 */ /* 0x001ee80000300800 */
[----:B------:R0:W-:Y:S04]  /*7980*/  STL [R1+0x30], R22 ;  /* 0x0000301601007387 */ /* 0x0001e80000100800 */
[----:B0-----:R-:W4:Y:S04]  /*7990*/  LDL.LU R22, [R1+0x1e20] ;  /* 0x001e200001167983 */ /* 0x001f280000300800 */
[----:B------:R0:W-:Y:S04]  /*79a0*/  STL [R1+0x2c], R21 ;  /* 0x00002c1501007387 */ /* 0x0001e80000100800 */
[----:B0-----:R-:W4:Y:S04]  /*79b0*/  LDL.LU R21, [R1+0x1e1c] ;  /* 0x001e1c0001157983 */ /* 0x001f280000300800 */
[----:B------:R0:W-:Y:S04]  /*79c0*/  STL [R1+0x24], R26 ;  /* 0x0000241a01007387 */ /* 0x0001e80000100800 */
[----:B0-----:R-:W4:Y:S01]  /*79d0*/  LDL.LU R26, [R1+0x1e18] ;  /* 0x001e1800011a7983 */ /* 0x001f220000300800 */
[----:B------:R-:W-:-:S05]  /*79e0*/  IMAD R28, R28, c[0x0][0x190], RZ ;  /* 0x000064001c1c7a24 */ /* 0x000fca00078e02ff */
[----:B------:R0:W-:Y:S02]  /*79f0*/  STL [R1+0x20], R28 ;  /* 0x0000201c01007387 */ /* 0x0001e40000100800 */
[----:B0-----:R-:W-:-:S05]  /*7a00*/  IMAD R28, R0, c[0x0][0x190], RZ ;  /* 0x00006400001c7a24 */ /* 0x001fca00078e02ff */
[----:B------:R0:W-:Y:S04]  /*7a10*/  STL [R1+0x1dfc], R28 ;  /* 0x001dfc1c01007387 */ /* 0x0001e80000100800 */
[----:B0-----:R-:W4:Y:S01]  /*7a20*/  LDL.LU R28, [R1] ;  /* 0x00000000011c7983 */ /* 0x001f220000300800 */
[----:B--2---:R-:W-:Y:S02]  /*7a30*/  IMAD R24, R24, c[0x0][0x190], RZ ;  /* 0x0000640018187a24 */ /* 0x004fe400078e02ff */
[----:B---3--:R-:W-:Y:S02]  /*7a40*/  IMAD R23, R23, c[0x0][0x190], RZ ;  /* 0x0000640017177a24 */ /* 0x008fe400078e02ff */
[----:B----4-:R-:W-:Y:S02]  /*7a50*/  IMAD R22, R22, c[0x0][0x190], RZ ;  /* 0x0000640016167a24 */ /* 0x010fe400078e02ff */
[----:B------:R-:W-:-:S02]  /*7a60*/  IMAD R21, R21, c[0x0][0x190], RZ ;  /* 0x0000640015157a24 */ /* 0x000fc400078e02ff */
[----:B------:R-:W-:Y:S02]  /*7a70*/  IMAD R0, R26, c[0x0][0x190], RZ ;  /* 0x000064001a007a24 */ /* 0x000fe400078e02ff */
[----:B------:R-:W2:Y:S04]  /*7a80*/  LDL.LU R26, [R1+0x1e14] ;  /* 0x001e1400011a7983 */ /* 0x000ea80000300800 */
        /* <DEDUP_REMOVED lines=9> */
[----:B0-----:R-:W2:Y:S01]  /*7b20*/  LDL.LU R24, [R1+0x18] ;  /* 0x0000180001187983 */ /* 0x001ea20000300800 */
[----:B------:R-:W-:-:S05]  /*7b30*/  IMAD R5, R5, c[0x0][0x190], RZ ;  /* 0x0000640005057a24 */ /* 0x000fca00078e02ff */
[----:B------:R2:W-:Y:S02]  /*7b40*/  STL [R1+0x9c], R5 ;  /* 0x00009c0501007387 */ /* 0x0005e40000100800 */
[----:B--2---:R-:W-:-:S05]  /*7b50*/  LEA R5, P0, R24, R26, 0x1 ;  /* 0x0000001a18057211 */ /* 0x004fca00078008ff */
[----:B------:R0:W-:Y:S02]  /*7b60*/  STL [R1+0x1db4], R5 ;  /* 0x001db40501007387 */ /* 0x0001e40000100800 */
[----:B0-----:R-:W-:-:S05]  /*7b70*/  LEA R5, P6, R23, R26, 0x1 ;  /* 0x0000001a17057211 */ /* 0x001fca00078c08ff */
[----:B------:R0:W-:Y:S02]  /*7b80*/  STL [R1+0x1db8], R5 ;  /* 0x001db80501007387 */ /* 0x0001e40000100800 */
[----:B0-----:R-:W-:-:S05]  /*7b90*/  LEA R5, P5, R22, R26, 0x1 ;  /* 0x0000001a16057211 */ /* 0x001fca00078a08ff */
[----:B------:R4:W-:Y:S02]  /*7ba0*/  STL [R1+0x1dbc], R5 ;  /* 0x001dbc0501007387 */ /* 0x0009e40000100800 */
[----:B----4-:R-:W-:-:S05]  /*7bb0*/  LEA R5, P3, R21, R26, 0x1 ;  /* 0x0000001a15057211 */ /* 0x010fca00078608ff */
[----:B------:R3:W-:Y:S02]  /*7bc0*/  STL [R1+0x1dc0], R5 ;  /* 0x001dc00501007387 */ /* 0x0007e40000100800 */
[----:B---3--:R-:W-:-:S05]  /*7bd0*/  LEA R5, P2, R0, R26, 0x1 ;  /* 0x0000001a00057211 */ /* 0x008fca00078408ff */
[----:B------:R0:W-:Y:S02]  /*7be0*/  STL [R1+0x1dc4], R5 ;  /* 0x001dc40501007387 */ /* 0x0001e40000100800 */
[----:B0-----:R-:W-:-:S05]  /*7bf0*/  LEA R5, P4, R28, R26, 0x1 ;  /* 0x0000001a1c057211 */ /* 0x001fca00078808ff */
[----:B------:R0:W-:Y:S02]  /*7c00*/  STL [R1+0x1dc8], R5 ;  /* 0x001dc80501007387 */ /* 0x0001e40000100800 */
[----:B0-----:R-:W-:-:S05]  /*7c10*/  LEA R5, P1, R6, R26, 0x1 ;  /* 0x0000001a06057211 */ /* 0x001fca00078208ff */
[----:B------:R0:W-:Y:S02]  /*7c20*/  STL [R1+0x1dcc], R5 ;  /* 0x001dcc0501007387 */ /* 0x0001e40000100800 */
[----:B0-----:R-:W-:Y:S02]  /*7c30*/  LEA.HI.X.SX32 R5, R24, R2, 0x1, P0 ;  /* 0x0000000218057211 */ /* 0x001fe400000f0eff */
[----:B------:R-:W-:-:S03]  /*7c40*/  LEA R24, P0, R7, R26, 0x1 ;  /* 0x0000001a07187211 */ /* 0x000fc600078008ff */
[----:B------:R0:W-:Y:S01]  /*7c50*/  STL [R1+0x1dac], R5 ;  /* 0x001dac0501007387 */ /* 0x0001e20000100800 */
[----:B------:R-:W-:-:S03]  /*7c60*/  LEA.HI.X.SX32 R22, R22, R2, 0x1, P5 ;  /* 0x0000000216167211 */ /* 0x000fc600028f0eff */
[----:B------:R-:W-:Y:S01]  /*7c70*/  STL [R1+0x1db0], R24 ;  /* 0x001db01801007387 */ /* 0x000fe20000100800 */
[----:B0-----:R-:W-:Y:S02]  /*7c80*/  LEA.HI.X.SX32 R5, R23, R2, 0x1, P6 ;  /* 0x0000000217057211 */ /* 0x001fe400030f0eff */
[----:B------:R-:W-:-:S03]  /*7c90*/  LEA R23, P6, R8, R26, 0x1 ;  /* 0x0000001a08177211 */ /* 0x000fc600078c08ff */
[----:B------:R0:W-:Y:S01]  /*7ca0*/  STL [R1+0x1da4], R5 ;  /* 0x001da40501007387 */ /* 0x0001e20000100800 */
[----:B------:R-:W-:-:S03]  /*7cb0*/  LEA.HI.X.SX32 R21, R21, R2, 0x1, P3 ;  /* 0x0000000215157211 */ /* 0x000fc600018f0eff */
[----:B------:R-:W-:Y:S01]  /*7cc0*/  STL [R1+0x1da8], R23 ;  /* 0x001da81701007387 */ /* 0x000fe20000100800 */
[----:B0-----:R-:W-:-:S03]  /*7cd0*/  LEA R5, P5, R9, R26, 0x1 ;  /* 0x0000001a09057211 */ /* 0x001fc600078a08ff */
[----:B------:R0:W-:Y:S04]  /*7ce0*/  STL [R1+0x1d9c], R22 ;  /* 0x001d9c1601007387 */ /* 0x0001e80000100800 */
[----:B------:R1:W-:Y:S01]  /*7cf0*/  STL [R1+0x1da0], R5 ;  /* 0x001da00501007387 */ /* 0x0003e20000100800 */
[----:B0-----:R-:W-:-:S03]  /*7d00*/  LEA R22, P3, R10, R26, 0x1 ;  /* 0x0000001a0a167211 */ /* 0x001fc600078608ff */
[----:B------:R0:W-:Y:S01]  /*7d10*/  STL [R1+0x1d94], R21 ;  /* 0x001d941501007387 */ /* 0x0001e20000100800 */
[----:B-1----:R-:W-:-:S03]  /*7d20*/  LEA.HI.X.SX32 R5, R0, R2, 0x1, P2 ;  /* 0x0000000200057211 */ /* 0x002fc600010f0eff */
[----:B------:R-:W-:Y:S01]  /*7d30*/  STL [R1+0x1d98], R22 ;  /* 0x001d981601007387 */ /* 0x000fe20000100800 */
[----:B------:R-:W-:-:S03]  /*7d40*/  LEA.HI.X.SX32 R0, R28, R2, 0x1, P4 ;  /* 0x000000021c007211 */ /* 0x000fc600020f0eff */
[----:B------:R1:W-:Y:S01]  /*7d50*/  STL [R1+0x1d8c], R5 ;  /* 0x001d8c0501007387 */ /* 0x0003e20000100800 */
[----:B0-----:R-:W-:Y:S02]  /*7d60*/  LEA R21, P2, R11, R26, 0x1 ;  /* 0x0000001a0b157211 */ /* 0x001fe400078408ff */
[----:B------:R-:W-:-:S03]  /*7d70*/  LEA.HI.X.SX32 R6, R6, R2, 0x1, P1 ;  /* 0x0000000206067211 */ /* 0x000fc600008f0eff */
[----:B------:R-:W-:Y:S01]  /*7d80*/  STL [R1+0x1d90], R21 ;  /* 0x001d901501007387 */ /* 0x000fe20000100800 */
[----:B-1----:R-:W-:-:S03]  /*7d90*/  LEA R5, P4, R12, R26, 0x1 ;  /* 0x0000001a0c057211 */ /* 0x002fc600078808ff */
[----:B------:R0:W-:Y:S04]  /*7da0*/  STL [R1+0x1d84], R0 ;  /* 0x001d840001007387 */ /* 0x0001e80000100800 */
[----:B------:R1:W-:Y:S01]  /*7db0*/  STL [R1+0x1d88], R5 ;  /* 0x001d880501007387 */ /* 0x0003e20000100800 */
[----:B0-----:R-:W-:-:S03]  /*7dc0*/  LEA R0, P1, R13, R26, 0x1 ;  /* 0x0000001a0d007211 */ /* 0x001fc600078208ff */
[----:B-1----:R-:W2:Y:S04]  /*7dd0*/  LDL.LU R5, [R1+0x44] ;  /* 0x0000440001057983 */ /* 0x002ea80000300800 */
[----:B------:R0:W-:Y:S04]  /*7de0*/  STL [R1+0x1d7c], R6 ;  /* 0x001d7c0601007387 */ /* 0x0001e80000100800 */
[----:B------:R1:W-:Y:S01]  /*7df0*/  STL [R1+0x1d80], R0 ;  /* 0x001d800001007387 */ /* 0x0003e20000100800 */
[-C--:B0-----:R-:W-:Y:S02]  /*7e00*/  LEA.HI.X.SX32 R6, R7, R2.reuse, 0x1, P0 ;  /* 0x0000000207067211 */ /* 0x081fe400000f0eff */
[----:B------:R-:W-:-:S02]  /*7e10*/  LEA.HI.X.SX32 R7, R8, R2, 0x1, P6 ;  /* 0x0000000208077211 */ /* 0x000fc400030f0eff */
[-C--:B-1----:R-:W-:Y:S01]  /*7e20*/  LEA R0, P0, R14, R26.reuse, 0x1 ;  /* 0x0000001a0e007211 */ /* 0x082fe200078008ff */
[----:B------:R0:W-:Y:S04]  /*7e30*/  STL [R1+0x1d74], R6 ;  /* 0x001d740601007387 */ /* 0x0001e80000100800 */
[----:B------:R1:W-:Y:S01]  /*7e40*/  STL [R1+0x1d78], R0 ;  /* 0x001d780001007387 */ /* 0x0003e20000100800 */
[----:B0-----:R-:W-:-:S03]  /*7e50*/  LEA R6, P6, R15, R26, 0x1 ;  /* 0x0000001a0f067211 */ /* 0x001fc600078c08ff */
[----:B------:R-:W-:Y:S01]  /*7e60*/  STL [R1+0x1d6c], R7 ;  /* 0x001d6c0701007387 */ /* 0x000fe20000100800 */
[----:B-1----:R-:W-:-:S03]  /*7e70*/  LEA.HI.X.SX32 R0, R9, R2, 0x1, P5 ;  /* 0x0000000209007211 */ /* 0x002fc600028f0eff */
[----:B------:R-:W3:Y:S04]  /*7e80*/  LDL.LU R9, [R1+0x54] ;  /* 0x0000540001097983 */ /* 0x000ee80000300800 */
[----:B------:R0:W-:Y:S04]  /*7e90*/  STL [R1+0x1d70], R6 ;  /* 0x001d700601007387 */ /* 0x0001e80000100800 */
[----:B------:R-:W4:Y:S04]  /*7ea0*/  LDL.LU R8, [R1+0x5c] ;  /* 0x00005c0001087983 */ /* 0x000f280000300800 */
[----:B------:R1:W-:Y:S01]  /*7eb0*/  STL [R1+0x1d64], R0 ;  /* 0x001d640001007387 */ /* 0x0003e20000100800 */
[----:B0-----:R-:W-:-:S02]  /*7ec0*/  LEA R6, P5, R16, R26, 0x1 ;  /* 0x0000001a10067211 */ /* 0x001fc400078a08ff */
[----:B-1----:R-:W-:Y:S02]  /*7ed0*/  LEA.HI.X.SX32 R0, R10, R2, 0x1, P3 ;  /* 0x000000020a007211 */ /* 0x002fe400018f0eff */
[----:B------:R-:W2:Y:S04]  /*7ee0*/  LDL.LU R10, [R1+0x4c] ;  /* 0x00004c00010a7983 */ /* 0x000ea80000300800 */
[----:B------:R0:W-:Y:S04]  /*7ef0*/  STL [R1+0x1d68], R6 ;  /* 0x001d680601007387 */ /* 0x0001e80000100800 */
[----:B------:R-:W2:Y:S04]  /*7f00*/  LDL.LU R7, [R1+0x64] ;  /* 0x0000640001077983 */ /* 0x000ea80000300800 */
[----:B------:R1:W-:Y:S01]  /*7f10*/  STL [R1+0x1d5c], R0 ;  /* 0x001d5c0001007387 */ /* 0x0003e20000100800 */
[----:B0-----:R-:W-:-:S02]  /*7f20*/  LEA R6, P3, R17, R26, 0x1 ;  /* 0x0000001a11067211 */ /* 0x001fc400078608ff */
[----:B-1----:R-:W-:Y:S02]  /*7f30*/  LEA.HI.X.SX32 R0, R11, R2, 0x1, P2 ;  /* 0x000000020b007211 */ /* 0x002fe400010f0eff */
[----:B------:R-:W2:Y:S01]  /*7f40*/  LDL.LU R11, [R1+0x3c] ;  /* 0x00003c00010b7983 */ /* 0x000ea20000300800 */
[----:B------:R-:W-:-:S03]  /*7f50*/  LEA R21, P2, R18, R26, 0x1 ;  /* 0x0000001a12157211 */ /* 0x000fc600078408ff */
[----:B------:R0:W-:Y:S04]  /*7f60*/  STL [R1+0x1d60], R6 ;  /* 0x001d600601007387 */ /* 0x0001e80000100800 */
[----:B0-----:R-:W2:Y:S04]  /*7f70*/  LDL.LU R6, [R1+0x6c] ;  /* 0x00006c0001067983 */ /* 0x001ea80000300800 */
[----:B------:R0:W-:Y:S02]  /*7f80*/  STL [R1+0x1d54], R0 ;  /* 0x001d540001007387 */ /* 0x0001e40000100800 */
[----:B0-----:R-:W-:-:S02]  /*7f90*/  LEA.HI.X.SX32 R0, R12, R2, 0x1, P4 ;  /* 0x000000020c007211 */ /* 0x001fc400020f0eff */
[----:B------:R-:W2:Y:S04]  /*7fa0*/  LDL.LU R12, [R1+0x34] ;  /* 0x00003400010c7983 */ /* 0x000ea80000300800 */
[----:B------:R0:W-:Y:S04]  /*7fb0*/  STL [R1+0x1d58], R21 ;  /* 0x001d581501007387 */ /* 0x0001e80000100800 */
[----:B------:R1:W-:Y:S04]  /*7fc0*/  STL [R1+0x1d4c], R0 ;  /* 0x001d4c0001007387 */ /* 0x0003e80000100800 */
[----:B------:R-:W3:Y:S01]  /*7fd0*/  LDL.LU R24, [R1+0x74] ;  /* 0x0000740001187983 */ /* 0x000ee20000300800 */
[----:B0-----:R-:W-:-:S02]  /*7fe0*/  LEA R21, P4, R19, R26, 0x1 ;  /* 0x0000001a13157211 */ /* 0x001fc400078808ff */
[----:B-1----:R-:W-:-:S03]  /*7ff0*/  LEA.HI.X.SX32 R0, R13, R2, 0x1, P1 ;  /* 0x000000020d007211 */ /* 0x002fc600008f0eff */
[----:B------:R0:W-:Y:S04]  /*8000*/  STL [R1+0x1d50], R21 ;  /* 0x001d501501007387 */ /* 0x0001e80000100800 */
[----:B------:R-:W3:Y:S04]  /*8010*/  LDL.LU R13, [R1+0x28] ;  /* 0x00002800010d7983 */ /* 0x000ee80000300800 */
[----:B------:R1:W-:Y:S01]  /*8020*/  STL [R1+0x1d44], R0 ;  /* 0x001d440001007387 */ /* 0x0003e20000100800 */
[----:B0-----:R-:W-:-:S03]  /*8030*/  LEA R21, P1, R20, R26, 0x1 ;  /* 0x0000001a14157211 */ /* 0x001fc600078208ff */
[----:B------:R-:W4:Y:S04]  /*8040*/  LDL.LU R23, [R1+0x7c] ;  /* 0x00007c0001177983 */ /* 0x000f280000300800 */
[----:B------:R-:W-:Y:S01]  /*8050*/  STL [R1+0x1d48], R21 ;  /* 0x001d481501007387 */ /* 0x000fe20000100800 */
[-C--:B-1----:R-:W-:Y:S02]  /*8060*/  LEA.HI.X.SX32 R0, R14, R2.reuse, 0x1, P0 ;  /* 0x000000020e007211 */ /* 0x082fe400000f0eff */
[----:B------:R-:W-:-:S03]  /*8070*/  LEA.HI.X.SX32 R14, R15, R2, 0x1, P6 ;  /* 0x000000020f0e7211 */ /* 0x000fc600030f0eff */
[----:B------:R2:W-:Y:S01]  /*8080*/  STL [R1+0x1d3c], R0 ;  /* 0x001d3c0001007387 */ /* 0x0005e20000100800 */
[----:B------:R-:W-:Y:S02]  /*8090*/  LEA.HI.X.SX32 R15, R16, R2, 0x1, P5 ;  /* 0x00000002100f7211 */ /* 0x000fe400028f0eff */
[-C--:B--2---:R-:W-:Y:S02]  /*80a0*/  LEA R0, P6, R12, R26.reuse, 0x1 ;  /* 0x0000001a0c007211 */ /* 0x084fe400078c08ff */
[----:B---3--:R-:W-:-:S05]  /*80b0*/  LEA R21, P0, R13, R26, 0x1 ;  /* 0x0000001a0d157211 */ /* 0x008fca00078008ff */
[----:B------:R0:W-:Y:S04]  /*80c0*/  STL [R1+0x1d40], R21 ;  /* 0x001d401501007387 */ /* 0x0001e80000100800 */
[----:B------:R-:W2:Y:S04]  /*80d0*/  LDL.LU R22, [R1+0x84] ;  /* 0x0000840001167983 */ /* 0x000ea80000300800 */
[----:B------:R-:W-:Y:S04]  /*80e0*/  STL [R1+0x1d34], R14 ;  /* 0x001d340e01007387 */ /* 0x000fe80000100800 */
[----:B------:R1:W-:Y:S04]  /*80f0*/  STL [R1+0x1d38], R0 ;  /* 0x001d380001007387 */ /* 0x0003e80000100800 */
[----:B------:R-:W-:Y:S04]  /*8100*/  STL [R1+0x1d2c], R15 ;  /* 0x001d2c0f01007387 */ /* 0x000fe80000100800 */
[----:B0-----:R-:W3:Y:S01]  /*8110*/  LDL.LU R21, [R1+0x8c] ;  /* 0x00008c0001157983 */ /* 0x001ee20000300800 */
[----:B-1----:R-:W-:-:S02]  /*8120*/  LEA R0, P5, R11, R26, 0x1 ;  /* 0x0000001a0b007211 */ /* 0x002fc400078a08ff */
[----:B------:R-:W-:-:S03]  /*8130*/  LEA.HI.X.SX32 R14, R17, R2, 0x1, P3 ;  /* 0x00000002110e7211 */ /* 0x000fc600018f0eff */
[----:B------:R0:W-:Y:S04]  /*8140*/  STL [R1+0x1d30], R0 ;  /* 0x001d300001007387 */ /* 0x0001e80000100800 */
[----:B------:R1:W-:Y:S01]  /*8150*/  STL [R1+0x1d24], R14 ;  /* 0x001d240e01007387 */ /* 0x0003e20000100800 */
[----:B0-----:R-:W-:Y:S02]  /*8160*/  LEA R0, P3, R5, R26, 0x1 ;  /* 0x0000001a05007211 */ /* 0x001fe400078608ff */
[----:B-1----:R-:W-:-:S03]  /*8170*/  LEA.HI.X.SX32 R14, R18, R2, 0x1, P2 ;  /* 0x00000002120e7211 */ /* 0x002fc600010f0eff */
[----:B------:R0:W-:Y:S01]  /*8180*/  STL [R1+0x1d28], R0 ;  /* 0x001d280001007387 */ /* 0x0001e20000100800 */
[----:B------:R-:W-:-:S03]  /*8190*/  LEA R15, P2, R10, R26, 0x1 ;  /* 0x0000001a0a0f7211 */ /* 0x000fc600078408ff */
[----:B0-----:R-:W3:Y:S04]  /*81a0*/  LDL.LU R0, [R1+0x98] ;  /* 0x0000980001007983 */ /* 0x001ee80000300800 */
[----:B------:R0:W-:Y:S04]  /*81b0*/  STL [R1+0x1d1c], R14 ;  /* 0x001d1c0e01007387 */ /* 0x0001e80000100800 */
[----:B------:R1:W-:Y:S04]  /*81c0*/  STL [R1+0x1d20], R15 ;  /* 0x001d200f01007387 */ /* 0x0003e80000100800 */
[----:B------:R-:W3:Y:S01]  /*81d0*/  LDL.LU R28, [R1+0x94] ;  /* 0x00009400011c7983 */ /* 0x000ee20000300800 */
[----:B0-----:R-:W-:-:S02]  /*81e0*/  LEA.HI.X.SX32 R14, R19, R2, 0x1, P4 ;  /* 0x00000002130e7211 */ /* 0x001fc400020f0eff */
[----:B-1----:R-:W-:-:S03]  /*81f0*/  LEA R15, P4, R9, R26, 0x1 ;  /* 0x0000001a090f7211 */ /* 0x002fc600078808ff */
[----:B------:R0:W-:Y:S04]  /*8200*/  STL [R1+0x1d14], R14 ;  /* 0x001d140e01007387 */ /* 0x0001e80000100800 */
[----:B------:R4:W-:Y:S01]  /*8210*/  STL [R1+0x1d18], R15 ;  /* 0x001d180f01007387 */ /* 0x0009e20000100800 */
[----:B0-----:R-:W-:-:S03]  /*8220*/  LEA.HI.X.SX32 R14, R20, R2, 0x1, P1 ;  /* 0x00000002140e7211 */ /* 0x001fc600008f0eff */
[----:B------:R-:W3:Y:S01]  /*8230*/  LDL.LU R20, [R1+0x90] ;  /* 0x0000900001147983 */ /* 0x000ee20000300800 */
[----:B----4-:R-:W-:-:S03]  /*8240*/  LEA R15, P1, R8, R26, 0x1 ;  /* 0x0000001a080f7211 */ /* 0x010fc600078208ff */
[----:B------:R0:W-:Y:S04]  /*8250*/  STL [R1+0x1bec], R14 ;  /* 0x001bec0e01007387 */ /* 0x0001e80000100800 */
[----:B------:R-:W-:Y:S01]  /*8260*/  STL [R1+0x1c0c], R15 ;  /* 0x001c0c0f01007387 */ /* 0x000fe20000100800 */
[----:B0-----:R-:W-:Y:S02]  /*8270*/  LEA.HI.X.SX32 R14, R13, R2, 0x1, P0 ;  /* 0x000000020d0e7211 */ /* 0x001fe400000f0eff */
[----:B------:R-:W-:-:S03]  /*8280*/  LEA R13, P0, R7, R26, 0x1 ;  /* 0x0000001a070d7211 */ /* 0x000fc600078008ff */
[----:B------:R-:W-:Y:S01]  /*8290*/  STL [R1+0x1bf0], R14 ;  /* 0x001bf00e01007387 */ /* 0x000fe20000100800 */
[----:B------:R-:W-:-:S03]  /*82a0*/  LEA.HI.X.SX32 R12, R12, R2, 0x1, P6 ;  /* 0x000000020c0c7211 */ /* 0x000fc600030f0eff */
[----:B------:R-:W4:Y:S04]  /*82b0*/  LDL.LU R19, [R1+0x88] ;  /* 0x0000880001137983 */ /* 0x000f280000300800 */
[----:B------:R0:W-:Y:S04]  /*82c0*/  STL [R1+0x1c14], R13 ;  /* 0x001c140d01007387 */ /* 0x0001e80000100800 */
[----:B------:R1:W-:Y:S04]  /*82d0*/  STL [R1+0x1bf4], R12 ;  /* 0x001bf40c01007387 */ /* 0x0003e80000100800 */
[----:B------:R-:W4:Y:S01]  /*82e0*/  LDL.LU R18, [R1+0x80] ;  /* 0x0000800001127983 */ /* 0x000f220000300800 */
[----:B0-----:R-:W-:-:S05]  /*82f0*/  LEA R13, P6, R6, R26, 0x1 ;  /* 0x0000001a060d7211 */ /* 0x001fca00078c08ff */
[----:B------:R-:W-:Y:S01]  /*8300*/  STL [R1+0x1c1c], R13 ;  /* 0x001c1c0d01007387 */ /* 0x000fe20000100800 */
[----:B-1----:R-:W-:-:S03]  /*8310*/  LEA.HI.X.SX32 R12, R11, R2, 0x1, P5 ;  /* 0x000000020b0c7211 */ /* 0x002fc600028f0eff */
[----:B------:R-:W4:Y:S01]  /*8320*/  LDL.LU R17, [R1+0x78] ;  /* 0x0000780001117983 */ /* 0x000f220000300800 */
[----:B------:R-:W-:-:S03]  /*8330*/  LEA R11, P5, R24, R26, 0x1 ;  /* 0x0000001a180b7211 */ /* 0x000fc600078a08ff */
[----:B------:R0:W-:Y:S04]  /*8340*/  STL [R1+0x1bf8], R12 ;  /* 0x001bf80c01007387 */ /* 0x0001e80000100800 */
[----:B------:R-:W4:Y:S01]  /*8350*/  LDL.LU R16, [R1+0x70] ;  /* 0x0000700001107983 */ /* 0x000f220000300800 */
[----:B------:R-:W-:-:S03]  /*8360*/  LEA.HI.X.SX32 R5, R5, R2, 0x1, P3 ;  /* 0x0000000205057211 */ /* 0x000fc600018f0eff */
[----:B------:R-:W-:Y:S04]  /*8370*/  STL [R1+0x1c24], R11 ;  /* 0x001c240b01007387 */ /* 0x000fe80000100800 */
[----:B0-----:R-:W4:Y:S04]  /*8380*/  LDL.LU R12, [R1+0x68] ;  /* 0x00006800010c7983 */ /* 0x001f280000300800 */
[----:B------:R0:W-:Y:S04]  /*8390*/  STL [R1+0x1bfc], R5 ;  /* 0x001bfc0501007387 */ /* 0x0001e80000100800 */
[----:B0-----:R-:W4:Y:S01]  /*83a0*/  LDL.LU R5, [R1+0x60] ;  /* 0x0000600001057983 */ /* 0x001f220000300800 */
[----:B------:R-:W-:-:S02]  /*83b0*/  LEA R13, P3, R23, R26, 0x1 ;  /* 0x0000001a170d7211 */ /* 0x000fc400078608ff */
[----:B------:R-:W-:-:S03]  /*83c0*/  LEA.HI.X.SX32 R11, R10, R2, 0x1, P2 ;  /* 0x000000020a0b7211 */ /* 0x000fc600010f0eff */
[----:B------:R-:W-:Y:S04]  /*83d0*/  STL [R1+0x1c2c], R13 ;  /* 0x001c2c0d01007387 */ /* 0x000fe80000100800 */
[----:B------:R-:W4:Y:S04]  /*83e0*/  LDL.LU R15, [R1+0x58] ;  /* 0x00005800010f7983 */ /* 0x000f280000300800 */
[----:B------:R0:W-:Y:S04]  /*83f0*/  STL [R1+0x1c00], R11 ;  /* 0x001c000b01007387 */ /* 0x0001e80000100800 */
[----:B------:R-:W4:Y:S01]  /*8400*/  LDL.LU R14, [R1+0x50] ;  /* 0x00005000010e7983 */ /* 0x000f220000300800 */
[----:B------:R-:W-:-:S02]  /*8410*/  LEA.HI.X.SX32 R9, R9, R2, 0x1, P4 ;  /* 0x0000000209097211 */ /* 0x000fc400020f0eff */
[----:B--2---:R-:W-:-:S05]  /*8420*/  LEA R10, P2, R22, R26, 0x1 ;  /* 0x0000001a160a7211 */ /* 0x004fca00078408ff */
[----:B------:R3:W-:Y:S04]  /*8430*/  STL [R1+0x1c34], R10 ;  /* 0x001c340a01007387 */ /* 0x0007e80000100800 */
[----:B0-----:R-:W2:Y:S04]  /*8440*/  LDL.LU R11, [R1+0x48] ;  /* 0x00004800010b7983 */ /* 0x001ea80000300800 */
[----:B------:R0:W-:Y:S01]  /*8450*/  STL [R1+0x1c04], R9 ;  /* 0x001c040901007387 */ /* 0x0001e20000100800 */
[----:B---3--:R-:W-:-:S03]  /*8460*/  LEA R10, P4, R21, R26, 0x1 ;  /* 0x0000001a150a7211 */ /* 0x008fc600078808ff */
[----:B------:R-:W3:Y:S04]  /*8470*/  LDL.LU R13, [R1+0x40] ;  /* 0x00004000010d7983 */ /* 0x000ee80000300800 */
[----:B------:R1:W-:Y:S01]  /*8480*/  STL [R1+0x1c3c], R10 ;  /* 0x001c3c0a01007387 */ /* 0x0003e20000100800 */
[----:B0-----:R-:W-:-:S03]  /*8490*/  LEA.HI.X.SX32 R9, R8, R2, 0x1, P1 ;  /* 0x0000000208097211 */ /* 0x001fc600008f0eff */
[----:B-1----:R-:W2:Y:S04]  /*84a0*/  LDL.LU R10, [R1+0x38] ;  /* 0x00003800010a7983 */ /* 0x002ea80000300800 */
[----:B------:R0:W-:Y:S04]  /*84b0*/  STL [R1+0x1c08], R9 ;  /* 0x001c080901007387 */ /* 0x0001e80000100800 */
[----:B0-----:R-:W3:Y:S01]  /*84c0*/  LDL.LU R9, [R1+0x30] ;  /* 0x0000300001097983 */ /* 0x001ee20000300800 */
[----:B------:R-:W-:-:S05]  /*84d0*/  LEA R8, P1, R0, R26, 0x1 ;  /* 0x0000001a00087211 */ /* 0x000fca00078208ff */
[----:B------:R0:W-:Y:S02]  /*84e0*/  STL [R1+0x1c44], R8 ;  /* 0x001c440801007387 */ /* 0x0001e40000100800 */
[----:B0-----:R-:W-:Y:S02]  /*84f0*/  LEA.HI.X.SX32 R8, R7, R2, 0x1, P0 ;  /* 0x0000000207087211 */ /* 0x001fe400000f0eff */
[----:B------:R-:W-:-:S03]  /*8500*/  LEA R7, P0, R28, R26, 0x1 ;  /* 0x0000001a1c077211 */ /* 0x000fc600078008ff */
[----:B------:R0:W-:Y:S01]  /*8510*/  STL [R1+0x1c10], R8 ;  /* 0x001c100801007387 */ /* 0x0001e20000100800 */
[----:B------:R-:W-:-:S03]  /*8520*/  LEA.HI.X.SX32 R24, R24, R2, 0x1, P5 ;  /* 0x0000000218187211 */ /* 0x000fc600028f0eff */
[----:B0-----:R-:W3:Y:S04]  /*8530*/  LDL.LU R8, [R1+0x2c] ;  /* 0x00002c0001087983 */ /* 0x001ee80000300800 */
[----:B------:R0:W-:Y:S02]  /*8540*/  STL [R1+0x1c4c], R7 ;  /* 0x001c4c0701007387 */ /* 0x0001e40000100800 */
[----:B0-----:R-:W-:Y:S02]  /*8550*/  LEA.HI.X.SX32 R7, R6, R2, 0x1, P6 ;  /* 0x0000000206077211 */ /* 0x001fe400030f0eff */
[----:B------:R-:W-:-:S03]  /*8560*/  LEA R6, P6, R20, R26, 0x1 ;  /* 0x0000001a14067211 */ /* 0x000fc600078c08ff */
[----:B------:R0:W-:Y:S01]  /*8570*/  STL [R1+0x1c18], R7 ;  /* 0x001c180701007387 */ /* 0x0001e20000100800 */
[----:B------:R-:W-:-:S03]  /*8580*/  LEA.HI.X.SX32 R23, R23, R2, 0x1, P3 ;  /* 0x0000000217177211 */ /* 0x000fc600018f0eff */
[----:B0-----:R-:W3:Y:S04]  /*8590*/  LDL.LU R7, [R1+0x24] ;  /* 0x0000240001077983 */ /* 0x001ee80000300800 */
[----:B------:R0:W-:Y:S04]  /*85a0*/  STL [R1+0x1c54], R6 ;  /* 0x001c540601007387 */ /* 0x0001e80000100800 */
[----:B0-----:R-:W3:Y:S04]  /*85b0*/  LDL.LU R6, [R1+0x20] ;  /* 0x0000200001067983 */ /* 0x001ee80000300800 */
[----:B------:R4:W-:Y:S02]  /*85c0*/  STL [R1+0x1c20], R24 ;  /* 0x001c201801007387 */ /* 0x0009e40000100800 */
[----:B----4-:R-:W-:-:S05]  /*85d0*/  LEA R24, P5, R19, R26, 0x1 ;  /* 0x0000001a13187211 */ /* 0x010fca00078a08ff */
[----:B------:R0:W-:Y:S01]  /*85e0*/  STL [R1+0x1c5c], R24 ;  /* 0x001c5c1801007387 */ /* 0x0001e20000100800 */
[----:B------:R-:W-:-:S03]  /*85f0*/  LEA.HI.X.SX32 R22, R22, R2, 0x1, P2 ;  /* 0x0000000216167211 */ /* 0x000fc600010f0eff */
[----:B0-----:R-:W4:Y:S04]  /*8600*/  LDL.LU R24, [R1+0x1e10] ;  /* 0x001e100001187983 */ /* 0x001f280000300800 */
[----:B------:R0:W-:Y:S02]  /*8610*/  STL [R1+0x1c28], R23 ;  /* 0x001c281701007387 */ /* 0x0001e40000100800 */
[----:B0-----:R-:W-:-:S05]  /*8620*/  LEA R23, P3, R18, R26, 0x1 ;  /* 0x0000001a12177211 */ /* 0x001fca00078608ff */
        /* <DEDUP_REMOVED lines=15> */
[----:B------:R0:W-:Y:S04]  /*8720*/  STL [R1+0x1c7c], R0 ;  /* 0x001c7c0001007387 */ /* 0x0001e80000100800 */
[----:B0-----:R-:W4:Y:S04]  /*8730*/  LDL.LU R0, [R1+0x1e00] ;  /* 0x001e000001007983 */ /* 0x001f280000300800 */
[----:B------:R0:W-:Y:S02]  /*8740*/  STL [R1+0x1c48], R28 ;  /* 0x001c481c01007387 */ /* 0x0001e40000100800 */
[----:B0-----:R-:W-:-:S05]  /*8750*/  LEA R28, P0, R5, R26, 0x1 ;  /* 0x0000001a051c7211 */ /* 0x001fca00078008ff */
[----:B------:R0:W-:Y:S01]  /*8760*/  STL [R1+0x1c84], R28 ;  /* 0x001c841c01007387 */ /* 0x0001e20000100800 */
[----:B------:R-:W-:-:S03]  /*8770*/  LEA.HI.X.SX32 R20, R20, R2, 0x1, P6 ;  /* 0x0000000214147211 */ /* 0x000fc600030f0eff */
[----:B0-----:R-:W4:Y:S04]  /*8780*/  LDL.LU R28, [R1+0x1dfc] ;  /* 0x001dfc00011c7983 */ /* 0x001f280000300800 */
[----:B------:R0:W-:Y:S01]  /*8790*/  STL [R1+0x1c50], R20 ;  /* 0x001c501401007387 */ /* 0x0001e20000100800 */
[----:B------:R-:W-:Y:S02]  /*87a0*/  LEA.HI.X.SX32 R19, R19, R2, 0x1, P5 ;  /* 0x0000000213137211 */ /* 0x000fe400028f0eff */
[----:B0-----:R-:W-:-:S05]  /*87b0*/  LEA R20, P6, R15, R26, 0x1 ;  /* 0x0000001a0f147211 */ /* 0x001fca00078c08ff */
[----:B------:R0:W-:Y:S04]  /*87c0*/  STL [R1+0x1c8c], R20 ;  /* 0x001c8c1401007387 */ /* 0x0001e80000100800 */
[----:B------:R1:W-:Y:S01]  /*87d0*/  STL [R1+0x1c58], R19 ;  /* 0x001c581301007387 */ /* 0x0003e20000100800 */
[----:B0-----:R-:W-:Y:S02]  /*87e0*/  LEA R20, P5, R14, R26, 0x1 ;  /* 0x0000001a0e147211 */ /* 0x001fe400078a08ff */
[----:B-1----:R-:W-:-:S03]  /*87f0*/  LEA.HI.X.SX32 R19, R18, R2, 0x1, P3 ;  /* 0x0000000212137211 */ /* 0x002fc600018f0eff */
[----:B------:R2:W-:Y:S01]  /*8800*/  STL [R1+0x1c94], R20 ;  /* 0x001c941401007387 */ /* 0x0005e20000100800 */
[----:B------:R-:W-:-:S03]  /*8810*/  LEA.HI.X.SX32 R18, R17, R2, 0x1, P2 ;  /* 0x0000000211127211 */ /* 0x000fc600010f0eff */
[----:B------:R3:W-:Y:S01]  /*8820*/  STL [R1+0x1c60], R19 ;  /* 0x001c601301007387 */ /* 0x0007e20000100800 */
[----:B--2---:R-:W-:Y:S02]  /*8830*/  LEA R20, P3, R11, R26, 0x1 ;  /* 0x0000001a0b147211 */ /* 0x004fe400078608ff */
[----:B------:R-:W-:Y:S02]  /*8840*/  LEA.HI.X.SX32 R17, R16, R2, 0x1, P4 ;  /* 0x0000000210117211 */ /* 0x000fe400020f0eff */
[----:B---3--:R-:W-:Y:S01]  /*8850*/  LEA R19, P2, R13, R26, 0x1 ;  /* 0x0000001a0d137211 */ /* 0x008fe200078408ff */
[----:B------:R-:W-:Y:S04]  /*8860*/  STL [R1+0x1c9c], R20 ;  /* 0x001c9c1401007387 */ /* 0x000fe80000100800 */
[----:B------:R0:W-:Y:S01]  /*8870*/  STL [R1+0x1c68], R18 ;  /* 0x001c681201007387 */ /* 0x0001e20000100800 */
[----:B------:R-:W-:-:S03]  /*8880*/  LEA.HI.X.SX32 R16, R12, R2, 0x1, P1 ;  /* 0x000000020c107211 */ /* 0x000fc600008f0eff */
[----:B------:R-:W-:Y:S01]  /*8890*/  STL [R1+0x1ca4], R19 ;  /* 0x001ca41301007387 */ /* 0x000fe20000100800 */
[----:B0-----:R-:W-:-:S03]  /*88a0*/  LEA R18, P4, R10, R26, 0x1 ;  /* 0x0000001a0a127211 */ /* 0x001fc600078808ff */
[----:B------:R0:W-:Y:S04]  /*88b0*/  STL [R1+0x1c70], R17 ;  /* 0x001c701101007387 */ /* 0x0001e80000100800 */
[----:B------:R-:W-:Y:S04]  /*88c0*/  STL [R1+0x1cac], R18 ;  /* 0x001cac1201007387 */ /* 0x000fe80000100800 */
[----:B------:R-:W2:Y:S01]  /*88d0*/  LDL.LU R12, [R1+0x9c] ;  /* 0x00009c00010c7983 */ /* 0x000ea20000300800 */
[----:B0-----:R-:W-:-:S03]  /*88e0*/  LEA R17, P1, R9, R26, 0x1 ;  /* 0x0000001a09117211 */ /* 0x001fc600078208ff */
[----:B------:R0:W-:Y:S04]  /*88f0*/  STL [R1+0x1c78], R16 ;  /* 0x001c781001007387 */ /* 0x0001e80000100800 */
[----:B------:R1:W-:Y:S01]  /*8900*/  STL [R1+0x1cb4], R17 ;  /* 0x001cb41101007387 */ /* 0x0003e20000100800 */
[----:B0-----:R-:W-:-:S03]  /*8910*/  LEA.HI.X.SX32 R16, R5, R2, 0x1, P0 ;  /* 0x0000000205107211 */ /* 0x001fc600000f0eff */
[----:B------:R-:W3:Y:S01]  /*8920*/  LDL.LU R5, [R1+0xec] ;  /* 0x0000ec0001057983 */ /* 0x000ee20000300800 */
[----:B-1----:R-:W-:-:S03]  /*8930*/  LEA R17, P0, R8, R26, 0x1 ;  /* 0x0000001a08117211 */ /* 0x002fc600078008ff */
[----:B------:R0:W-:Y:S04]  /*8940*/  STL [R1+0x1c80], R16 ;  /* 0x001c801001007387 */ /* 0x0001e80000100800 */
[----:B------:R1:W-:Y:S01]  /*8950*/  STL [R1+0x1cbc], R17 ;  /* 0x001cbc1101007387 */ /* 0x0003e20000100800 */
[-C--:B0-----:R-:W-:Y:S02]  /*8960*/  LEA.HI.X.SX32 R16, R15, R2.reuse, 0x1, P6 ;  /* 0x000000020f107211 */ /* 0x081fe400030f0eff */
[----:B------:R-:W-:-:S03]  /*8970*/  LEA.HI.X.SX32 R15, R14, R2, 0x1, P5 ;  /* 0x000000020e0f7211 */ /* 0x000fc600028f0eff */
[----:B------:R0:W-:Y:S01]  /*8980*/  STL [R1+0x1c88], R16 ;  /* 0x001c881001007387 */ /* 0x0001e20000100800 */
[----:B------:R-:W-:Y:S02]  /*8990*/  LEA.HI.X.SX32 R14, R11, R2, 0x1, P3 ;  /* 0x000000020b0e7211 */ /* 0x000fe400018f0eff */
[----:B-1----:R-:W-:-:S05]  /*89a0*/  LEA R17, P6, R7, R26, 0x1 ;  /* 0x0000001a07117211 */ /* 0x002fca00078c08ff */
[----:B------:R-:W-:Y:S04]  /*89b0*/  STL [R1+0x1cc4], R17 ;  /* 0x001cc41101007387 */ /* 0x000fe80000100800 */
[----:B------:R-:W-:Y:S01]  /*89c0*/  STL [R1+0x1c90], R15 ;  /* 0x001c900f01007387 */ /* 0x000fe20000100800 */
[----:B0-----:R-:W-:-:S05]  /*89d0*/  LEA R16, P5, R6, R26, 0x1 ;  /* 0x0000001a06107211 */ /* 0x001fca00078a08ff */
[----:B------:R-:W-:Y:S04]  /*89e0*/  STL [R1+0x1ccc], R16 ;  /* 0x001ccc1001007387 */ /* 0x000fe80000100800 */
[----:B------:R-:W3:Y:S01]  /*89f0*/  LDL.LU R11, [R1+0xf0] ;  /* 0x0000f000010b7983 */ /* 0x000ee20000300800 */
[----:B------:R-:W-:-:S03]  /*8a00*/  LEA.HI.X.SX32 R10, R10, R2, 0x1, P4 ;  /* 0x000000020a0a7211 */ /* 0x000fc600020f0eff */
[----:B------:R0:W-:Y:S02]  /*8a10*/  STL [R1+0x1c98], R14 ;  /* 0x001c980e01007387 */ /* 0x0001e40000100800 */
[-C--:B0-----:R-:W-:Y:S01]  /*8a20*/  LEA.HI.X.SX32 R14, R13, R2.reuse, 0x1, P2 ;  /* 0x000000020d0e7211 */ /* 0x081fe200010f0eff */
[----:B------:R-:W-:Y:S01]  /*8a30*/  IMAD R25, R25, c[0x0][0x190], RZ ;  /* 0x0000640019197a24 */ /* 0x000fe200078e02ff */
[----:B------:R-:W-:Y:S01]  /*8a40*/  LEA.HI.X.SX32 R7, R7, R2, 0x1, P6 ;  /* 0x0000000207077211 */ /* 0x000fe200030f0eff */
[----:B------:R-:W-:Y:S02]  /*8a50*/  IMAD R27, R27, c[0x0][0x190], RZ ;  /* 0x000064001b1b7a24 */ /* 0x000fe400078e02ff */
[----:B------:R-:W-:Y:S02]  /*8a60*/  IMAD R29, R29, c[0x0][0x190], RZ ;  /* 0x000064001d1d7a24 */ /* 0x000fe400078e02ff */
[----:B------:R-:W-:Y:S02]  /*8a70*/  IMAD R4, R4, c[0x0][0x190], RZ ;  /* 0x0000640004047a24 */ /* 0x000fe400078e02ff */
[----:B------:R-:W-:Y:S01]  /*8a80*/  IMAD R3, R3, c[0x0][0x190], RZ ;  /* 0x0000640003037a24 */ /* 0x000fe200078e02ff */
[----:B----4-:R-:W-:-:S02]  /*8a90*/  LEA R13, P2, R0, R26, 0x1 ;  /* 0x0000001a000d7211 */ /* 0x010fc400078408ff */
[----:B------:R-:W-:-:S05]  /*8aa0*/  LEA R15, P3, R28, R26, 0x1 ;  /* 0x0000001a1c0f7211 */ /* 0x000fca00078608ff */
[----:B------:R-:W-:Y:S04]  /*8ab0*/  STL [R1+0x1cd4], R15 ;  /* 0x001cd40f01007387 */ /* 0x000fe80000100800 */
[----:B------:R0:W-:Y:S04]  /*8ac0*/  STL [R1+0x1ca0], R14 ;  /* 0x001ca00e01007387 */ /* 0x0001e80000100800 */
[----:B------:R1:W-:Y:S04]  /*8ad0*/  STL [R1+0x1cdc], R13 ;  /* 0x001cdc0d01007387 */ /* 0x0003e80000100800 */
[----:B------:R4:W-:Y:S01]  /*8ae0*/  STL [R1+0x1ca8], R10 ;  /* 0x001ca80a01007387 */ /* 0x0009e20000100800 */
[----:B0-----:R-:W-:-:S02]  /*8af0*/  LEA R14, P4, R21, R26, 0x1 ;  /* 0x0000001a150e7211 */ /* 0x001fc400078808ff */
[-C--:B-1----:R-:W-:Y:S02]  /*8b00*/  LEA.HI.X.SX32 R13, R9, R2.reuse, 0x1, P1 ;  /* 0x00000002090d7211 */ /* 0x082fe400008f0eff */
[----:B------:R-:W-:Y:S02]  /*8b10*/  LEA.HI.X.SX32 R9, R8, R2, 0x1, P0 ;  /* 0x0000000208097211 */ /* 0x000fe400000f0eff */
[-C--:B----4-:R-:W-:Y:S01]  /*8b20*/  LEA R10, P1, R22, R26.reuse, 0x1 ;  /* 0x0000001a160a7211 */ /* 0x090fe200078208ff */
[----:B------:R-:W-:Y:S01]  /*8b30*/  STL [R1+0x1ce4], R14 ;  /* 0x001ce40e01007387 */ /* 0x000fe20000100800 */
[----:B------:R-:W-:-:S03]  /*8b40*/  LEA R8, P0, R23, R26, 0x1 ;  /* 0x0000001a17087211 */ /* 0x000fc600078008ff */
[----:B------:R-:W-:Y:S04]  /*8b50*/  STL [R1+0x1cb0], R13 ;  /* 0x001cb00d01007387 */ /* 0x000fe80000100800 */
[----:B------:R-:W-:Y:S04]  /*8b60*/  STL [R1+0x1cec], R10 ;  /* 0x001cec0a01007387 */ /* 0x000fe80000100800 */
[----:B------:R0:W-:Y:S04]  /*8b70*/  STL [R1+0x1cb8], R9 ;  /* 0x001cb80901007387 */ /* 0x0001e80000100800 */
[----:B------:R1:W-:Y:S04]  /*8b80*/  STL [R1+0x1cf4], R8 ;  /* 0x001cf40801007387 */ /* 0x0003e80000100800 */
[----:B------:R4:W-:Y:S01]  /*8b90*/  STL [R1+0x1cc0], R7 ;  /* 0x001cc00701007387 */ /* 0x0009e20000100800 */
[----:B0-----:R-:W-:-:S02]  /*8ba0*/  LEA R9, P6, R24, R26, 0x1 ;  /* 0x0000001a18097211 */ /* 0x001fc400078c08ff */
[----:B-1----:R-:W-:-:S03]  /*8bb0*/  LEA.HI.X.SX32 R8, R6, R2, 0x1, P5 ;  /* 0x0000000206087211 */ /* 0x002fc600028f0eff */
[----:B------:R0:W-:Y:S01]  /*8bc0*/  STL [R1+0x1cfc], R9 ;  /* 0x001cfc0901007387 */ /* 0x0001e20000100800 */
[----:B----4-:R-:W-:-:S03]  /*8bd0*/  LEA R7, P5, R25, R26, 0x1 ;  /* 0x0000001a19077211 */ /* 0x010fc600078a08ff */
[----:B------:R-:W4:Y:S04]  /*8be0*/  LDL.LU R6, [R1+0xf8] ;  /* 0x0000f80001067983 */ /* 0x000f280000300800 */
[----:B------:R1:W-:Y:S01]  /*8bf0*/  STL [R1+0x1cc8], R8 ;  /* 0x001cc80801007387 */ /* 0x0003e20000100800 */
[----:B0-----:R-:W-:-:S03]  /*8c00*/  LEA.HI.X.SX32 R9, R28, R2, 0x1, P3 ;  /* 0x000000021c097211 */ /* 0x001fc600018f0eff */
[----:B------:R0:W-:Y:S04]  /*8c10*/  STL [R1+0x1d00], R7 ;  /* 0x001d000701007387 */ /* 0x0001e80000100800 */
[----:B------:R-:W4:Y:S01]  /*8c20*/  LDL.LU R28, [R1+0x1df8] ;  /* 0x001df800011c7983 */ /* 0x000f220000300800 */
[----:B-1----:R-:W-:Y:S02]  /*8c30*/  LEA.HI.X.SX32 R8, R0, R2, 0x1, P2 ;  /* 0x0000000200087211 */ /* 0x002fe400010f0eff */
[-C--:B0-----:R-:W-:Y:S01]  /*8c40*/  LEA R7, P3, R27, R26.reuse, 0x1 ;  /* 0x0000001a1b077211 */ /* 0x081fe200078608ff */
[----:B------:R-:W-:Y:S01]  /*8c50*/  STL [R1+0x1cd0], R9 ;  /* 0x001cd00901007387 */ /* 0x000fe20000100800 */
[----:B------:R-:W-:-:S03]  /*8c60*/  LEA R10, P2, R29, R26, 0x1 ;  /* 0x0000001a1d0a7211 */ /* 0x000fc600078408ff */
[----:B------:R-:W4:Y:S04]  /*8c70*/  LDL.LU R0, [R1+0x1df4] ;  /* 0x001df40001007983 */ /* 0x000f280000300800 */
[----:B------:R0:W-:Y:S04]  /*8c80*/  STL [R1+0x1d04], R7 ;  /* 0x001d040701007387 */ /* 0x0001e80000100800 */
[----:B0-----:R-:W4:Y:S04]  /*8c90*/  LDL.LU R7, [R1+0xfc] ;  /* 0x0000fc0001077983 */ /* 0x001f280000300800 */
[----:B------:R0:W-:Y:S04]  /*8ca0*/  STL [R1+0x1cd8], R8 ;  /* 0x001cd80801007387 */ /* 0x0001e80000100800 */
[----:B------:R1:W-:Y:S01]  /*8cb0*/  STL [R1+0x1d08], R10 ;  /* 0x001d080a01007387 */ /* 0x0003e20000100800 */
[----:B0-----:R-:W-:-:S02]  /*8cc0*/  LEA.HI.X.SX32 R8, R21, R2, 0x1, P4 ;  /* 0x0000000215087211 */ /* 0x001fc400020f0eff */
[----:B------:R-:W-:Y:S02]  /*8cd0*/  LEA R9, P4, R4, R26, 0x1 ;  /* 0x0000001a04097211 */ /* 0x000fe400078808ff */
[----:B-1----:R-:W-:Y:S01]  /*8ce0*/  LEA.HI.X.SX32 R10, R22, R2, 0x1, P1 ;  /* 0x00000002160a7211 */ /* 0x002fe200008f0eff */
[----:B------:R2:W-:Y:S04]  /*8cf0*/  STL [R1+0x1ce0], R8 ;  /* 0x001ce00801007387 */ /* 0x0005e80000100800 */
[----:B------:R0:W-:Y:S01]  /*8d00*/  STL [R1+0x1d0c], R9 ;  /* 0x001d0c0901007387 */ /* 0x0001e20000100800 */
[----:B--2---:R-:W-:-:S03]  /*8d10*/  LEA R8, P1, R12, R26, 0x1 ;  /* 0x0000001a0c087211 */ /* 0x004fc600078208ff */
[----:B------:R-:W-:Y:S01]  /*8d20*/  STL [R1+0x1ce8], R10 ;  /* 0x001ce80a01007387 */ /* 0x000fe20000100800 */
[----:B0-----:R-:W-:-:S03]  /*8d30*/  LEA.HI.X.SX32 R9, R23, R2, 0x1, P0 ;  /* 0x0000000217097211 */ /* 0x001fc600000f0eff */
[----:B------:R0:W-:Y:S01]  /*8d40*/  STL [R1+0x1d10], R8 ;  /* 0x001d100801007387 */ /* 0x0001e20000100800 */
[----:B---3--:R-:W-:-:S03]  /*8d50*/  LEA R14, P0, R5, c[0x0][0x160], 0x1 ;  /* 0x00005800050e7a11 */ /* 0x008fc600078008ff */
[----:B------:R1:W-:Y:S01]  /*8d60*/  STL [R1+0x1cf0], R9 ;  /* 0x001cf00901007387 */ /* 0x0003e20000100800 */
[----:B0-----:R-:W-:-:S03]  /*8d70*/  LEA.HI.X.SX32 R8, R24, R2, 0x1, P6 ;  /* 0x0000000218087211 */ /* 0x001fc600030f0eff */
[----:B------:R-:W2:Y:S01]  /*8d80*/  LDL.LU R10, [R1+0x100] ;  /* 0x00010000010a7983 */ /* 0x000ea20000300800 */
[----:B-1----:R-:W-:-:S03]  /*8d90*/  LEA R9, P6, R3, R26, 0x1 ;  /* 0x0000001a03097211 */ /* 0x002fc600078c08ff */
[----:B------:R0:W-:Y:S01]  /*8da0*/  STL [R1+0x1cf8], R8 ;  /* 0x001cf80801007387 */ /* 0x0001e20000100800 */
[----:B------:R-:W-:Y:S02]  /*8db0*/  LEA.HI.X.SX32 R15, R5, c[0x0][0x164], 0x1, P0 ;  /* 0x00005900050f7a11 */ /* 0x000fe400000f0eff */
[-C--:B------:R-:W-:Y:S01]  /*8dc0*/  LEA.HI.X.SX32 R5, R27, R2.reuse, 0x1, P3 ;  /* 0x000000021b057211 */ /* 0x080fe200018f0eff */
[----:B------:R1:W-:Y:S01]  /*8dd0*/  STL [R1+0x1be8], R9 ;  /* 0x001be80901007387 */ /* 0x0003e20000100800 */
[----:B0-----:R-:W-:-:S03]  /*8de0*/  LEA.HI.X.SX32 R8, R25, R2, 0x1, P5 ;  /* 0x0000000219087211 */ /* 0x001fc600028f0eff */
[----:B-1----:R-:W3:Y:S04]  /*8df0*/  LDL.LU R9, [R1+0x104] ;  /* 0x0001040001097983 */ /* 0x002ee80000300800 */
[----:B------:R0:W-:Y:S04]  /*8e00*/  STL [R1+0x1bd4], R8 ;  /* 0x001bd40801007387 */ /* 0x0001e80000100800 */
[----:B------:R-:W-:Y:S04]  /*8e10*/  STL.64 [R1+0x10e8], R14 ;  /* 0x0010e80e01007387 */ /* 0x000fe80000100a00 */
[----:B------:R1:W-:Y:S04]  /*8e20*/  STL [R1+0x1bd8], R5 ;  /* 0x001bd80501007387 */ /* 0x0003e80000100800 */
[----:B0-----:R-:W3:Y:S01]  /*8e30*/  LDL.LU R8, [R1+0x108] ;  /* 0x0001080001087983 */ /* 0x001ee20000300800 */
[----:B------:R-:W-:Y:S01]  /*8e40*/  IMAD.MOV.U32 R26, RZ, RZ, R14 ;  /* 0x000000ffff1a7224 */ /* 0x000fe200078e000e */
[-C--:B------:R-:W-:Y:S01]  /*8e50*/  LEA.HI.X.SX32 R13, R4, R2.reuse, 0x1, P4 ;  /* 0x00000002040d7211 */ /* 0x080fe200020f0eff */
[----:B------:R-:W-:Y:S01]  /*8e60*/  IMAD.MOV.U32 R27, RZ, RZ, R15 ;  /* 0x000000ffff1b7224 */ /* 0x000fe200078e000f */
[----:B-1----:R-:W-:-:S02]  /*8e70*/  LEA.HI.X.SX32 R5, R29, R2, 0x1, P2 ;  /* 0x000000021d057211 */ /* 0x002fc400010f0eff */
[----:B------:R-:W-:Y:S02]  /*8e80*/  LEA R24, P0, R11, c[0x0][0x160], 0x1 ;  /* 0x000058000b187a11 */ /* 0x000fe400078008ff */
[-C--:B------:R-:W-:Y:S01]  /*8e90*/  LEA.HI.X.SX32 R12, R12, R2.reuse, 0x1, P1 ;  /* 0x000000020c0c7211 */ /* 0x080fe200008f0eff */
[----:B------:R0:W-:Y:S01]  /*8ea0*/  STL [R1+0x1bdc], R5 ;  /* 0x001bdc0501007387 */ /* 0x0001e20000100800 */
[----:B------:R-:W-:Y:S02]  /*8eb0*/  LEA.HI.X.SX32 R2, R3, R2, 0x1, P6 ;  /* 0x0000000203027211 */ /* 0x000fe400030f0eff */
[----:B------:R-:W-:Y:S01]  /*8ec0*/  LEA.HI.X.SX32 R25, R11, c[0x0][0x164], 0x1, P0 ;  /* 0x000059000b197a11 */ /* 0x000fe200000f0eff */
[----:B------:R-:W-:Y:S04]  /*8ed0*/  STL [R1+0x1be0], R13 ;  /* 0x001be00d01007387 */ /* 0x000fe80000100800 */
[----:B------:R-:W-:Y:S04]  /*8ee0*/  STL [R1+0x1be4], R12 ;  /* 0x001be40c01007387 */ /* 0x000fe80000100800 */
[----:B------:R1:W-:Y:S01]  /*8ef0*/  STL [R1+0x1bcc], R2 ;  /* 0x001bcc0201007387 */ /* 0x0003e20000100800 */
[----:B------:R-:W-:Y:S01]  /*8f00*/  UIMAD UR7, UR4, 0x1e, URZ ;  /* 0x0000001e040778a4 */ /* 0x000fe2000f8e023f */
[----:B----4-:R-:W-:-:S05]  /*8f10*/  IMAD R6, R6, c[0x0][0x184], RZ ;  /* 0x0000610006067a24 */ /* 0x010fca00078e02ff */
[----:B------:R-:W-:Y:S02]  /*8f20*/  LEA R20, P0, R6, c[0x0][0x160], 0x1 ;  /* 0x0000580006147a11 */ /* 0x000fe400078008ff */
[----:B------:R-:W-:-:S04]  /*8f30*/  LEA R22, P1, R28, c[0x0][0x160], 0x1 ;  /* 0x000058001c167a11 */ /* 0x000fc800078208ff */
[----:B------:R-:W-:Y:S01]  /*8f40*/  LEA.HI.X.SX32 R23, R28, c[0x0][0x164], 0x1, P1 ;  /* 0x000059001c177a11 */ /* 0x000fe200008f0eff */
[----:B0-----:R-:W-:Y:S01]  /*8f50*/  IMAD.WIDE R4, R0, 0x2, R26 ;  /* 0x0000000200047825 */ /* 0x001fe200078e021a */
[----:B------:R-:W-:-:S04]  /*8f60*/  LEA.HI.X.SX32 R21, R6, c[0x0][0x164], 0x1, P0 ;  /* 0x0000590006157a11 */ /* 0x000fc800000f0eff */
[----:B------:R-:W-:Y:S04]  /*8f70*/  STL [R1+0x1bd0], R4 ;  /* 0x001bd00401007387 */ /* 0x000fe80000100800 */
[----:B------:R0:W-:Y:S01]  /*8f80*/  STL [R1+0x1bc4], R5 ;  /* 0x001bc40501007387 */ /* 0x0001e20000100800 */
[----:B------:R-:W-:-:S03]  /*8f90*/  IMAD R7, R7, c[0x0][0x184], RZ ;  /* 0x0000610007077a24 */ /* 0x000fc600078e02ff */
[----:B------:R-:W-:Y:S01]  /*8fa0*/  STL.64 [R1+0x10e0], R24 ;  /* 0x0010e01801007387 */ /* 0x000fe20000100a00 */
[----:B-1----:R-:W-:-:S04]  /*8fb0*/  IMAD.WIDE R2, R0, 0x2, R22 ;  /* 0x0000000200027825 */ /* 0x002fc800078e0216 */
[----:B0-----:R-:W-:Y:S01]  /*8fc0*/  IMAD.WIDE R4, R0, 0x2, R24 ;  /* 0x0000000200047825 */ /* 0x001fe200078e0218 */
[C---:B------:R-:W-:Y:S01]  /*8fd0*/  LEA R18, P1, R7.reuse, c[0x0][0x160], 0x1 ;  /* 0x0000580007127a11 */ /* 0x040fe200078208ff */
[----:B------:R0:W5:Y:S04]  /*8fe0*/  LDL.LU R28, [R1+0x1df0] ;  /* 0x001df000011c7983 */ /* 0x0001680000300800 */
[----:B------:R-:W-:Y:S01]  /*8ff0*/  STL.64 [R1+0x10d8], R22 ;  /* 0x0010d81601007387 */ /* 0x000fe20000100a00 */
[----:B------:R-:W-:-:S03]  /*9000*/  LEA.HI.X.SX32 R19, R7, c[0x0][0x164], 0x1, P1 ;  /* 0x0000590007137a11 */ /* 0x000fc600008f0eff */
[----:B------:R-:W-:Y:S04]  /*9010*/  STL [R1+0x1bc8], R4 ;  /* 0x001bc80401007387 */ /* 0x000fe80000100800 */
[----:B------:R1:W-:Y:S04]  /*9020*/  STL [R1+0x1bbc], R5 ;  /* 0x001bbc0501007387 */ /* 0x0003e80000100800 */
[----:B------:R-:W-:Y:S04]  /*9030*/  STL [R1+0x1bc0], R2 ;  /* 0x001bc00201007387 */ /* 0x000fe80000100800 */
[----:B------:R4:W-:Y:S01]  /*9040*/  STL [R1+0x1bb4], R3 ;  /* 0x001bb40301007387 */ /* 0x0009e20000100800 */
[----:B-1----:R-:W-:-:S03]  /*9050*/  IMAD.WIDE R4, R0, 0x2, R20 ;  /* 0x0000000200047825 */ /* 0x002fc600078e0214 */
[----:B------:R-:W-:Y:S04]  /*9060*/  STL.64 [R1+0x10d0], R20 ;  /* 0x0010d01401007387 */ /* 0x000fe80000100a00 */
[----:B------:R-:W-:Y:S04]  /*9070*/  STL.64 [R1+0x10f0], R18 ;  /* 0x0010f01201007387 */ /* 0x000fe80000100a00 */
[----:B------:R1:W-:Y:S01]  /*9080*/  STL [R1+0x1bb8], R4 ;  /* 0x001bb80401007387 */ /* 0x0003e20000100800 */
[----:B--2---:R-:W-:Y:S02]  /*9090*/  IMAD R6, R10, c[0x0][0x184], RZ ;  /* 0x000061000a067a24 */ /* 0x004fe400078e02ff */
[----:B----4-:R-:W-:-:S03]  /*90a0*/  IMAD.WIDE R2, R0, 0x2, R18 ;  /* 0x0000000200027825 */ /* 0x010fc600078e0212 */
[C---:B------:R-:W-:Y:S01]  /*90b0*/  LEA R16, P0, R6.reuse, c[0x0][0x160], 0x1 ;  /* 0x0000580006107a11 */ /* 0x040fe200078008ff */
[----:B------:R-:W-:Y:S03]  /*90c0*/  STL [R1+0x1bac], R5 ;  /* 0x001bac0501007387 */ /* 0x000fe60000100800 */
[----:B------:R-:W-:Y:S01]  /*90d0*/  LEA.HI.X.SX32 R17, R6, c[0x0][0x164], 0x1, P0 ;  /* 0x0000590006117a11 */ /* 0x000fe200000f0eff */
[----:B---3--:R-:W-:Y:S01]  /*90e0*/  IMAD R7, R9, c[0x0][0x184], RZ ;  /* 0x0000610009077a24 */ /* 0x008fe200078e02ff */
[----:B------:R-:W-:Y:S04]  /*90f0*/  STL [R1+0x1bb0], R2 ;  /* 0x001bb00201007387 */ /* 0x000fe80000100800 */
[----:B------:R-:W-:Y:S01]  /*9100*/  LEA R14, P1, R7, c[0x0][0x160], 0x1 ;  /* 0x00005800070e7a11 */ /* 0x000fe200078208ff */
[----:B------:R2:W-:Y:S01]  /*9110*/  STL [R1+0x1ba4], R3 ;  /* 0x001ba40301007387 */ /* 0x0005e20000100800 */
[----:B-1----:R-:W-:-:S02]  /*9120*/  IMAD R4, R8, c[0x0][0x184], RZ ;  /* 0x0000610008047a24 */ /* 0x002fc400078e02ff */
[----:B------:R-:W-:-:S03]  /*9130*/  LEA.HI.X.SX32 R15, R7, c[0x0][0x164], 0x1, P1 ;  /* 0x00005900070f7a11 */ /* 0x000fc600008f0eff */
[----:B------:R-:W-:Y:S01]  /*9140*/  LEA R6, P0, R4, c[0x0][0x160], 0x1 ;  /* 0x0000580004067a11 */ /* 0x000fe200078008ff */
[----:B--2---:R-:W-:-:S03]  /*9150*/  IMAD.WIDE R2, R0, 0x2, R16 ;  /* 0x0000000200027825 */ /* 0x004fc600078e0210 */
[----:B------:R-:W-:Y:S01]  /*9160*/  LEA.HI.X.SX32 R8, R4, c[0x0][0x164], 0x1, P0 ;  /* 0x0000590004087a11 */ /* 0x000fe200000f0eff */
[----:B------:R-:W-:Y:S01]  /*9170*/  STL.64 [R1+0x10f8], R16 ;  /* 0x0010f81001007387 */ /* 0x000fe20000100a00 */
[----:B------:R-:W-:-:S03]  /*9180*/  IMAD.WIDE R4, R0, 0x2, R14 ;  /* 0x0000000200047825 */ /* 0x000fc600078e020e */
[----:B------:R-:W-:Y:S01]  /*9190*/  STL [R1+0x140c], R6 ;  /* 0x00140c0601007387 */ /* 0x000fe20000100800 */
[----:B------:R-:W-:Y:S02]  /*91a0*/  IMAD.MOV.U32 R10, RZ, RZ, R6 ;  /* 0x000000ffff0a7224 */ /* 0x000fe400078e0006 */
[----:B------:R-:W-:Y:S01]  /*91b0*/  IMAD.MOV.U32 R11, RZ, RZ, R8 ;  /* 0x000000ffff0b7224 */ /* 0x000fe200078e0008 */
[----:B------:R-:W-:Y:S04]  /*91c0*/  STL.64 [R1+0x1100], R14 ;  /* 0x0011000e01007387 */ /* 0x000fe80000100a00 */
[----:B------:R1:W-:Y:S04]  /*91d0*/  STL [R1+0x1ba8], R2 ;  /* 0x001ba80201007387 */ /* 0x0003e80000100800 */
[----:B------:R2:W-:Y:S04]  /*91e0*/  STL [R1+0x1408], R8 ;  /* 0x0014080801007387 */ /* 0x0005e80000100800 */
[----:B------:R-:W-:Y:S01]  /*91f0*/  STL [R1+0x1ba0], R3 ;  /* 0x001ba00301007387 */ /* 0x000fe20000100800 */
[----:B-1----:R-:W-:-:S03]  /*9200*/  IMAD.U32 R2, RZ, RZ, UR7 ;  /* 0x00000007ff027e24 */ /* 0x002fc6000f8e00ff */
[----:B------:R-:W-:Y:S01]  /*9210*/  STL [R1+0x1b9c], R4 ;  /* 0x001b9c0401007387 */ /* 0x000fe20000100800 */
[----:B--2---:R-:W-:-:S03]  /*9220*/  IMAD.WIDE R8, R0, 0x2, R10 ;  /* 0x0000000200087825 */ /* 0x004fc600078e020a */
[----:B------:R1:W-:Y:S01]  /*9230*/  STL [R1+0x1b94], R5 ;  /* 0x001b940501007387 */ /* 0x0003e20000100800 */
[----:B------:R-:W-:-:S03]  /*9240*/  IMAD.WIDE R6, R2, 0x2, R24 ;  /* 0x0000000202067825 */ /* 0x000fc600078e0218 */
[----:B------:R-:W-:Y:S01]  /*9250*/  STL [R1+0x1b98], R8 ;  /* 0x001b980801007387 */ /* 0x000fe20000100800 */
[----:B-1----:R-:W-:-:S03]  /*9260*/  IMAD.WIDE R4, R2, 0x2, R26 ;  /* 0x0000000202047825 */ /* 0x002fc600078e021a */
[----:B------:R1:W-:Y:S04]  /*9270*/  STL [R1+0x1b8c], R9 ;  /* 0x001b8c0901007387 */ /* 0x0003e80000100800 */
[----:B------:R-:W-:Y:S04]  /*9280*/  STL [R1+0x1b90], R4 ;  /* 0x001b900401007387 */ /* 0x000fe80000100800 */
[----:B------:R2:W-:Y:S01]  /*9290*/  STL [R1+0x1b84], R5 ;  /* 0x001b840501007387 */ /* 0x0005e20000100800 */
[----:B-1----:R-:W-:-:S03]  /*92a0*/  IMAD.WIDE R8, R2, 0x2, R22 ;  /* 0x0000000202087825 */ /* 0x002fc600078e0216 */
[----:B------:R-:W-:Y:S01]  /*92b0*/  STL [R1+0x1b88], R6 ;  /* 0x001b880601007387 */ /* 0x000fe20000100800 */
[----:B------:R-:W-:-:S03]  /*92c0*/  UIMAD UR7, UR4, 0x1d, URZ ;  /* 0x0000001d040778a4 */ /* 0x000fc6000f8e023f */
[----:B------:R1:W-:Y:S01]  /*92d0*/  STL [R1+0x1b7c], R7 ;  /* 0x001b7c0701007387 */ /* 0x0003e20000100800 */
[----:B--2---:R-:W-:-:S03]  /*92e0*/  IMAD.WIDE R4, R2, 0x2, R20 ;  /* 0x0000000202047825 */ /* 0x004fc600078e0214 */
[----:B------:R-:W-:Y:S04]  /*92f0*/  STL [R1+0x1b80], R8 ;  /* 0x001b800801007387 */ /* 0x000fe80000100800 */
[----:B------:R-:W-:Y:S01]  /*9300*/  STL [R1+0x1b74], R9 ;  /* 0x001b740901007387 */ /* 0x000fe20000100800 */
[----:B-1----:R-:W-:-:S03]  /*9310*/  IMAD.WIDE R6, R2, 0x2, R18 ;  /* 0x0000000202067825 */ /* 0x002fc600078e0212 */
[----:B------:R-:W-:Y:S04]  /*9320*/  STL [R1+0x1b78], R4 ;  /* 0x001b780401007387 */ /* 0x000fe80000100800 */
[----:B------:R1:W-:Y:S01]  /*9330*/  STL [R1+0x1b6c], R5 ;  /* 0x001b6c0501007387 */ /* 0x0003e20000100800 */
[----:B------:R-:W-:-:S03]  /*9340*/  IMAD.U32 R0, RZ, RZ, UR7 ;  /* 0x00000007ff007e24 */ /* 0x000fc6000f8e00ff */
[----:B------:R-:W-:Y:S04]  /*9350*/  STL [R1+0x1b70], R6 ;  /* 0x001b700601007387 */ /* 0x000fe80000100800 */
[----:B------:R2:W-:Y:S01]  /*9360*/  STL [R1+0x1b64], R7 ;  /* 0x001b640701007387 */ /* 0x0005e20000100800 */
[----:B-1----:R-:W-:-:S05]  /*9370*/  IMAD.WIDE R4, R2, 0x2, R16 ;  /* 0x0000000202047825 */ /* 0x002fca00078e0210 */
[----:B------:R-:W-:Y:S01]  /*9380*/  STL [R1+0x1b68], R4 ;  /* 0x001b680401007387 */ /* 0x000fe20000100800 */
[----:B--2---:R-:W-:-:S03]  /*9390*/  IMAD.WIDE R6, R2, 0x2, R14 ;  /* 0x0000000202067825 */ /* 0x004fc600078e020e */
[----:B------:R1:W-:Y:S01]  /*93a0*/  STL [R1+0x1b60], R5 ;  /* 0x001b600501007387 */ /* 0x0003e20000100800 */
[----:B------:R-:W-:-:S03]  /*93b0*/  IMAD.WIDE R2, R2, 0x2, R10 ;  /* 0x0000000202027825 */ /* 0x000fc600078e020a */
[----:B------:R-:W-:Y:S04]  /*93c0*/  STL [R1+0x1b5c], R6 ;  /* 0x001b5c0601007387 */ /* 0x000fe80000100800 */
[----:B------:R2:W-:Y:S01]  /*93d0*/  STL [R1+0x1b4c], R7 ;  /* 0x001b4c0701007387 */ /* 0x0005e20000100800 */
[----:B-1----:R-:W-:-:S03]  /*93e0*/  IMAD.WIDE R4, R0, 0x2, R26 ;  /* 0x0000000200047825 */ /* 0x002fc600078e021a */
[----:B------:R-:W-:Y:S04]  /*93f0*/  STL [R1+0x1b54], R2 ;  /* 0x001b540201007387 */ /* 0x000fe80000100800 */
[----:B------:R1:W-:Y:S01]  /*9400*/  STL [R1+0x1b50], R3 ;  /* 0x001b500301007387 */ /* 0x0003e20000100800 */
[----:B--2---:R-:W-:-:S03]  /*9410*/  IMAD.WIDE R6, R0, 0x2, R24 ;  /* 0x0000000200067825 */ /* 0x004fc600078e0218 */
[----:B------:R-:W-:Y:S04]  /*9420*/  STL [R1+0x1b58], R4 ;  /* 0x001b580401007387 */ /* 0x000fe80000100800 */
[----:B------:R2:W-:Y:S01]  /*9430*/  STL [R1+0x1b44], R5 ;  /* 0x001b440501007387 */ /* 0x0005e20000100800 */
[----:B-1----:R-:W-:-:S03]  /*9440*/  IMAD.WIDE R2, R0, 0x2, R22 ;  /* 0x0000000200027825 */ /* 0x002fc600078e0216 */
[----:B------:R-:W-:Y:S04]  /*9450*/  STL [R1+0x1b48], R6 ;  /* 0x001b480601007387 */ /* 0x000fe80000100800 */
[----:B------:R1:W-:Y:S01]  /*9460*/  STL [R1+0x1b3c], R7 ;  /* 0x001b3c0701007387 */ /* 0x0003e20000100800 */
[----:B--2---:R-:W-:-:S03]  /*9470*/  IMAD.WIDE R4, R0, 0x2, R20 ;  /* 0x0000000200047825 */ /* 0x004fc600078e0214 */
[----:B------:R-:W-:Y:S01]  /*9480*/  STL [R1+0x1b40], R2 ;  /* 0x001b400201007387 */ /* 0x000fe20000100800 */
[----:B------:R-:W-:-:S03]  /*9490*/  UIMAD UR7, UR4, 0x1c, URZ ;  /* 0x0000001c040778a4 */ /* 0x000fc6000f8e023f */
[----:B------:R2:W-:Y:S04]  /*94a0*/  STL [R1+0x1b34], R3 ;  /* 0x001b340301007387 */ /* 0x0005e80000100800 */
[----:B------:R-:W-:Y:S01]  /*94b0*/  STL [R1+0x1b38], R4 ;  /* 0x001b380401007387 */ /* 0x000fe20000100800 */
[----:B-1----:R-:W-:-:S03]  /*94c0*/  IMAD.WIDE R6, R0, 0x2, R14 ;  /* 0x0000000200067825 */ /* 0x002fc600078e020e */
[----:B------:R1:W-:Y:S01]  /*94d0*/  STL [R1+0x1b2c], R5 ;  /* 0x001b2c0501007387 */ /* 0x0003e20000100800 */
[----:B--2---:R-:W-:-:S05]  /*94e0*/  IMAD.WIDE R2, R0, 0x2, R18 ;  /* 0x0000000200027825 */ /* 0x004fca00078e0212 */
[----:B------:R2:W-:Y:S01]  /*94f0*/  STL [R1+0x1b30], R2 ;  /* 0x001b300201007387 */ /* 0x0005e20000100800 */
[----:B-1----:R-:W-:-:S03]  /*9500*/  IMAD.WIDE R4, R0, 0x2, R16 ;  /* 0x0000000200047825 */ /* 0x002fc600078e0210 */
[----:B------:R-:W-:Y:S04]  /*9510*/  STL [R1+0x1b24], R3 ;  /* 0x001b240301007387 */ /* 0x000fe80000100800 */
[----:B------:R-:W-:Y:S01]  /*9520*/  STL [R1+0x1b28], R4 ;  /* 0x001b280401007387 */ /* 0x000fe20000100800 */
[----:B--2---:R-:W-:-:S03]  /*9530*/  IMAD.U32 R2, RZ, RZ, UR7 ;  /* 0x00000007ff027e24 */ /* 0x004fc6000f8e00ff */
[----:B------:R1:W-:Y:S04]  /*9540*/  STL [R1+0x1b20], R5 ;  /* 0x001b200501007387 */ /* 0x0003e80000100800 */
[----:B------:R-:W-:Y:S04]  /*9550*/  STL [R1+0x1b1c], R6 ;  /* 0x001b1c0601007387 */ /* 0x000fe80000100800 */
[----:B------:R2:W-:Y:S01]  /*9560*/  STL [R1+0x1b0c], R7 ;  /* 0x001b0c0701007387 */ /* 0x0005e20000100800 */
[----:B-1----:R-:W-:-:S04]  /*9570*/  IMAD.WIDE R4, R0, 0x2, R10 ;  /* 0x0000000200047825 */ /* 0x002fc800078e020a */
[C---:B------:R-:W-:Y:S01]  /*9580*/  IMAD.WIDE R8, R2.reuse, 0x2, R24 ;  /* 0x0000000202087825 */ /* 0x040fe200078e0218 */
[----:B------:R-:W-:Y:S03]  /*9590*/  STL [R1+0x1b14], R4 ;  /* 0x001b140401007387 */ /* 0x000fe60000100800 */
[----:B--2---:R-:W-:Y:S01]  /*95a0*/  IMAD.WIDE R6, R2, 0x2, R26 ;  /* 0x0000000202067825 */ /* 0x004fe200078e021a */
[----:B------:R1:W-:Y:S04]  /*95b0*/  STL [R1+0x1b10], R5 ;  /* 0x001b100501007387 */ /* 0x0003e80000100800 */
[----:B------:R-:W-:Y:S01]  /*95c0*/  STL [R1+0x1b18], R6 ;  /* 0x001b180601007387 */ /* 0x000fe20000100800 */
[----:B------:R-:W-:-:S03]  /*95d0*/  UIMAD UR7, UR4, 0x1b, URZ ;  /* 0x0000001b040778a4 */ /* 0x000fc6000f8e023f */
        /* <DEDUP_REMOVED lines=8> */
[----:B------:R-:W-:Y:S01]  /*9660*/  STL [R1+0x1af8], R6 ;  /* 0x001af80601007387 */ /* 0x000fe20000100800 */
[----:B------:R-:W-:-:S03]  /*9670*/  IMAD.U32 R0, RZ, RZ, UR7 ;  /* 0x00000007ff007e24 */ /* 0x000fc6000f8e00ff */
[----:B------:R1:W-:Y:S01]  /*9680*/  STL [R1+0x1aec], R7 ;  /* 0x001aec0701007387 */ /* 0x0003e20000100800 */
[----:B--2---:R-:W-:-:S03]  /*9690*/  IMAD.WIDE R4, R2, 0x2, R16 ;  /* 0x0000000202047825 */ /* 0x004fc600078e0210 */
[----:B------:R-:W-:Y:S04]  /*96a0*/  STL [R1+0x1af0], R8 ;  /* 0x001af00801007387 */ /* 0x000fe80000100800 */
[----:B------:R-:W-:Y:S01]  /*96b0*/  STL [R1+0x1ae4], R9 ;  /* 0x001ae40901007387 */ /* 0x000fe20000100800 */
[----:B-1----:R-:W-:-:S03]  /*96c0*/  IMAD.WIDE R6, R2, 0x2, R14 ;  /* 0x0000000202067825 */ /* 0x002fc600078e020e */
[----:B------:R-:W-:Y:S01]  /*96d0*/  STL [R1+0x1ae8], R4 ;  /* 0x001ae80401007387 */ /* 0x000fe20000100800 */
[----:B------:R-:W-:-:S03]  /*96e0*/  IMAD.WIDE R2, R2, 0x2, R10 ;  /* 0x0000000202027825 */ /* 0x000fc600078e020a */
[----:B------:R1:W-:Y:S04]  /*96f0*/  STL [R1+0x1ae0], R5 ;  /* 0x001ae00501007387 */ /* 0x0003e80000100800 */
        /* <DEDUP_REMOVED lines=14> */
[----:B------:R2:W-:Y:S04]  /*97e0*/  STL [R1+0x1ab4], R3 ;  /* 0x001ab40301007387 */ /* 0x0005e80000100800 */
[----:B------:R-:W-:Y:S01]  /*97f0*/  STL [R1+0x1ab8], R4 ;  /* 0x001ab80401007387 */ /* 0x000fe20000100800 */
[----:B-1----:R-:W-:-:S03]  /*9800*/  IMAD.WIDE R6, R0, 0x2, R14 ;  /* 0x0000000200067825 */ /* 0x002fc600078e020e */
[----:B------:R1:W-:Y:S01]  /*9810*/  STL [R1+0x1aac], R5 ;  /* 0x001aac0501007387 */ /* 0x0003e20000100800 */
[----:B--2---:R-:W-:-:S05]  /*9820*/  IMAD.WIDE R2, R0, 0x2, R18 ;  /* 0x0000000200027825 */ /* 0x004fca00078e0212 */
[----:B------:R2:W-:Y:S01]  /*9830*/  STL [R1+0x1ab0], R2 ;  /* 0x001ab00201007387 */ /* 0x0005e20000100800 */
[----:B-1----:R-:W-:-:S03]  /*9840*/  IMAD.WIDE R4, R0, 0x2, R16 ;  /* 0x0000000200047825 */ /* 0x002fc600078e0210 */
[----:B------:R-:W-:Y:S01]  /*9850*/  STL [R1+0x1aa4], R3 ;  /* 0x001aa40301007387 */ /* 0x000fe20000100800 */
[----:B------:R-:W-:-:S03]  /*9860*/  IMAD.WIDE R8, R0, 0x2, R10 ;  /* 0x0000000200087825 */ /* 0x000fc600078e020a */
[----:B------:R-:W-:Y:S01]  /*9870*/  STL [R1+0x1aa8], R4 ;  /* 0x001aa80401007387 */ /* 0x000fe20000100800 */
[----:B--2---:R-:W-:-:S03]  /*9880*/  IMAD.U32 R2, RZ, RZ, UR7 ;  /* 0x00000007ff027e24 */ /* 0x004fc6000f8e00ff */
        /* <DEDUP_REMOVED lines=15> */
[----:B------:R2:W-:Y:S01]  /*9980*/  STL [R1+0x1a74], R9 ;  /* 0x001a740901007387 */ /* 0x0005e20000100800 */
[----:B-1----:R-:W-:-:S03]  /*9990*/  IMAD.WIDE R6, R2, 0x2, R18 ;  /* 0x0000000202067825 */ /* 0x002fc600078e0212 */
[----:B------:R-:W-:Y:S04]  /*99a0*/  STL [R1+0x1a78], R4 ;  /* 0x001a780401007387 */ /* 0x000fe80000100800 */
[----:B------:R1:W-:Y:S01]  /*99b0*/  STL [R1+0x1a6c], R5 ;  /* 0x001a6c0501007387 */ /* 0x0003e20000100800 */
[----:B------:R-:W-:-:S03]  /*99c0*/  IMAD.U32 R0, RZ, RZ, UR7 ;  /* 0x00000007ff007e24 */ /* 0x000fc6000f8e00ff */
[----:B------:R-:W-:Y:S01]  /*99d0*/  STL [R1+0x1a70], R6 ;  /* 0x001a700601007387 */ /* 0x000fe20000100800 */
[----:B--2---:R-:W-:-:S03]  /*99e0*/  IMAD.WIDE R8, R2, 0x2, R10 ;  /* 0x0000000202087825 */ /* 0x004fc600078e020a */
        /* <DEDUP_REMOVED lines=10> */
[----:B------:R-:W-:Y:S01]  /*9a90*/  STL [R1+0x1a24], R9 ;  /* 0x001a240901007387 */ /* 0x000fe20000100800 */
[----:B--2---:R-:W-:-:S03]  /*9aa0*/  IMAD.WIDE R6, R0, 0x2, R22 ;  /* 0x0000000200067825 */ /* 0x004fc600078e0216 */
[----:B------:R-:W-:Y:S04]  /*9ab0*/  STL [R1+0x1a30], R2 ;  /* 0x001a300201007387 */ /* 0x000fe80000100800 */
        /* <DEDUP_REMOVED lines=13> */
[----:B--2---:R-:W-:-:S03]  /*9b90*/  IMAD.U32 R3, RZ, RZ, UR7 ;  /* 0x00000007ff037e24 */ /* 0x004fc6000f8e00ff */
[----:B------:R-:W-:Y:S01]  /*9ba0*/  STL [R1+0x1a58], R6 ;  /* 0x001a580601007387 */ /* 0x000fe20000100800 */
[----:B------:R-:W-:-:S04]  /*9bb0*/  IMAD.WIDE R8, R0, 0x2, R10 ;  /* 0x0000000200087825 */ /* 0x000fc800078e020a */
[----:B-1----:R-:W-:Y:S01]  /*9bc0*/  IMAD.WIDE R4, R0, 0x2, R14 ;  /* 0x0000000200047825 */ /* 0x002fe200078e020e */
[----:B------:R1:W-:Y:S04]  /*9bd0*/  STL [R1+0x1a54], R7 ;  /* 0x001a540701007387 */ /* 0x0003e80000100800 */
[----:B------:R-:W-:Y:S04]  /*9be0*/  STL [R1+0x19e4], R4 ;  /* 0x0019e40401007387 */ /* 0x000fe80000100800 */
[----:B------:R2:W-:Y:S01]  /*9bf0*/  STL [R1+0x19e0], R5 ;  /* 0x0019e00501007387 */ /* 0x0005e20000100800 */
[----:B-1----:R-:W-:-:S03]  /*9c00*/  IMAD.WIDE R6, R3, 0x2, R24 ;  /* 0x0000000203067825 */ /* 0x002fc600078e0218 */
[----:B------:R-:W-:Y:S01]  /*9c10*/  STL [R1+0x19ec], R8 ;  /* 0x0019ec0801007387 */ /* 0x000fe20000100800 */
[----:B--2---:R-:W-:-:S03]  /*9c20*/  IMAD.WIDE R4, R3, 0x2, R26 ;  /* 0x0000000203047825 */ /* 0x004fc600078e021a */
        /* <DEDUP_REMOVED lines=16> */
[----:B-1----:R-:W-:-:S04]  /*9d30*/  IMAD.WIDE R4, R3, 0x2, R16 ;  /* 0x0000000203047825 */ /* 0x002fc800078e0210 */
[C---:B------:R-:W-:Y:S01]  /*9d40*/  IMAD.WIDE R8, R3.reuse, 0x2, R10 ;  /* 0x0000000203087825 */ /* 0x040fe200078e020a */
[----:B------:R-:W-:Y:S03]  /*9d50*/  STL [R1+0x1a1c], R4 ;  /* 0x001a1c0401007387 */ /* 0x000fe60000100800 */
[----:B--2---:R-:W-:Y:S01]  /*9d60*/  IMAD.WIDE R6, R3, 0x2, R14 ;  /* 0x0000000203067825 */ /* 0x004fe200078e020e */
        /* <DEDUP_REMOVED lines=43> */
[----:B------:R2:W-:Y:S04]  /*a020*/  STL [R1+0x1990], R2 ;  /* 0x0019900201007387 */ /* 0x0005e80000100800 */
[----:B------:R-:W-:Y:S01]  /*a030*/  STL [R1+0x198c], R3 ;  /* 0x00198c0301007387 */ /* 0x000fe20000100800 */
        /* <DEDUP_REMOVED lines=122> */
[----:B------:R-:W-:-:S03]  /*a7e0*/  USHF.L.U32 UR7, UR4, 0x4, URZ ;  /* 0x0000000404077899 */ /* 0x000fc6000800063f */
        /* <DEDUP_REMOVED lines=384> */
[----:B------:R-:W-:Y:S04]  /*bff0*/  STL [R1+0x147c], R9 ;  /* 0x00147c0901007387 */ /* 0x000fe80000100800 */
[----:B------:R-:W-:Y:S01]  /*c000*/  STL [R1+0x1488], R2 ;  /* 0x0014880201007387 */ /* 0x000fe20000100800 */
[----:B--2---:R-:W-:-:S03]  /*c010*/  IMAD.WIDE R6, R0, 0x2, R20 ;  /* 0x0000000200067825 */ /* 0x004fc600078e0214 */
[----:B------:R1:W-:Y:S04]  /*c020*/  STL [R1+0x1484], R3 ;  /* 0x0014840301007387 */ /* 0x0003e80000100800 */
[----:B------:R-:W-:Y:S01]  /*c030*/  STL [R1+0x1490], R4 ;  /* 0x0014900401007387 */ /* 0x000fe20000100800 */
[----:B-1----:R-:W-:-:S03]  /*c040*/  IMAD.WIDE R2, R0, 0x2, R22 ;  /* 0x0000000200027825 */ /* 0x002fc600078e0216 */
[----:B------:R1:W-:Y:S04]  /*c050*/  STL [R1+0x148c], R5 ;  /* 0x00148c0501007387 */ /* 0x0003e80000100800 */
[----:B------:R-:W-:Y:S04]  /*c060*/  STL [R1+0x1498], R2 ;  /* 0x0014980201007387 */ /* 0x000fe80000100800 */
[----:B------:R2:W-:Y:S01]  /*c070*/  STL [R1+0x1494], R3 ;  /* 0x0014940301007387 */ /* 0x0005e20000100800 */
[----:B-1----:R-:W-:-:S03]  /*c080*/  IMAD.WIDE R4, R0, 0x2, R18 ;  /* 0x0000000200047825 */ /* 0x002fc600078e0212 */
[----:B------:R-:W-:Y:S04]  /*c090*/  STL [R1+0x14a0], R6 ;  /* 0x0014a00601007387 */ /* 0x000fe80000100800 */
[----:B------:R1:W-:Y:S01]  /*c0a0*/  STL [R1+0x149c], R7 ;  /* 0x00149c0701007387 */ /* 0x0003e20000100800 */
[----:B--2---:R-:W-:-:S03]  /*c0b0*/  IMAD.WIDE R2, R0, 0x2, R16 ;  /* 0x0000000200027825 */ /* 0x004fc600078e0210 */
[----:B------:R-:W-:Y:S01]  /*c0c0*/  STL [R1+0x14a8], R4 ;  /* 0x0014a80401007387 */ /* 0x000fe20000100800 */
[----:B------:R-:W-:-:S03]  /*c0d0*/  IMAD.U32 R12, RZ, RZ, UR4 ;  /* 0x00000004ff0c7e24 */ /* 0x000fc6000f8e00ff */
        /* <DEDUP_REMOVED lines=12> */
[----:B------:R-:W-:Y:S01]  /*c1a0*/  STL [R1+0x1430], R3 ;  /* 0x0014300301007387 */ /* 0x000fe20000100800 */
[----:B-1----:R-:W-:-:S03]  /*c1b0*/  IMAD.WIDE R6, R12, 0x2, R22 ;  /* 0x000000020c067825 */ /* 0x002fc600078e0216 */
[----:B------:R-:W-:Y:S04]  /*c1c0*/  STL [R1+0x143c], R4 ;  /* 0x00143c0401007387 */ /* 0x000fe80000100800 */
[----:B------:R-:W-:Y:S04]  /*c1d0*/  STL [R1+0x1438], R5 ;  /* 0x0014380501007387 */ /* 0x000fe80000100800 */
[----:B------:R-:W-:Y:S04]  /*c1e0*/  STL [R1+0x1444], R6 ;  /* 0x0014440601007387 */ /* 0x000fe80000100800 */
[----:B------:R1:W-:Y:S02]  /*c1f0*/  STL [R1+0x1440], R7 ;  /* 0x0014400701007387 */ /* 0x0003e40000100800 */
[----:B-1----:R-:W-:-:S02]  /*c200*/  IMAD.WIDE R6, R12, 0x2, R14 ;  /* 0x000000020c067825 */ /* 0x002fc400078e020e */
[----:B------:R-:W1:Y:S02]  /*c210*/  S2R R15, SR_TID.X ;  /* 0x00000000000f7919 */ /* 0x000e640000002100 */
[----:B------:R-:W-:-:S04]  /*c220*/  IMAD.WIDE R8, R12, 0x2, R20 ;  /* 0x000000020c087825 */ /* 0x000fc800078e0214 */
[C---:B------:R-:W-:Y:S01]  /*c230*/  IMAD.WIDE R2, R12.reuse, 0x2, R18 ;  /* 0x000000020c027825 */ /* 0x040fe200078e0212 */
[----:B------:R-:W-:Y:S03]  /*c240*/  STL [R1+0x144c], R8 ;  /* 0x00144c0801007387 */ /* 0x000fe60000100800 */
[C---:B------:R-:W-:Y:S01]  /*c250*/  IMAD.WIDE R4, R12.reuse, 0x2, R16 ;  /* 0x000000020c047825 */ /* 0x040fe200078e0210 */
[----:B------:R2:W-:Y:S04]  /*c260*/  STL [R1+0x1448], R9 ;  /* 0x0014480901007387 */ /* 0x0005e80000100800 */
[----:B------:R1:W-:Y:S04]  /*c270*/  STL [R1+0x1454], R2 ;  /* 0x0014540201007387 */ /* 0x0003e80000100800 */
[----:B------:R3:W-:Y:S01]  /*c280*/  STL [R1+0x1450], R3 ;  /* 0x0014500301007387 */ /* 0x0007e20000100800 */
[----:B--2---:R-:W-:-:S03]  /*c290*/  IMAD.WIDE R8, R12, 0x2, R10 ;  /* 0x000000020c087825 */ /* 0x004fc600078e020a */
[----:B------:R-:W-:Y:S04]  /*c2a0*/  STL [R1+0x145c], R4 ;  /* 0x00145c0401007387 */ /* 0x000fe80000100800 */
[----:B------:R-:W-:Y:S01]  /*c2b0*/  STL [R1+0x1458], R5 ;  /* 0x0014580501007387 */ /* 0x000fe20000100800 */
[----:B-1----:R-:W-:-:S03]  /*c2c0*/  IMAD.SHL.U32 R2, R15, 0x200, RZ ;  /* 0x000002000f027824 */ /* 0x002fc600078e00ff */
[----:B------:R-:W-:Y:S04]  /*c2d0*/  STL [R1+0x1464], R6 ;  /* 0x0014640601007387 */ /* 0x000fe80000100800 */
[----:B------:R-:W-:Y:S04]  /*c2e0*/  STL [R1+0x1460], R7 ;  /* 0x0014600701007387 */ /* 0x000fe80000100800 */
[----:B------:R-:W-:Y:S04]  /*c2f0*/  STL [R1+0x146c], R8 ;  /* 0x00146c0801007387 */ /* 0x000fe80000100800 */
[----:B------:R-:W-:Y:S04]  /*c300*/  STL [R1+0x1468], R9 ;  /* 0x0014680901007387 */ /* 0x000fe80000100800 */
[----:B------:R-:W-:Y:S04]  /*c310*/  STL [R1+0x13f4], RZ ;  /* 0x0013f4ff01007387 */ /* 0x000fe80000100800 */
[----:B------:R-:W-:Y:S04]  /*c320*/  STL [R1+0x10c0], RZ ;  /* 0x0010c0ff01007387 */ /* 0x000fe80000100800 */
[----:B------:R1:W-:Y:S04]  /*c330*/  STL [R1+0x1dec], R2 ;  /* 0x001dec0201007387 */ /* 0x0003e80000100800 */
        /* <DEDUP_REMOVED lines=966> */
[----:B------:R-:W2:Y:S04]  /*ffa0*/  S2R R13, SR_TID.X ;  /* 0x00000000000d7919 */ /* 0x000ea80000002100 */
        /* <DEDUP_REMOVED lines=21> */
[----:B--2---:R-:W-:-:S03]  /*10100*/  LOP3.LUT R13, R13, 0x3f, RZ, 0xc0, !PT ;  /* 0x0000003f0d0d7812 */ /* 0x004fc600078ec0ff */
[----:B------:R0:W-:Y:S04]  /*10110*/  STL [R1+0x710], RZ ;  /* 0x000710ff01007387 */ /* 0x0001e80000100800 */
[----:B------:R0:W-:Y:S04]  /*10120*/  STL [R1+0x714], RZ ;  /* 0x000714ff01007387 */ /* 0x0001e80000100800 */
[----:B------:R0:W-:Y:S04]  /*10130*/  STL [R1+0x718], RZ ;  /* 0x000718ff01007387 */ /* 0x0001e80000100800 */
[----:B------:R0:W-:Y:S04]  /*10140*/  STL [R1+0x71c], RZ ;  /* 0x00071cff01007387 */ /* 0x0001e80000100800 */
[----:B------:R0:W-:Y:S01]  /*10150*/  STL [R1+0x700], RZ ;  /* 0x000700ff01007387 */ /* 0x0001e20000100800 */
[----:B------:R-:W-:-:S03]  /*10160*/  IMAD.SHL.U32 R0, R13, 0x2, RZ ;  /* 0x000000020d007824 */ /* 0x000fc600078e00ff */
        /* <DEDUP_REMOVED lines=27> */
[----:B------:R0:W-:Y:S01]  /*10320*/  STL [R1+0x6a8], RZ ;  /* 0x0006a8ff01007387 */ /* 0x0001e20000100800 */
[----:B------:R-:W-:-:S03]  /*10330*/  IMAD.SHL.U32 R13, R13, 0x2, RZ ;  /* 0x000000020d0d7824 */ /* 0x000fc600078e00ff */
[----:B------:R0:W-:Y:S04]  /*10340*/  STL [R1+0x6ac], RZ ;  /* 0x0006acff01007387 */ /* 0x0001e80000100800 */
[----:B------:R0:W-:Y:S04]  /*10350*/  STL [R1+0xd0], RZ ;  /* 0x0000d0ff01007387 */ /* 0x0001e80000100800 */
[----:B------:R0:W-:Y:S04]  /*10360*/  STL [R1+0xd4], RZ ;  /* 0x0000d4ff01007387 */ /* 0x0001e80000100800 */
[----:B------:R0:W-:Y:S04]  /*10370*/  STL [R1+0xd8], RZ ;  /* 0x0000d8ff01007387 */ /* 0x0001e80000100800 */
[----:B------:R0:W-:Y:S01]  /*10380*/  STL [R1+0xdc], RZ ;  /* 0x0000dcff01007387 */ /* 0x0001e20000100800 */
[----:B------:R-:W-:Y:S01]  /*10390*/  LOP3.LUT R13, R13, 0x10, RZ, 0xc0, !PT ;  /* 0x000000100d0d7812 */ /* 0x000fe200078ec0ff */
[----:B------:R-:W-:-:S03]  /*103a0*/  IMAD R14, R14, 0x410, RZ ;  /* 0x000004100e0e7824 */ /* 0x000fc600078e02ff */
[----:B------:R-:W-:Y:S01]  /*103b0*/  LOP3.LUT R13, R13, 0x20, R15, 0xf8, !PT ;  /* 0x000000200d0d7812 */ /* 0x000fe200078ef80f */
[----:B------:R-:W-:-:S03]  /*103c0*/  USHF.R.S32.HI UR7, URZ, 0x1f, UR6 ;  /* 0x0000001f3f077899 */ /* 0x000fc60008011406 */
[----:B------:R-:W-:Y:S01]  /*103d0*/  LOP3.LUT R13, R14, R13, RZ, 0x3c, !PT ;  /* 0x0000000d0e0d7212 */ /* 0x000fe200078e3cff */
[----:B------:R-:W-:Y:S02]  /*103e0*/  USHF.L.U32 UR5, UR5, 0x5, URZ ;  /* 0x0000000505057899 */ /* 0x000fe4000800063f */
[----:B------:R-:W-:Y:S01]  /*103f0*/  USHF.L.U32 UR4, UR4, 0x5, URZ ;  /* 0x0000000504047899 */ /* 0x000fe2000800063f */
[----:B---3--:R-:W-:Y:S01]  /*10400*/  LOP3.LUT R3, R13, 0x2000, R2, 0xf8, !PT ;  /* 0x000020000d037812 */ /* 0x008fe200078ef802 */
[----:B------:R-:W-:Y:S01]  /*10410*/  ULEA.HI UR7, UR7, UR6, URZ, 0x5 ;  /* 0x0000000607077291 */ /* 0x000fe2000f8f283f */
[C---:B-1----:R-:W-:Y:S01]  /*10420*/  LOP3.LUT R2, R0.reuse, 0x10, RZ, 0x3c, !PT ;  /* 0x0000001000027812 */ /* 0x042fe200078e3cff */
[----:B------:R-:W-:Y:S01]  /*10430*/  USHF.R.S32.HI UR6, URZ, 0x1f, UR4 ;  /* 0x0000001f3f067899 */ /* 0x000fe20008011404 */
[C---:B------:R-:W-:Y:S01]  /*10440*/  LOP3.LUT R5, R0.reuse, 0x20, RZ, 0x3c, !PT ;  /* 0x0000002000057812 */ /* 0x040fe200078e3cff */
[----:B------:R-:W-:Y:S01]  /*10450*/  USHF.R.S32.HI UR8, URZ, 0x1f, UR5 ;  /* 0x0000001f3f087899 */ /* 0x000fe20008011405 */
[----:B------:R-:W-:-:S02]  /*10460*/  LOP3.LUT R4, R0, 0x30, RZ, 0x3c, !PT ;  /* 0x0000003000047812 */ /* 0x000fc400078e3cff */
[C---:B------:R-:W-:Y:S02]  /*10470*/  LOP3.LUT R2, R0.reuse, 0x40, RZ, 0x3c, !PT ;  /* 0x0000004000027812 */ /* 0x040fe400078e3cff */
[C---:B------:R-:W-:Y:S02]  /*10480*/  LOP3.LUT R5, R0.reuse, 0x50, RZ, 0x3c, !PT ;  /* 0x0000005000057812 */ /* 0x040fe400078e3cff */
[C---:B------:R-:W-:Y:S02]  /*10490*/  LOP3.LUT R4, R0.reuse, 0x60, RZ, 0x3c, !PT ;  /* 0x0000006000047812 */ /* 0x040fe400078e3cff */
[----:B------:R-:W-:Y:S02]  /*104a0*/  LOP3.LUT R2, R0, 0x70, RZ, 0x3c, !PT ;  /* 0x0000007000027812 */ /* 0x000fe400078e3cff */
[----:B------:R-:W-:Y:S01]  /*104b0*/  LOP3.LUT R29, R3, 0x40, RZ, 0x3c, !PT ;  /* 0x00000040031d7812 */ /* 0x000fe200078e3cff */
[----:B------:R-:W-:Y:S02]  /*104c0*/  USHF.L.U32 UR12, UR4, 0x1, URZ ;  /* 0x00000001040c7899 */ /* 0x000fe4000800063f */
[----:B------:R-:W-:-:S02]  /*104d0*/  USHF.L.U32 UR9, UR5, 0x1, URZ ;  /* 0x0000000105097899 */ /* 0x000fc4000800063f */
[----:B------:R-:W-:Y:S02]  /*104e0*/  USHF.R.S32.HI UR7, URZ, 0x5, UR7 ;  /* 0x000000053f077899 */ /* 0x000fe40008011407 */
[----:B------:R-:W-:Y:S02]  /*104f0*/  USHF.L.U64.HI UR6, UR4, 0x1, UR6 ;  /* 0x0000000104067899 */ /* 0x000fe40008010206 */
[----:B0-----:R-:W-:Y:S02]  /*10500*/  USHF.L.U64.HI UR8, UR5, 0x1, UR8 ;  /* 0x0000000105087899 */ /* 0x001fe40008010208 */
.L_x_3:
[----:B-1----:R-:W2:Y:S01]  /*10510*/  LDL R5, [R1+0x1408] ;  /* 0x0014080001057983 */ /* 0x002ea20000100800 */
[----:B------:R-:W-:-:S03]  /*10520*/  IMAD.MOV.U32 R2, RZ, RZ, -0x20 ;  /* 0xffffffe0ff027424 */ /* 0x000fc600078e00ff */
[----:B--2---:R0:W-:Y:S04]  /*10530*/  STL [R1+0x45a4], R5 ;  /* 0x0045a40501007387 */ /* 0x0041e80000100800 */
[----:B------:R-:W2:Y:S04]  /*10540*/  LDL R4, [R1+0x140c] ;  /* 0x00140c0001047983 */ /* 0x000ea80000100800 */
[----:B0-----:R-:W3:Y:S04]  /*10550*/  LDL R5, [R1+0x13f4] ;  /* 0x0013f40001057983 */ /* 0x001ee80000100800 */
[----:B------:R-:W-:Y:S04]  /*10560*/  STL [R1+0x42c0], R0 ;  /* 0x0042c00001007387 */ /* 0x000fe80000100800 */
        /* <DEDUP_REMOVED lines=185> */
[----:B------:R0:W-:Y:S04]  /*11100*/  STL [R1+0x45a0], R26 ;  /* 0x0045a01a01007387 */ /* 0x0001e80000100800 */
        /* <DEDUP_REMOVED lines=18> */
[----:B-----5:R-:W-:Y:S04]  /*11230*/  STL [R1+0x426c], R7 ;  /* 0x00426c0701007387 */ /* 0x020fe80000100800 */
        /* <DEDUP_REMOVED lines=19> */
[----:B------:R-:W-:Y:S01]  /*11370*/  STL [R1+0x4188], R3 ;  /* 0x0041880301007387 */ /* 0x000fe20000100800 */
[----:B---3--:R-:W-:-:S03]  /*11380*/  IMAD R2, R5, R2, c[0x0][0x180] ;  /* 0x0000600005027624 */ /* 0x008fc600078e0202 */
[----:B------:R-:W-:Y:S04]  /*11390*/  STL [R1+0x4190], R3 ;  /* 0x0041900301007387 */ /* 0x000fe80000100800 */
[----:B-----5:R-:W-:Y:S04]  /*113a0*/  STL [R1+0x4088], R28 ;  /* 0x0040881c01007387 */ /* 0x020fe80000100800 */
[----:B------:R-:W-:Y:S04]  /*113b0*/  STL [R1+0x4198], R28 ;  /* 0x0041981c01007387 */ /* 0x000fe80000100800 */
[----:B------:R-:W-:Y:S04]  /*113c0*/  STL [R1+0x3be0], R29 ;  /* 0x003be01d01007387 */ /* 0x000fe80000100800 */
[----:B------:R-:W2:Y:S01]  /*113d0*/  LDL.LU R5, [R1+0x45a4] ;  /* 0x0045a40001057983 */ /* 0x000ea20000300800 */
[----:B------:R-:W-:-:S02]  /*113e0*/  ISETP.GT.AND P0, PT, R2, RZ, PT ;  /* 0x000000ff0200720c */ /* 0x000fc40003f04270 */
[----:B0-----:R-:W-:-:S11]  /*113f0*/  PRMT R26, RZ, 0x7610, R26 ;  /* 0x00007610ff1a7816 */ /* 0x001fd6000000001a */
[----:B--2---:R-:W2:Y:S01]  /*11400*/  @P0 LDG.E.U16 R26, [R4.64] ;  /* 0x0000000a041a0981 */ /* 0x004ea2000c1e1500 */
[----:B------:R-:W-:-:S03]  /*11410*/  PRMT R0, RZ, 0x7610, R0 ;  /* 0x00007610ff007816 */ /* 0x000fc60000000000 */
[----:B--2---:R0:W-:Y:S04]  /*11420*/  STL [R1+0x13c4], R26 ;  /* 0x0013c41a01007387 */ /* 0x0041e80000100800 */
[----:B0-----:R-:W2:Y:S04]  /*11430*/  LDL.LU R26, [R1+0x45a0] ;  /* 0x0045a000011a7983 */ /* 0x001ea80000300800 */
[----:B------:R-:W3:Y:S04]  /*11440*/  LDL.64 R4, [R1+0x1100] ;  /* 0x0011000001047983 */ /* 0x000ee80000100a00 */
[----:B---3--:R-:W3:Y:S01]  /*11450*/  @P0 LDG.E.U16 R0, [R4.64] ;  /* 0x0000000a04000981 */ /* 0x008ee2000c1e1500 */
[----:B------:R-:W-:-:S03]  /*11460*/  PRMT R27, RZ, 0x7610, R27 ;  /* 0x00007610ff1b7816 */ /* 0x000fc6000000001b */
[----:B---3--:R0:W-:Y:S04]  /*11470*/  STL [R1+0x13c0], R0 ;  /* 0x0013c00001007387 */ /* 0x0081e80000100800 */
[----:B0-----:R-:W3:Y:S04]  /*11480*/  LDL.LU R0, [R1+0x459c] ;  /* 0x00459c0001007983 */ /* 0x001ee80000300800 */
[----:B------:R-:W4:Y:S04]  /*11490*/  LDL.64 R4, [R1+0x10f8] ;  /* 0x0010f80001047983 */ /* 0x000f280000100a00 */
[----:B----4-:R-:W4:Y:S01]  /*114a0*/  @P0 LDG.E.U16 R27, [R4.64] ;  /* 0x0000000a041b0981 */ /* 0x010f22000c1e1500 */
[----:B---3--:R-:W-:-:S03]  /*114b0*/  PRMT R0, RZ, 0x7610, R0 ;  /* 0x00007610ff007816 */ /* 0x008fc60000000000 */
[----:B----4-:R0:W-:Y:S04]  /*114c0*/  STL [R1+0x13bc], R27 ;  /* 0x0013bc1b01007387 */ /* 0x0101e80000100800 */
        /* <DEDUP_REMOVED lines=23> */
[----:B------:R-:W-:-:S03]  /*11640*/  ISETP.GT.AND P1, PT, R2, 0x1, PT ;  /* 0x000000010200780c */ /* 0x000fc60003f24270 */
[----:B----4-:R0:W-:Y:S04]  /*11650*/  STL [R1+0x13a8], R0 ;  /* 0x0013a80001007387 */ /* 0x0101e80000100800 */
[----:B0-----:R-:W4:Y:S04]  /*11660*/  LDL.LU R0, [R1+0x4584] ;  /* 0x0045840001007983 */ /* 0x001f280000300800 */
[----:B------:R-:W2:Y:S04]  /*11670*/  LDL R4, [R1+0x1468] ;  /* 0x0014680001047983 */ /* 0x000ea80000100800 */
[----:B------:R-:W2:Y:S01]  /*11680*/  LDL R5, [R1+0x146c] ;  /* 0x00146c0001057983 */ /* 0x000ea20000100800 */
[----:B---3--:R-:W-:-:S02]  /*11690*/  PRMT R27, RZ, 0x7610, R27 ;  /* 0x00007610ff1b7816 */ /* 0x008fc4000000001b */
[----:B--2---:R-:W-:-:S04]  /*116a0*/  @P1 LOP3.LUT R5, R5, R4, RZ, 0x3c, !PT ;  /* 0x0000000405051212 */ /* 0x004fc800078e3cff */
[----:B------:R-:W-:-:S04]  /*116b0*/  @P1 LOP3.LUT R4, R5, R4, RZ, 0x3c, !PT ;  /* 0x0000000405041212 */ /* 0x000fc800078e3cff */
[----:B------:R-:W-:-:S05]  /*116c0*/  @P1 LOP3.LUT R5, R5, R4, RZ, 0x3c, !PT ;  /* 0x0000000405051212 */ /* 0x000fca00078e3cff */
[----:B------:R-:W2:Y:S04]  /*116d0*/  @P1 LDG.E.U16 R27, [R4.64] ;  /* 0x0000000a041b1981 */ /* 0x000ea8000c1e1500 */
[----:B--2---:R0:W-:Y:S04]  /*116e0*/  STL [R1+0x13a4], R27 ;  /* 0x0013a41b01007387 */ /* 0x0041e80000100800 */
[----:B0-----:R-:W2:Y:S04]  /*116f0*/  LDL.LU R27, [R1+0x4580] ;  /* 0x00458000011b7983 */ /* 0x001ea80000300800 */
[----:B------:R-:W3:Y:S04]  /*11700*/  LDL R4, [R1+0x1460] ;  /* 0x0014600001047983 */ /* 0x000ee80000100800 */
[----:B------:R-:W3:Y:S01]  /*11710*/  LDL R5, [R1+0x1464] ;  /* 0x0014640001057983 */ /* 0x000ee20000100800 */
[----:B----4-:R-:W-:-:S02]  /*11720*/  PRMT R0, RZ, 0x7610, R0 ;  /* 0x00007610ff007816 */ /* 0x010fc40000000000 */
[----:B---3--:R-:W-:-:S04]  /*11730*/  @P1 LOP3.LUT R5, R5, R4, RZ, 0x3c, !PT ;  /* 0x0000000405051212 */ /* 0x008fc800078e3cff */
[----:B------:R-:W-:-:S04]  /*11740*/  @P1 LOP3.LUT R4, R5, R4, RZ, 0x3c, !PT ;  /* 0x0000000405041212 */ /* 0x000fc800078e3cff */
[----:B------:R-:W-:-:S05]  /*11750*/  @P1 LOP3.LUT R5, R5, R4, RZ, 0x3c, !PT ;  /* 0x0000000405051212 */ /* 0x000fca00078e3cff */
[----:B------:R-:W3:Y:S04]  /*11760*/  @P1 LDG.E.U16 R0, [R4.64] ;  /* 0x0000000a04001981 */ /* 0x000ee8000c1e1500 */
[----:B---3--:R0:W-:Y:S04]  /*11770*/  STL [R1+0x13a0], R0 ;  /* 0x0013a00001007387 */ /* 0x0081e80000100800 */
[----:B0-----:R-:W3:Y:S04]  /*11780*/  LDL.LU R0, [R1+0x457c] ;  /* 0x00457c0001007983 */ /* 0x001ee80000300800 */
[----:B------:R-:W4:Y:S04]  /*11790*/  LDL R4, [R1+0x1458] ;  /* 0x0014580001047983 */ /* 0x000f280000100800 */
[----:B------:R-:W4:Y:S01]  /*117a0*/  LDL R5, [R1+0x145c] ;  /* 0x00145c0001057983 */ /* 0x000f220000100800 */
[----:B--2---:R-:W-:-:S02]  /*117b0*/  PRMT R27, RZ, 0x7610, R27 ;  /* 0x00007610ff1b7816 */ /* 0x004fc4000000001b */
[----:B----4-:R-:W-:-:S04]  /*117c0*/  @P1 LOP3.LUT R5, R5, R4, RZ, 0x3c, !PT ;  /* 0x0000000405051212 */ /* 0x010fc800078e3cff */
[----:B------:R-:W-:-:S04]  /*117d0*/  @P1 LOP3.LUT R4, R5, R4, RZ, 0x3c, !PT ;  /* 0x0000000405041212 */ /* 0x000fc800078e3cff */
[----:B------:R-:W-:-:S05]  /*117e0*/  @P1 LOP3.LUT R5, R5, R4, RZ, 0x3c, !PT ;  /* 0x0000000405051212 */ /* 0x000fca00078e3cff */
[----:B------:R-:W2:Y:S04]  /*117f0*/  @P1 LDG.E.U16 R27, [R4.64] ;  /* 0x0000000a041b1981 */ /* 0x000ea8000c1e1500 */
[----:B--2---:R0:W-:Y:S04]  /*11800*/  STL [R1+0x139c], R27 ;  /* 0x00139c1b01007387 */ /* 0x0041e80000100800 */
[----:B0-----:R-:W2:Y:S04]  /*11810*/  LDL.LU R27, [R1+0x4578] ;  /* 0x00457800011b7983 */ /* 0x001ea80000300800 */
[----:B------:R-:W4:Y:S04]  /*11820*/  LDL R4, [R1+0x1450] ;  /* 0x0014500001047983 */ /* 0x000f280000100800 */
[----:B------:R-:W4:Y:S01]  /*11830*/  LDL R5, [R1+0x1454] ;  /* 0x0014540001057983 */ /* 0x000f220000100800 */
[----:B---3--:R-:W-:-:S02]  /*11840*/  PRMT R0, RZ, 0x7610, R0 ;  /* 0x00007610ff007816 */ /* 0x008fc40000000000 */
[----:B----4-:R-:W-:-:S04]  /*11850*/  @P1 LOP3.LUT R5, R5, R4, RZ, 0x3c, !PT ;  /* 0x0000000405051212 */ /* 0x010fc800078e3cff */
        /* <DEDUP_REMOVED lines=38> */
[----:B------:R-:W3:Y:S01]  /*11ac0*/  @P1 LDG.E.U16 R0, [R4.64] ;  /* 0x0000000a04001981 */ /* 0x000ee2000c1e1500 */
[----:B------:R-:W-:-:S03]  /*11ad0*/  ISETP.GT.AND P0, PT, R2, 0x2, PT ;  /* 0x000000020200780c */ /* 0x000fc60003f04270 */
        /* <DEDUP_REMOVED lines=350> */
[----:B------:R-:W-:-:S02]  /*130c0*/  PRMT R28, RZ, 0x7610, R28 ;  /* 0x00007610ff1c7816 */ /* 0x000fc4000000001c */
[----:B----4-:R-:W-:-:S04]  /*130d0*/  @P0 LOP3.LUT R5, R5, R4, RZ, 0x3c, !PT ;  /* 0x0000000405050212 */ /* 0x010fc800078e3cff */
[----:B------:R-:W-:-:S04]  /*130e0*/  @P0 LOP3.LUT R4, R5, R4, RZ, 0x3c, !PT ;  /* 0x0000000405040212 */ /* 0x000fc800078e3cff */
[----:B------:R-:W-:-:S05]  /*130f0*/  @P0 LOP3.LUT R5, R5, R4, RZ, 0x3c, !PT ;  /* 0x0000000405050212 */ /* 0x000fca00078e3cff */
[----:B------:R0:W4:Y:S04]  /*13100*/  @P0 LDG.E.U16 R28, [R4.64] ;  /* 0x0000000a041c0981 */ /* 0x000128000c1e1500 */
[----:B0-----:R-:W2:Y:S04]  /*13110*/  LDL R4, [R1+0x1574] ;  /* 0x0015740001047983 */ /* 0x001ea80000100800 */
[----:B------:R-:W2:Y:S01]  /*13120*/  LDL R5, [R1+0x1578] ;  /* 0x0015780001057983 */ /* 0x000ea20000100800 */
[----:B------:R-:W-:-:S03]  /*13130*/  PRMT R3, RZ, 0x7610, R3 ;  /* 0x00007610ff037816 */ /* 0x000fc60000000003 */
[----:B----4-:R-:W-:Y:S01]  /*13140*/  STL [R1+0x419c], R28 ;  /* 0x00419c1c01007387 */ /* 0x010fe20000100800 */
[----:B--2---:R-:W-:-:S04]  /*13150*/  @P0 LOP3.LUT R5, R5, R4, RZ, 0x3c, !PT ;  /* 0x0000000405050212 */ /* 0x004fc800078e3cff */
[----:B------:R-:W-:-:S04]  /*13160*/  @P0 LOP3.LUT R4, R5, R4, RZ, 0x3c, !PT ;  /* 0x0000000405040212 */ /* 0x000fc800078e3cff */
[----:B------:R-:W-:-:S05]  /*13170*/  @P0 LOP3.LUT R5, R5, R4, RZ, 0x3c, !PT ;  /* 0x0000000405050212 */ /* 0x000fca00078e3cff */
[----:B------:R0:W2:Y:S04]  /*13180*/  @P0 LDG.E.U16 R3, [R4.64] ;  /* 0x0000000a04030981 */ /* 0x0000a8000c1e1500 */
[----:B0-----:R-:W4:Y:S04]  /*13190*/  LDL R4, [R1+0x156c] ;  /* 0x00156c0001047983 */ /* 0x001f280000100800 */
[----:B------:R-:W4:Y:S01]  /*131a0*/  LDL R5, [R1+0x1570] ;  /* 0x0015700001057983 */ /* 0x000f220000100800 */
[----:B------:R-:W-:Y:S02]  /*131b0*/  ISETP.GT.AND P1, PT, R2, 0x7, PT ;  /* 0x000000070200780c */ /* 0x000fe40003f24270 */
[----:B---3--:R-:W-:-:S11]  /*131c0*/  PRMT R0, RZ, 0x7610, R0 ;  /* 0x00007610ff007816 */ /* 0x008fd60000000000 */
[----:B----4-:R-:W-:-:S04]  /*131d0*/  @P1 LOP3.LUT R5, R5, R4, RZ, 0x3c, !PT ;  /* 0x0000000405051212 */ /* 0x010fc800078e3cff */
[----:B------:R-:W-:-:S04]  /*131e0*/  @P1 LOP3.LUT R4, R5, R4, RZ, 0x3c, !PT ;  /* 0x0000000405041212 */ /* 0x000fc800078e3cff */
[----:B------:R-:W-:-:S05]  /*131f0*/  @P1 LOP3.LUT R5, R5, R4, RZ, 0x3c, !PT ;  /* 0x0000000405051212 */ /* 0x000fca00078e3cff */
[----:B------:R-:W3:Y:S04]  /*13200*/  @P1 LDG.E.U16 R0, [R4.64] ;  /* 0x0000000a04001981 */ /* 0x000ee8000c1e1500 */
[----:B--2---:R-:W-:Y:S04]  /*13210*/  STL [R1+0x41a0], R3 ;  /* 0x0041a00301007387 */ /* 0x004fe80000100800 */
[----:B---3--:R0:W-:Y:S04]  /*13220*/  STL [R1+0x13e4], R0 ;  /* 0x0013e40001007387 */ /* 0x0081e80000100800 */
[----:B0-----:R-:W2:Y:S04]  /*13230*/  LDL.LU R0, [R1+0x44c8] ;  /* 0x0044c80001007983 */ /* 0x001ea80000300800 */
[----:B------:R-:W3:Y:S04]  /*13240*/  LDL R4, [R1+0x1564] ;  /* 0x0015640001047983 */ /* 0x000ee80000100800 */
[----:B------:R-:W3:Y:S01]  /*13250*/  LDL R5, [R1+0x1568] ;  /* 0x0015680001057983 */ /* 0x000ee20000100800 */
[----:B------:R-:W-:-:S02]  /*13260*/  PRMT R27, RZ, 0x7610, R27 ;  /* 0x00007610ff1b7816 */ /* 0x000fc4000000001b */
        /* <DEDUP_REMOVED lines=452> */
[----:B------:R-:W-:Y:S02]  /*14eb0*/  PRMT R0, RZ, 0x7610, R0 ;  /* 0x00007610ff007816 */ /* 0x000fe40000000000 */
[----:B----4-:R-:W-:-:S04]  /*14ec0*/  @P1 LOP3.LUT R5, R5, R4, RZ, 0x3c, !PT ;  /* 0x0000000405051212 */ /* 0x010fc800078e3cff */
[----:B------:R-:W-:-:S04]  /*14ed0*/  @P1 LOP3.LUT R4, R5, R4, RZ, 0x3c, !PT ;  /* 0x0000000405041212 */ /* 0x000fc800078e3cff */
[----:B------:R-:W-:-:S05]  /*14ee0*/  @P1 LOP3.LUT R5, R5, R4, RZ, 0x3c, !PT ;  /* 0x0000000405051212 */ /* 0x000fca00078e3cff */
[----:B------:R-:W4:Y:S04]  /*14ef0*/  @P1 LDG.E.U16 R0, [R4.64] ;  /* 0x0000000a04001981 */ /* 0x000f28000c1e1500 */
[----:B--2---:R-:W-:Y:S04]  /*14f00*/  STL [R1+0x41e8], R3 ;  /* 0x0041e80301007387 */ /* 0x004fe80000100800 */
[----:B----4-:R0:W-:Y:S04]  /*14f10*/  STL [R1+0x11b8], R0 ;  /* 0x0011b80001007387 */ /* 0x0101e80000100800 */
        /* <DEDUP_REMOVED lines=34> */
[----:B------:R-:W2:Y:S01]  /*15140*/  @P1 LDG.E.U16 R0, [R4.64] ;  /* 0x0000000a04001981 */ /* 0x000ea2000c1e1500 */
[----:B------:R-:W-:-:S03]  /*15150*/  ISETP.GT.AND P0, PT, R2, 0xe, PT ;  /* 0x0000000e0200780c */ /* 0x000fc60003f04270 */
        /* <DEDUP_REMOVED lines=429> */
[----:B0-----:R-:W2:Y:S01]  /*16c30*/  LDL.LU R0, [R1+0x4338] ;  /* 0x0043380001007983 */ /* 0x001ea20000300800 */
[----:B------:R-:W4:Y:S02]  /*16c40*/  LDL R4, [R1+0x18b4] ;  /* 0x0018b40001047983 */ /* 0x000f240000100800 */
[----:B------:R-:W4:Y:S02]  /*16c50*/  LDL R5, [R1+0x18b8] ;  /* 0x0018b80001057983 */ /* 0x000f240000100800 */
[----:B----4-:R-:W-:-:S02]  /*16c60*/  @P1 LOP3.LUT R5, R5, R4, RZ, 0x3c, !PT ;  /* 0x0000000405051212 */ /* 0x010fc400078e3cff */
[----:B--2---:R-:W-:Y:S02]  /*16c70*/  PRMT R0, RZ, 0x7610, R0 ;  /* 0x00007610ff007816 */ /* 0x004fe40000000000 */
[----:B------:R-:W-:-:S04]  /*16c80*/  @P1 LOP3.LUT R4, R5, R4, RZ, 0x3c, !PT ;  /* 0x0000000405041212 */ /* 0x000fc800078e3cff */
[----:B------:R-:W-:-:S05]  /*16c90*/  @P1 LOP3.LUT R5, R5, R4, RZ, 0x3c, !PT ;  /* 0x0000000405051212 */ /* 0x000fca00078e3cff */
[----:B------:R-:W2:Y:S01]  /*16ca0*/  @P1 LDG.E.U16 R0, [R4.64] ;  /* 0x0000000a04001981 */ /* 0x000ea2000c1e1500 */
[----:B------:R-:W-:-:S03]  /*16cb0*/  ISETP.GT.AND P0, PT, R2, 0x14, PT ;  /* 0x000000140200780c */ /* 0x000fc60003f04270 */
[----:B--2---:R0:W-:Y:S04]  /*16cc0*/  STL [R1+0xac], R0 ;  /* 0x0000ac0001007387 */ /* 0x0041e80000100800 */
[----:B0-----:R-:W2:Y:S01]  /*16cd0*/  LDL.LU R0, [R1+0x4334] ;  /* 0x0043340001007983 */ /* 0x001ea20000300800 */
[----:B------:R-:W4:Y:S02]  /*16ce0*/  LDL R4, [R1+0x18ac] ;  /* 0x0018ac0001047983 */ /* 0x000f240000100800 */
[----:B------:R-:W4:Y:S03]  /*16cf0*/  LDL R5, [R1+0x18b0] ;  /* 0x0018b00001057983 */ /* 0x000f260000100800 */
[----:B----4-:R-:W-:-:S02]  /*16d00*/  @P0 LOP3.LUT R5, R5, R4, RZ, 0x3c, !PT ;  /* 0x0000000405050212 */ /* 0x010fc400078e3cff */
[----:B--2---:R-:W-:Y:S02]  /*16d10*/  PRMT R0, RZ, 0x7610, R0 ;  /* 0x00007610ff007816 */ /* 0x004fe40000000000 */
        /* <DEDUP_REMOVED lines=59> */
[----:B------:R-:W-:Y:S02]  /*170d0*/  PRMT R3, RZ, 0x7610, R3 ;  /* 0x00007610ff037816 */ /* 0x000fe40000000003 */
[----:B--2---:R-:W-:-:S04]  /*170e0*/  @P0 LOP3.LUT R5, R5, R4, RZ, 0x3c, !PT ;  /* 0x0000000405050212 */ /* 0x004fc800078e3cff */
[----:B------:R-:W-:-:S04]  /*170f0*/  @P0 LOP3.LUT R4, R5, R4, RZ, 0x3c, !PT ;  /* 0x0000000405040212 */ /* 0x000fc800078e3cff */
[----:B------:R-:W-:Y:S01]  /*17100*/  @P0 LOP3.LUT R5, R5, R4, RZ, 0x3c, !PT ;  /* 0x0000000405050212 */ /* 0x000fe200078e3cff */
[----:B----4-:R-:W-:Y:S04]  /*17110*/  STL [R1+0x41fc], R28 ;  /* 0x0041fc1c01007387 */ /* 0x010fe80000100800 */
[----:B------:R0:W2:Y:S04]  /*17120*/  @P0 LDG.E.U16 R3, [R4.64] ;  /* 0x0000000a04030981 */ /* 0x0000a8000c1e1500 */
[----:B0-----:R-:W4:Y:S04]  /*17130*/  LDL R4, [R1+0x18ec] ;  /* 0x0018ec0001047983 */ /* 0x001f280000100800 */
[----:B------:R-:W4:Y:S01]  /*17140*/  LDL R5, [R1+0x18f0] ;  /* 0x0018f00001057983 */ /* 0x000f220000100800 */
[----:B------:R-:W-:-:S02]  /*17150*/  ISETP.GT.AND P1, PT, R2, 0x15, PT ;  /* 0x000000150200780c */ /* 0x000fc40003f24270 */
[----:B------:R-:W-:-:S11]  /*17160*/  PRMT R0, RZ, 0x7610, R0 ;  /* 0x00007610ff007816 */ /* 0x000fd60000000000 */
[----:B----4-:R-:W-:-:S04]  /*17170*/  @P1 LOP3.LUT R5, R5, R4, RZ, 0x3c, !PT ;  /* 0x0000000405051212 */ /* 0x010fc800078e3cff */
[----:B------:R-:W-:-:S04]  /*17180*/  @P1 LOP3.LUT R4, R5, R4, RZ, 0x3c, !PT ;  /* 0x0000000405041212 */ /* 0x000fc800078e3cff */
[----:B------:R-:W-:-:S05]  /*17190*/  @P1 LOP3.LUT R5, R5, R4, RZ, 0x3c, !PT ;  /* 0x0000000405051212 */ /* 0x000fca00078e3cff */
[----:B------:R-:W4:Y:S04]  /*171a0*/  @P1 LDG.E.U16 R0, [R4.64] ;  /* 0x0000000a04001981 */ /* 0x000f28000c1e1500 */
[----:B--2---:R-:W-:Y:S04]  /*171b0*/  STL [R1+0x4200], R3 ;  /* 0x0042000301007387 */ /* 0x004fe80000100800 */
[----:B----4-:R0:W-:Y:S04]  /*171c0*/  STL [R1+0x84], R0 ;  /* 0x0000840001007387 */ /* 0x0101e80000100800 */
        /* <DEDUP_REMOVED lines=203> */
[----:B------:R-:W4:Y:S01]  /*17e80*/  LDL R5, [R1+0x19ac] ;  /* 0x0019ac0001057983 */ /* 0x000f220000100800 */
[----:B---3--:R-:W-:Y:S02]  /*17e90*/  PRMT R27, RZ, 0x7610, R27 ;  /* 0x00007610ff1b7816 */ /* 0x008fe4000000001b */
[----:B----4-:R-:W-:-:S04]  /*17ea0*/  @P1 LOP3.LUT R5, R5, R4, RZ, 0x3c, !PT ;  /* 0x0000000405051212 */ /* 0x010fc800078e3cff */
[----:B------:R-:W-:-:S04]  /*17eb0*/  @P1 LOP3.LUT R4, R5, R4, RZ, 0x3c, !PT ;  /* 0x0000000405041212 */ /* 0x000fc800078e3cff */
[----:B------:R-:W-:-:S05]  /*17ec0*/  @P1 LOP3.LUT R5, R5, R4, RZ, 0x3c, !PT ;  /* 0x0000000405051212 */ /* 0x000fca00078e3cff */
[----:B------:R-:W3:Y:S04]  /*17ed0*/  @P1 LDG.E.U16 R27, [R4.64] ;  /* 0x0000000a041b1981 */ /* 0x000ee8000c1e1500 */
[----:B---3--:R0:W-:Y:S04]  /*17ee0*/  STL [R1+0x64], R27 ;  /* 0x0000641b01007387 */ /* 0x0081e80000100800 */
[----:B0-----:R-:W3:Y:S01]  /*17ef0*/  LDL.LU R27, [R1+0x42bc] ;  /* 0x0042bc00011b7983 */ /* 0x001ee20000300800 */
[----:B------:R-:W4:Y:S02]  /*17f00*/  LDL R4, [R1+0x1410] ;  /* 0x0014100001047983 */ /* 0x000f240000100800 */
[----:B------:R-:W4:Y:S01]  /*17f10*/  LDL R5, [R1+0x19a4] ;  /* 0x0019a40001057983 */ /* 0x000f220000100800 */
[----:B------:R-:W-:-:S02]  /*17f20*/  PRMT R26, RZ, 0x7610, R26 ;  /* 0x00007610ff1a7816 */ /* 0x000fc4000000001a */
[----:B----4-:R-:W-:-:S04]  /*17f30*/  @P1 LOP3.LUT R5, R5, R4, RZ, 0x3c, !PT ;  /* 0x0000000405051212 */ /* 0x010fc800078e3cff */
[----:B------:R-:W-:-:S04]  /*17f40*/  @P1 LOP3.LUT R4, R5, R4, RZ, 0x3c, !PT ;  /* 0x0000000405041212 */ /* 0x000fc800078e3cff */
[----:B------:R-:W-:-:S05]  /*17f50*/  @P1 LOP3.LUT R5, R5, R4, RZ, 0x3c, !PT ;  /* 0x0000000405051212 */ /* 0x000fca00078e3cff */
[----:B------:R-:W4:Y:S04]  /*17f60*/  @P1 LDG.E.U16 R26, [R4.64] ;  /* 0x0000000a041a1981 */ /* 0x000f28000c1e1500 */
[----:B----4-:R0:W-:Y:S04]  /*17f70*/  STL [R1+0x60], R26 ;  /* 0x0000601a01007387 */ /* 0x0101e80000100800 */
[----:B0-----:R-:W4:Y:S01]  /*17f80*/  LDL.LU R26, [R1+0x42b8] ;  /* 0x0042b800011a7983 */ /* 0x001f220000300800 */
[----:B------:R-:W2:Y:S02]  /*17f90*/  LDL R4, [R1+0x1a18] ;  /* 0x001a180001047983 */ /* 0x000ea40000100800 */
[----:B------:R-:W2:Y:S01]  /*17fa0*/  LDL R5, [R1+0x1a1c] ;  /* 0x001a1c0001057983 */ /* 0x000ea20000100800 */
[----:B------:R-:W-:-:S02]  /*17fb0*/  PRMT R25, RZ, 0x7610, R25 ;  /* 0x00007610ff197816 */ /* 0x000fc40000000019 */
[----:B--2---:R-:W-:-:S04]  /*17fc0*/  @P1 LOP3.LUT R5, R5, R4, RZ, 0x3c, !PT ;  /* 0x0000000405051212 */ /* 0x004fc800078e3cff */
[----:B------:R-:W-:-:S04]  /*17fd0*/  @P1 LOP3.LUT R4, R5, R4, RZ, 0x3c, !PT ;  /* 0x0000000405041212 */ /* 0x000fc800078e3cff */
[----:B------:R-:W-:-:S05]  /*17fe0*/  @P1 LOP3.LUT R5, R5, R4, RZ, 0x3c, !PT ;  /* 0x0000000405051212 */ /* 0x000fca00078e3cff */
[----:B------:R-:W2:Y:S04]  /*17ff0*/  @P1 LDG.E.U16 R25, [R4.64] ;  /* 0x0000000a04191981 */ /* 0x000ea8000c1e1500 */
[----:B--2---:R0:W-:Y:S04]  /*18000*/  STL [R1+0x5c], R25 ;  /* 0x00005c1901007387 */ /* 0x0041e80000100800 */
[----:B0-----:R-:W2:Y:S01]  /*18010*/  LDL.LU R25, [R1+0x42b4] ;  /* 0x0042b40001197983 */ /* 0x001ea20000300800 */
        /* <DEDUP_REMOVED lines=42> */
[----:B------:R-:W2:Y:S01]  /*182c0*/  @P1 LDG.E.U16 R20, [R4.64] ;  /* 0x0000000a04141981 */ /* 0x000ea2000c1e1500 */
[----:B------:R-:W-:-:S03]  /*182d0*/  ISETP.GT.AND P2, PT, R2, 0x19, PT ;  /* 0x000000190200780c */ /* 0x000fc60003f44270 */
[----:B--2---:R0:W-:Y:S04]  /*182e0*/  STL [R1+0x48], R20 ;  /* 0x0000481401007387 */ /* 0x0041e80000100800 */
[----:B0-----:R-:W2:Y:S01]  /*182f0*/  LDL.LU R20, [R1+0x42a0] ;  /* 0x0042a00001147983 */ /* 0x001ea20000300800 */
[----:B------:R-:W2:Y:S02]  /*18300*/  LDL R4, [R1+0x19e8] ;  /* 0x0019e80001047983 */ /* 0x000ea40000100800 */
[----:B------:R-:W2:Y:S01]  /*18310*/  LDL R5, [R1+0x19ec] ;  /* 0x0019ec0001057983 */ /* 0x000ea20000100800 */
[----:B------:R-:W-:Y:S02]  /*18320*/  PRMT R19, RZ, 0x7610, R19 ;  /* 0x00007610ff137816 */ /* 0x000fe40000000013 */
        /* <DEDUP_REMOVED lines=112> */
[----:B------:R0:W2:Y:S04]  /*18a30*/  @P1 LDG.E.U16 R29, [R4.64] ;  /* 0x0000000a041d1981 */ /* 0x0000a8000c1e1500 */
[----:B0-----:R-:W2:Y:S04]  /*18a40*/  LDL R4, [R1+0x1a74] ;  /* 0x001a740001047983 */ /* 0x001ea80000100800 */
[----:B------:R-:W2:Y:S01]  /*18a50*/  LDL R5, [R1+0x1a80] ;  /* 0x001a800001057983 */ /* 0x000ea20000100800 */
[----:B------:R-:W-:Y:S02]  /*18a60*/  PRMT R7, RZ, 0x7610, R7 ;  /* 0x00007610ff077816 */ /* 0x000fe40000000007 */
[----:B--2---:R-:W-:-:S04]  /*18a70*/  @P1 LOP3.LUT R5, R5, R4, RZ, 0x3c, !PT ;  /* 0x0000000405051212 */ /* 0x004fc800078e3cff */
[----:B------:R-:W-:-:S04]  /*18a80*/  @P1 LOP3.LUT R4, R5, R4, RZ, 0x3c, !PT ;  /* 0x0000000405041212 */ /* 0x000fc800078e3cff */
[----:B------:R-:W-:-:S05]  /*18a90*/  @P1 LOP3.LUT R5, R5, R4, RZ, 0x3c, !PT ;  /* 0x0000000405051212 */ /* 0x000fca00078e3cff */
[----:B------:R-:W2:Y:S04]  /*18aa0*/  @P1 LDG.E.U16 R7, [R4.64] ;  /* 0x0000000a04071981 */ /* 0x000ea8000c1e1500 */
[----:B------:R0:W-:Y:S04]  /*18ab0*/  STL [R1+0x4244], R29 ;  /* 0x0042441d01007387 */ /* 0x0001e80000100800 */
[----:B0-----:R-:W3:Y:S04]  /*18ac0*/  LDL R29, [R1+0x1a9c] ;  /* 0x001a9c00011d7983 */ /* 0x001ee80000100800 */
        /* <DEDUP_REMOVED lines=19> */
[----:B--2---:R-:W-:Y:S01]  /*18c00*/  STL [R1+0x8], R0 ;  /* 0x0000080001007387 */ /* 0x004fe20000100800 */
[----:B------:R-:W2:Y:S02]  /*18c10*/  LDL R4, [R1+0x1a90] ;  /* 0x001a900001047983 */ /* 0x000ea40000100800 */
[----:B------:R-:W2:Y:S01]  /*18c20*/  LDL R5, [R1+0x1a94] ;  /* 0x001a940001057983 */ /* 0x000ea20000100800 */
[----:B------:R-:W-:-:S06]  /*18c30*/  PRMT R28, RZ, 0x7610, R28 ;  /* 0x00007610ff1c7816 */ /* 0x000fcc000000001c */
[----:B--2---:R-:W-:-:S04]  /*18c40*/  @P2 LOP3.LUT R5, R5, R4, RZ, 0x3c, !PT ;  /* 0x0000000405052212 */ /* 0x004fc800078e3cff */
[----:B------:R-:W-:-:S04]  /*18c50*/  @P2 LOP3.LUT R4, R5, R4, RZ, 0x3c, !PT ;  /* 0x0000000405042212 */ /* 0x000fc800078e3cff */
[----:B------:R-:W-:-:S05]  /*18c60*/  @P2 LOP3.LUT R5, R5, R4, RZ, 0x3c, !PT ;  /* 0x0000000405052212 */ /* 0x000fca00078e3cff */
[----:B------:R0:W2:Y:S04]  /*18c70*/  @P2 LDG.E.U16 R28, [R4.64] ;  /* 0x0000000a041c2981 */ /* 0x0000a8000c1e1500 */
[----:B0-----:R-:W4:Y:S01]  /*18c80*/  LDL R5, [R1+0x1a8c] ;  /* 0x001a8c0001057983 */ /* 0x001f220000100800 */
[----:B------:R-:W-:Y:S01]  /*18c90*/  PRMT R3, RZ, 0x7610, R3 ;  /* 0x00007610ff037816 */ /* 0x000fe20000000003 */
[----:B---3--:R-:W-:Y:S02]  /*18ca0*/  @P2 IMAD.MOV.U32 R4, RZ, RZ, R29 ;  /* 0x000000ffff042224 */ /* 0x008fe400078e001d */
[----:B--2---:R0:W-:Y:S01]  /*18cb0*/  STL [R1+0x420c], R28 ;  /* 0x00420c1c01007387 */ /* 0x0041e20000100800 */
[----:B------:R-:W-:Y:S01]  /*18cc0*/  PRMT R27, RZ, 0x7610, R27 ;  /* 0x00007610ff1b7816 */ /* 0x000fe2000000001b */
[----:B------:R-:W2:Y:S02]  /*18cd0*/  LDL R29, [R1+0x1ac0] ;  /* 0x001ac000011d7983 */ /* 0x000ea40000100800 */
[----:B----4-:R1:W3:Y:S04]  /*18ce0*/  @P2 LDG.E.U16 R3, [R4.64] ;  /* 0x0000000a04032981 */ /* 0x0102e8000c1e1500 */
[----:B0-----:R-:W4:Y:S04]  /*18cf0*/  LDL R28, [R1+0x1ab8] ;  /* 0x001ab800011c7983 */ /* 0x001f280000100800 */
[----:B-1----:R-:W2:Y:S04]  /*18d00*/  LDL R4, [R1+0x1aa0] ;  /* 0x001aa00001047983 */ /* 0x002ea80000100800 */
[----:B------:R-:W2:Y:S02]  /*18d10*/  LDL R5, [R1+0x1aa8] ;  /* 0x001aa80001057983 */ /* 0x000ea40000100800 */
[----:B--2---:R-:W-:-:S04]  /*18d20*/  @P2 LOP3.LUT R5, R5, R4, RZ, 0x3c, !PT ;  /* 0x0000000405052212 */ /* 0x004fc800078e3cff */
[----:B------:R-:W-:-:S04]  /*18d30*/  @P2 LOP3.LUT R4, R5, R4, RZ, 0x3c, !PT ;  /* 0x0000000405042212 */ /* 0x000fc800078e3cff */
[----:B------:R-:W-:Y:S01]  /*18d40*/  @P2 LOP3.LUT R5, R5, R4, RZ, 0x3c, !PT ;  /* 0x0000000405052212 */ /* 0x000fe200078e3cff */
[----:B---3--:R-:W-:Y:S04]  /*18d50*/  STL [R1+0x4210], R3 ;  /* 0x0042100301007387 */ /* 0x008fe80000100800 */
[----:B------:R0:W2:Y:S04]  /*18d60*/  @P2 LDG.E.U16 R27, [R4.64] ;  /* 0x0000000a041b2981 */ /* 0x0000a8000c1e1500 */
[----:B0-----:R-:W3:Y:S04]  /*18d70*/  LDL R4, [R1+0x1aa4] ;  /* 0x001aa40001047983 */ /* 0x001ee80000100800 */
[----:B------:R-:W3:Y:S01]  /*18d80*/  LDL R5, [R1+0x1ab0] ;  /* 0x001ab00001057983 */ /* 0x000ee20000100800 */
[----:B------:R-:W-:-:S02]  /*18d90*/  PRMT R26, RZ, 0x7610, R26 ;  /* 0x00007610ff1a7816 */ /* 0x000fc4000000001a */
[----:B---3--:R-:W-:-:S04]  /*18da0*/  @P2 LOP3.LUT R5, R5, R4, RZ, 0x3c, !PT ;  /* 0x0000000405052212 */ /* 0x008fc800078e3cff */
[----:B------:R-:W-:-:S04]  /*18db0*/  @P2 LOP3.LUT R4, R5, R4, RZ, 0x3c, !PT ;  /* 0x0000000405042212 */ /* 0x000fc800078e3cff */
[----:B------:R-:W-:Y:S01]  /*18dc0*/  @P2 LOP3.LUT R5, R5, R4, RZ, 0x3c, !PT ;  /* 0x0000000405052212 */ /* 0x000fe200078e3cff */
[----:B--2---:R0:W-:Y:S04]  /*18dd0*/  STL [R1+0x4214], R27 ;  /* 0x0042141b01007387 */ /* 0x0041e80000100800 */
[----:B------:R1:W2:Y:S01]  /*18de0*/  @P2 LDG.E.U16 R26, [R4.64] ;  /* 0x0000000a041a2981 */ /* 0x0002a2000c1e1500 */
[----:B------:R-:W-:-:S03]  /*18df0*/  PRMT R25, RZ, 0x7610, R25 ;  /* 0x00007610ff197816 */ /* 0x000fc60000000019 */
[----:B0-----:R-:W3:Y:S04]  /*18e00*/  LDL R27, [R1+0x1ab4] ;  /* 0x001ab400011b7983 */ /* 0x001ee80000100800 */
[----:B-1----:R-:W2:Y:S01]  /*18e10*/  LDL R5, [R1+0x1aac] ;  /* 0x001aac0001057983 */ /* 0x002ea20000100800 */
[----:B----4-:R-:W-:Y:S01]  /*18e20*/  @P2 IMAD.MOV.U32 R4, RZ, RZ, R28 ;  /* 0x000000ffff042224 */ /* 0x010fe200078e001c */
[----:B------:R-:W-:-:S04]  /*18e30*/  PRMT R24, RZ, 0x7610, R24 ;  /* 0x00007610ff187816 */ /* 0x000fc80000000018 */
[----:B--2---:R0:W2:Y:S04]  /*18e40*/  @P2 LDG.E.U16 R25, [R4.64] ;  /* 0x0000000a04192981 */ /* 0x0040a8000c1e1500 */
[----:B------:R-:W-:Y:S01]  /*18e50*/  STL [R1+0x4218], R26 ;  /* 0x0042181a01007387 */ /* 0x000fe20000100800 */
[----:B------:R-:W4:Y:S02]  /*18e60*/  LDL R28, [R1+0x1ad4] ;  /* 0x001ad400011c7983 */ /* 0x000f240000100800 */
[----:B0-----:R-:W-:Y:S02]  /*18e70*/  @P2 IMAD.MOV.U32 R4, RZ, RZ, R29 ;  /* 0x000000ffff042224 */ /* 0x001fe400078e001d */
[----:B---3--:R-:W-:-:S05]  /*18e80*/  @P2 IMAD.MOV.U32 R5, RZ, RZ, R27 ;  /* 0x000000ffff052224 */ /* 0x008fca00078e001b */
[----:B------:R0:W3:Y:S04]  /*18e90*/  @P2 LDG.E.U16 R24, [R4.64] ;  /* 0x0000000a04182981 */ /* 0x0000e8000c1e1500 */
[----:B--2---:R-:W-:Y:S01]  /*18ea0*/  STL [R1+0x421c], R25 ;  /* 0x00421c1901007387 */ /* 0x004fe20000100800 */
[----:B0-----:R-:W2:Y:S02]  /*18eb0*/  LDL R4, [R1+0x1abc] ;  /* 0x001abc0001047983 */ /* 0x001ea40000100800 */
[----:B------:R-:W2:Y:S01]  /*18ec0*/  LDL R5, [R1+0x1ac8] ;  /* 0x001ac80001057983 */ /* 0x000ea20000100800 */
[----:B------:R-:W-:Y:S01]  /*18ed0*/  PRMT R23, RZ, 0x7610, R23 ;  /* 0x00007610ff177816 */ /* 0x000fe20000000017 */
[----:B------:R-:W4:Y:S04]  /*18ee0*/  LDL R29, [R1+0x1acc] ;  /* 0x001acc00011d7983 */ /* 0x000f280000100800 */
[----:B------:R-:W4:Y:S04]  /*18ef0*/  LDL R27, [R1+0x1adc] ;  /* 0x001adc00011b7983 */ /* 0x000f280000100800 */
[----:B---3--:R-:W-:Y:S01]  /*18f00*/  STL [R1+0x4220], R24 ;  /* 0x0042201801007387 */ /* 0x008fe20000100800 */
[----:B--2---:R-:W-:-:S04]  /*18f10*/  @P2 LOP3.LUT R5, R5, R4, RZ, 0x3c, !PT ;  /* 0x0000000405052212 */ /* 0x004fc800078e3cff */
[----:B------:R-:W-:-:S04]  /*18f20*/  @P2 LOP3.LUT R4, R5, R4, RZ, 0x3c, !PT ;  /* 0x0000000405042212 */ /* 0x000fc800078e3cff */
[----:B------:R-:W-:-:S05]  /*18f30*/  @P2 LOP3.LUT R5, R5, R4, RZ, 0x3c, !PT ;  /* 0x0000000405052212 */ /* 0x000fca00078e3cff */
[----:B------:R0:W2:Y:S04]  /*18f40*/  @P2 LDG.E.U16 R23, [R4.64] ;  /* 0x0000000a04172981 */ /* 0x0000a8000c1e1500 */
[----:B0-----:R-:W3:Y:S04]  /*18f50*/  LDL R4, [R1+0x1ac4] ;  /* 0x001ac40001047983 */ /* 0x001ee80000100800 */
[----:B------:R-:W3:Y:S01]  /*18f60*/  LDL R5, [R1+0x1ad8] ;  /* 0x001ad80001057983 */ /* 0x000ee20000100800 */
[----:B------:R-:W-:Y:S02]  /*18f70*/  PRMT R22, RZ, 0x7610, R22 ;  /* 0x00007610ff167816 */ /* 0x000fe40000000016 */
[----:B------:R-:W-:-:S02]  /*18f80*/  ISETP.GT.AND P1, PT, R2, 0x1c, PT ;  /* 0x0000001c0200780c */ /* 0x000fc40003f24270 */
[----:B---3--:R-:W-:-:S04]  /*18f90*/  @P2 LOP3.LUT R5, R5, R4, RZ, 0x3c, !PT ;  /* 0x0000000405052212 */ /* 0x008fc800078e3cff */
[----:B------:R-:W-:-:S04]  /*18fa0*/  @P2 LOP3.LUT R4, R5, R4, RZ, 0x3c, !PT ;  /* 0x0000000405042212 */ /* 0x000fc800078e3cff */
[----:B------:R-:W-:Y:S01]  /*18fb0*/  @P2 LOP3.LUT R5, R5, R4, RZ, 0x3c, !PT ;  /* 0x0000000405052212 */ /* 0x000fe200078e3cff */
[----:B--2---:R-:W-:Y:S04]  /*18fc0*/  STL [R1+0x4224], R23 ;  /* 0x0042241701007387 */ /* 0x004fe80000100800 */
[----:B------:R0:W2:Y:S04]  /*18fd0*/  @P2 LDG.E.U16 R22, [R4.64] ;  /* 0x0000000a04162981 */ /* 0x0000a8000c1e1500 */
[----:B0-----:R-:W3:Y:S01]  /*18fe0*/  LDL R5, [R1+0x1ad0] ;  /* 0x001ad00001057983 */ /* 0x001ee20000100800 */
[----:B------:R-:W-:Y:S01]  /*18ff0*/  PRMT R21, RZ, 0x7610, R21 ;  /* 0x00007610ff157816 */ /* 0x000fe20000000015 */
[----:B----4-:R-:W-:Y:S01]  /*19000*/  @P1 IMAD.MOV.U32 R4, RZ, RZ, R28 ;  /* 0x000000ffff041224 */ /* 0x010fe200078e001c */
[----:B------:R-:W-:-:S04]  /*19010*/  PRMT R20, RZ, 0x7610, R20 ;  /* 0x00007610ff147816 */ /* 0x000fc80000000014 */
[----:B---3--:R0:W3:Y:S04]  /*19020*/  @P1 LDG.E.U16 R21, [R4.64] ;  /* 0x0000000a04151981 */ /* 0x0080e8000c1e1500 */
[----:B--2---:R1:W-:Y:S01]  /*19030*/  STL [R1+0x4228], R22 ;  /* 0x0042281601007387 */ /* 0x0043e20000100800 */
[----:B------:R-:W2:Y:S02]  /*19040*/  LDL R28, [R1+0x1aec] ;  /* 0x001aec00011c7983 */ /* 0x000ea40000100800 */
[----:B0-----:R-:W-:Y:S02]  /*19050*/  @P1 IMAD.MOV.U32 R4, RZ, RZ, R27 ;  /* 0x000000ffff041224 */ /* 0x001fe400078e001b */
[----:B------:R-:W-:Y:S01]  /*19060*/  @P1 IMAD.MOV.U32 R5, RZ, RZ, R29 ;  /* 0x000000ffff051224 */ /* 0x000fe200078e001d */
[----:B-1----:R-:W4:Y:S04]  /*19070*/  LDL R22, [R1+0x1af8] ;  /* 0x001af80001167983 */ /* 0x002f280000100800 */
[----:B------:R0:W2:Y:S04]  /*19080*/  @P1 LDG.E.U16 R20, [R4.64] ;  /* 0x0000000a04141981 */ /* 0x0000a8000c1e1500 */
[----:B---3--:R1:W-:Y:S01]  /*19090*/  STL [R1+0x4204], R21 ;  /* 0x0042041501007387 */ /* 0x0083e20000100800 */
[----:B0-----:R-:W3:Y:S02]  /*190a0*/  LDL R4, [R1+0x1ae0] ;  /* 0x001ae00001047983 */ /* 0x001ee40000100800 */
[----:B------:R-:W3:Y:S01]  /*190b0*/  LDL R5, [R1+0x1ae8] ;  /* 0x001ae80001057983 */ /* 0x000ee20000100800 */
[----:B------:R-:W-:Y:S01]  /*190c0*/  PRMT R19, RZ, 0x7610, R19 ;  /* 0x00007610ff137816 */ /* 0x000fe20000000013 */
[----:B------:R-:W4:Y:S04]  /*190d0*/  LDL R29, [R1+0x1af4] ;  /* 0x001af400011d7983 */ /* 0x000f280000100800 */
[----:B------:R-:W4:Y:S04]  /*190e0*/  LDL R27, [R1+0x1b00] ;  /* 0x001b0000011b7983 */ /* 0x000f280000100800 */
[----:B-1----:R-:W4:Y:S04]  /*190f0*/  LDL R21, [R1+0x1af0] ;  /* 0x001af00001157983 */ /* 0x002f280000100800 */
[----:B--2---:R-:W-:Y:S01]  /*19100*/  STL [R1+0x4208], R20 ;  /* 0x0042081401007387 */ /* 0x004fe20000100800 */
[----:B---3--:R-:W-:-:S04]  /*19110*/  @P1 LOP3.LUT R5, R5, R4, RZ, 0x3c, !PT ;  /* 0x0000000405051212 */ /* 0x008fc800078e3cff */
[----:B------:R-:W-:-:S04]  /*19120*/  @P1 LOP3.LUT R4, R5, R4, RZ, 0x3c, !PT ;  /* 0x0000000405041212 */ /* 0x000fc800078e3cff */
[----:B------:R-:W-:-:S05]  /*19130*/  @P1 LOP3.LUT R5, R5, R4, RZ, 0x3c, !PT ;  /* 0x0000000405051212 */ /* 0x000fca00078e3cff */
[----:B------:R0:W2:Y:S04]  /*19140*/  @P1 LDG.E.U16 R19, [R4.64] ;  /* 0x0000000a04131981 */ /* 0x0000a8000c1e1500 */
[----:B0-----:R-:W3:Y:S01]  /*19150*/  LDL R5, [R1+0x1ae4] ;  /* 0x001ae40001057983 */ /* 0x001ee20000100800 */
[----:B------:R-:W-:Y:S01]  /*19160*/  PRMT R18, RZ, 0x7610, R18 ;  /* 0x00007610ff127816 */ /* 0x000fe20000000012 */
[----:B----4-:R-:W-:Y:S01]  /*19170*/  @P1 IMAD.MOV.U32 R4, RZ, RZ, R21 ;  /* 0x000000ffff041224 */ /* 0x010fe200078e0015 */
[----:B------:R-:W-:Y:S02]  /*19180*/  PRMT R17, RZ, 0x7610, R17 ;  /* 0x00007610ff117816 */ /* 0x000fe40000000011 */
[----:B------:R-:W-:Y:S02]  /*19190*/  PRMT R16, RZ, 0x7610, R16 ;  /* 0x00007610ff107816 */ /* 0x000fe40000000010 */
[----:B---3--:R0:W3:Y:S02]  /*191a0*/  @P1 LDG.E.U16 R18, [R4.64] ;  /* 0x0000000a04121981 */ /* 0x0080e4000c1e1500 */
[----:B0-----:R-:W-:-:S02]  /*191b0*/  @P1 IMAD.MOV.U32 R4, RZ, RZ, R22 ;  /* 0x000000ffff041224 */ /* 0x001fc400078e0016 */
[----:B------:R-:W-:-:S05]  /*191c0*/  @P1 IMAD.MOV.U32 R5, RZ, RZ, R28 ;  /* 0x000000ffff051224 */ /* 0x000fca00078e001c */
[----:B------:R0:W4:Y:S02]  /*191d0*/  @P1 LDG.E.U16 R17, [R4.64] ;  /* 0x0000000a04111981 */ /* 0x000124000c1e1500 */
[----:B0-----:R-:W-:Y:S02]  /*191e0*/  @P1 IMAD.MOV.U32 R4, RZ, RZ, R27 ;  /* 0x000000ffff041224 */ /* 0x001fe400078e001b */
[----:B------:R-:W-:-:S05]  /*191f0*/  @P1 IMAD.MOV.U32 R5, RZ, RZ, R29 ;  /* 0x000000ffff051224 */ /* 0x000fca00078e001d */
[----:B------:R0:W4:Y:S04]  /*19200*/  @P1 LDG.E.U16 R16, [R4.64] ;  /* 0x0000000a04101981 */ /* 0x000128000c1e1500 */
[----:B--2---:R-:W-:Y:S04]  /*19210*/  STL [R1+0x422c], R19 ;  /* 0x00422c1301007387 */ /* 0x004fe80000100800 */
[----:B---3--:R-:W-:Y:S01]  /*19220*/  STL [R1+0x4230], R18 ;  /* 0x0042301201007387 */ /* 0x008fe20000100800 */
[----:B------:R-:W2:Y:S02]  /*19230*/  LDL R22, [R1+0x1b18] ;  /* 0x001b180001167983 */ /* 0x000ea40000100800 */
[----:B------:R-:W3:Y:S02]  /*19240*/  LDL R28, [R1+0x1b10] ;  /* 0x001b1000011c7983 */ /* 0x000ee40000100800 */
[----:B------:R-:W2:Y:S01]  /*19250*/  LDL R21, [R1+0x1b14] ;  /* 0x001b140001157983 */ /* 0x000ea20000100800 */
[----:B----4-:R-:W-:Y:S01]  /*19260*/  STL [R1+0x4234], R17 ;  /* 0x0042341101007387 */ /* 0x010fe20000100800 */
[----:B0-----:R-:W4:Y:S02]  /*19270*/  LDL R4, [R1+0x1afc] ;  /* 0x001afc0001047983 */ /* 0x001f240000100800 */
[----:B------:R-:W4:Y:S02]  /*19280*/  LDL R5, [R1+0x1b08] ;  /* 0x001b080001057983 */ /* 0x000f240000100800 */
[----:B------:R-:W2:Y:S01]  /*19290*/  LDL R29, [R1+0x1b0c] ;  /* 0x001b0c00011d7983 */ /* 0x000ea20000100800 */
[----:B------:R-:W2:Y:S04]  /*192a0*/  LDL R27, [R1+0x1b1c] ;  /* 0x001b1c00011b7983 */ /* 0x000ea80000100800 */
[----:B------:R0:W-:Y:S04]  /*192b0*/  STL [R1+0x4238], R16 ;  /* 0x0042381001007387 */ /* 0x0001e80000100800 */
[----:B0-----:R-:W3:Y:S01]  /*192c0*/  LDL R16, [R1+0x1b04] ;  /* 0x001b040001107983 */ /* 0x001ee20000100800 */
[----:B------:R-:W-:-:S02]  /*192d0*/  PRMT R15, RZ, 0x7610, R15 ;  /* 0x00007610ff0f7816 */ /* 0x000fc4000000000f */
[----:B------:R-:W-:Y:S02]  /*192e0*/  ISETP.GT.AND P2, PT, R2, 0x1d, PT ;  /* 0x0000001d0200780c */ /* 0x000fe40003f44270 */
[----:B------:R-:W-:Y:S02]  /*192f0*/  PRMT R14, RZ, 0x7610, R14 ;  /* 0x00007610ff0e7816 */ /* 0x000fe4000000000e */
[----:B------:R-:W-:Y:S02]  /*19300*/  PRMT R13, RZ, 0x7610, R13 ;  /* 0x00007610ff0d7816 */ /* 0x000fe4000000000d */
[----:B----4-:R-:W-:-:S04]  /*19310*/  @P1 LOP3.LUT R5, R5, R4, RZ, 0x3c, !PT ;  /* 0x0000000405051212 */ /* 0x010fc800078e3cff */
[----:B------:R-:W-:-:S04]  /*19320*/  @P1 LOP3.LUT R4, R5, R4, RZ, 0x3c, !PT ;  /* 0x0000000405041212 */ /* 0x000fc800078e3cff */
[----:B------:R-:W-:-:S05]  /*19330*/  @P1 LOP3.LUT R5, R5, R4, RZ, 0x3c, !PT ;  /* 0x0000000405051212 */ /* 0x000fca00078e3cff */
[----:B------:R2:W4:Y:S02]  /*19340*/  @P1 LDG.E.U16 R15, [R4.64] ;  /* 0x0000000a040f1981 */ /* 0x000524000c1e1500 */
[----:B--2---:R-:W-:Y:S02]  /*19350*/  @P1 IMAD.MOV.U32 R4, RZ, RZ, R22 ;  /* 0x000000ffff041224 */ /* 0x004fe400078e0016 */
[----:B---3--:R-:W-:-:S05]  /*19360*/  @P1 IMAD.MOV.U32 R5, RZ, RZ, R16 ;  /* 0x000000ffff051224 */ /* 0x008fca00078e0010 */
[----:B------:R0:W2:Y:S02]  /*19370*/  @P1 LDG.E.U16 R14, [R4.64] ;  /* 0x0000000a040e1981 */ /* 0x0000a4000c1e1500 */
[----:B0-----:R-:W-:Y:S02]  /*19380*/  @P2 IMAD.MOV.U32 R4, RZ, RZ, R21 ;  /* 0x000000ffff042224 */ /* 0x001fe400078e0015 */
[----:B------:R-:W-:-:S05]  /*19390*/  @P2 IMAD.MOV.U32 R5, RZ, RZ, R28 ;  /* 0x000000ffff052224 */ /* 0x000fca00078e001c */
[----:B------:R0:W3:Y:S01]  /*193a0*/  @P2 LDG.E.U16 R13, [R4.64] ;  /* 0x0000000a040d2981 */ /* 0x0000e2000c1e1500 */
[----:B------:R-:W-:Y:S01]  /*193b0*/  PRMT R12, RZ, 0x7610, R12 ;  /* 0x00007610ff0c7816 */ /* 0x000fe2000000000c */
[----:B0-----:R-:W-:Y:S02]  /*193c0*/  @P2 IMAD.MOV.U32 R4, RZ, RZ, R27 ;  /* 0x000000ffff042224 */ /* 0x001fe400078e001b */
[----:B------:R-:W-:-:S05]  /*193d0*/  @P2 IMAD.MOV.U32 R5, RZ, RZ, R29 ;  /* 0x000000ffff052224 */ /* 0x000fca00078e001d */
[----:B------:R0:W3:Y:S04]  /*193e0*/  @P2 LDG.E.U16 R12, [R4.64] ;  /* 0x0000000a040c2981 */ /* 0x0000e8000c1e1500 */
[----:B----4-:R-:W-:Y:S01]  /*193f0*/  STL [R1+0x423c], R15 ;  /* 0x00423c0f01007387 */ /* 0x010fe20000100800 */
[----:B------:R-:W4:Y:S03]  /*19400*/  LDL R22, [R1+0x1b28] ;  /* 0x001b280001167983 */ /* 0x000f260000100800 */
[----:B--2---:R-:W-:Y:S01]  /*19410*/  STL [R1+0x4240], R14 ;  /* 0x0042400e01007387 */ /* 0x004fe20000100800 */
[----:B------:R-:W2:Y:S02]  /*19420*/  LDL R28, [R1+0x1b24] ;  /* 0x001b2400011c7983 */ /* 0x000ea40000100800 */
[----:B------:R-:W2:Y:S01]  /*19430*/  LDL R21, [R1+0x1b30] ;  /* 0x001b300001157983 */ /* 0x000ea20000100800 */
[----:B---3--:R-:W-:Y:S01]  /*19440*/  STL [R1+0x41b8], R13 ;  /* 0x0041b80d01007387 */ /* 0x008fe20000100800 */
[----:B0-----:R-:W3:Y:S01]  /*19450*/  LDL R5, [R1+0x1b20] ;  /* 0x001b200001057983 */ /* 0x001ee20000100800 */
[----:B------:R-:W-:-:S02]  /*19460*/  PRMT R11, RZ, 0x7610, R11 ;  /* 0x00007610ff0b7816 */ /* 0x000fc4000000000b */
[----:B------:R-:W-:Y:S01]  /*19470*/  PRMT R10, RZ, 0x7610, R10 ;  /* 0x00007610ff0a7816 */ /* 0x000fe2000000000a */
[----:B------:R-:W2:Y:S04]  /*19480*/  LDL R29, [R1+0x1b38] ;  /* 0x001b3800011d7983 */ /* 0x000ea80000100800 */
[----:B------:R-:W2:Y:S04]  /*19490*/  LDL R27, [R1+0x1b34] ;  /* 0x001b3400011b7983 */ /* 0x000ea80000100800 */
[----:B------:R-:W2:Y:S01]  /*194a0*/  LDL R16, [R1+0x1b40] ;  /* 0x001b400001107983 */ /* 0x000ea20000100800 */
[----:B----4-:R-:W-:-:S05]  /*194b0*/  @P2 IMAD.MOV.U32 R4, RZ, RZ, R22 ;  /* 0x000000ffff042224 */ /* 0x010fca00078e0016 */
[----:B---3--:R2:W3:Y:S04]  /*194c0*/  @P2 LDG.E.U16 R11, [R4.64] ;  /* 0x0000000a040b2981 */ /* 0x0084e8000c1e1500 */
[----:B------:R0:W-:Y:S01]  /*194d0*/  STL [R1+0x41bc], R12 ;  /* 0x0041bc0c01007387 */ /* 0x0001e20000100800 */
[----:B------:R-:W4:Y:S02]  /*194e0*/  LDL R22, [R1+0x1b3c] ;  /* 0x001b3c0001167983 */ /* 0x000f240000100800 */
[----:B--2---:R-:W-:Y:S02]  /*194f0*/  @P2 IMAD.MOV.U32 R4, RZ, RZ, R21 ;  /* 0x000000ffff042224 */ /* 0x004fe400078e0015 */
[----:B------:R-:W-:Y:S01]  /*19500*/  @P2 IMAD.MOV.U32 R5, RZ, RZ, R28 ;  /* 0x000000ffff052224 */ /* 0x000fe200078e001c */
[----:B0-----:R-:W2:Y:S04]  /*19510*/  LDL R12, [R1+0x1b48] ;  /* 0x001b4800010c7983 */ /* 0x001ea80000100800 */
[----:B------:R0:W2:Y:S04]  /*19520*/  @P2 LDG.E.U16 R10, [R4.64] ;  /* 0x0000000a040a2981 */ /* 0x0000a8000c1e1500 */
[----:B---3--:R-:W-:Y:S01]  /*19530*/  STL [R1+0x41c0], R11 ;  /* 0x0041c00b01007387 */ /* 0x008fe20000100800 */
[----:B0-----:R-:W3:Y:S01]  /*19540*/  LDL R5, [R1+0x1b2c] ;  /* 0x001b2c0001057983 */ /* 0x001ee20000100800 */
[----:B------:R-:W-:Y:S01]  /*19550*/  PRMT R9, RZ, 0x7610, R9 ;  /* 0x00007610ff097816 */ /* 0x000fe20000000009 */
[----:B------:R-:W-:Y:S01]  /*19560*/  @P2 IMAD.MOV.U32 R4, RZ, RZ, R29 ;  /* 0x000000ffff042224 */ /* 0x000fe200078e001d */
[----:B------:R-:W-:-:S02]  /*19570*/  PRMT R8, RZ, 0x7610, R8 ;  /* 0x00007610ff087816 */ /* 0x000fc40000000008 */
[----:B------:R-:W-:Y:S01]  /*19580*/  PRMT R7, RZ, 0x7610, R7 ;  /* 0x00007610ff077816 */ /* 0x000fe20000000007 */
[----:B------:R-:W2:Y:S04]  /*19590*/  LDL R21, [R1+0x1b58] ;  /* 0x001b580001157983 */ /* 0x000ea80000100800 */
[----:B------:R-:W2:Y:S04]  /*195a0*/  LDL R28, [R1+0x1b44] ;  /* 0x001b4400011c7983 */ /* 0x000ea80000100800 */
[----:B---3--:R0:W3:Y:S02]  /*195b0*/  @P2 LDG.E.U16 R9, [R4.64] ;  /* 0x0000000a04092981 */ /* 0x0080e4000c1e1500 */
[----:B0-----:R-:W-:-:S02]  /*195c0*/  @P2 IMAD.MOV.U32 R4, RZ, RZ, R16 ;  /* 0x000000ffff042224 */ /* 0x001fc400078e0010 */
[----:B------:R-:W-:-:S05]  /*195d0*/  @P2 IMAD.MOV.U32 R5, RZ, RZ, R27 ;  /* 0x000000ffff052224 */ /* 0x000fca00078e001b */
[----:B------:R2:W3:Y:S02]  /*195e0*/  @P2 LDG.E.U16 R8, [R4.64] ;  /* 0x0000000a04082981 */ /* 0x0004e4000c1e1500 */
[----:B--2---:R-:W-:Y:S02]  /*195f0*/  @P2 IMAD.MOV.U32 R4, RZ, RZ, R12 ;  /* 0x000000ffff042224 */ /* 0x004fe400078e000c */
[----:B----4-:R-:W-:-:S05]  /*19600*/  @P2 IMAD.MOV.U32 R5, RZ, RZ, R22 ;  /* 0x000000ffff052224 */ /* 0x010fca00078e0016 */
[----:B------:R0:W2:Y:S04]  /*19610*/  @P2 LDG.E.U16 R7, [R4.64] ;  /* 0x0000000a04072981 */ /* 0x0000a8000c1e1500 */
[----:B------:R-:W-:Y:S04]  /*19620*/  STL [R1+0x41c4], R10 ;  /* 0x0041c40a01007387 */ /* 0x000fe80000100800 */
[----:B---3--:R-:W-:Y:S01]  /*19630*/  STL [R1+0x41c8], R9 ;  /* 0x0041c80901007387 */ /* 0x008fe20000100800 */
[----:B------:R-:W3:Y:S02]  /*19640*/  LDL R27, [R1+0x19b0] ;  /* 0x0019b000011b7983 */ /* 0x000ee40000100800 */
[----:B------:R-:W4:Y:S01]  /*19650*/  LDL R16, [R1+0x19b4] ;  /* 0x0019b40001107983 */ /* 0x000f220000100800 */
[----:B------:R1:W-:Y:S01]  /*19660*/  STL [R1+0x41cc], R8 ;  /* 0x0041cc0801007387 */ /* 0x0003e20000100800 */
[----:B------:R-:W4:Y:S02]  /*19670*/  LDL R22, [R1+0x1b50] ;  /* 0x001b500001167983 */ /* 0x000f240000100800 */
[----:B------:R-:W4:Y:S02]  /*19680*/  LDL R12, [R1+0x1b54] ;  /* 0x001b5400010c7983 */ /* 0x000f240000100800 */
[----:B0-----:R-:W-:Y:S01]  /*19690*/  @P2 IMAD.MOV.U32 R4, RZ, RZ, R21 ;  /* 0x000000ffff042224 */ /* 0x001fe200078e0015 */
[----:B------:R-:W-:-:S02]  /*196a0*/  PRMT R6, RZ, 0x7610, R6 ;  /* 0x00007610ff067816 */ /* 0x000fc40000000006 */
[----:B------:R-:W-:Y:S01]  /*196b0*/  ISETP.GT.AND P1, PT, R2, 0x1e, PT ;  /* 0x0000001e0200780c */ /* 0x000fe20003f24270 */
[----:B------:R-:W-:Y:S01]  /*196c0*/  @P2 IMAD.MOV.U32 R5, RZ, RZ, R28 ;  /* 0x000000ffff052224 */ /* 0x000fe200078e001c */
[----:B------:R-:W-:-:S04]  /*196d0*/  PRMT R15, RZ, 0x7610, R15 ;  /* 0x00007610ff0f7816 */ /* 0x000fc8000000000f */
[----:B------:R3:W4:Y:S04]  /*196e0*/  @P2 LDG.E.U16 R6, [R4.64] ;  /* 0x0000000a04062981 */ /* 0x000728000c1e1500 */
[----:B--2---:R0:W-:Y:S01]  /*196f0*/  STL [R1+0x41d0], R7 ;  /* 0x0041d00701007387 */ /* 0x0041e20000100800 */
[----:B------:R-:W2:Y:S02]  /*19700*/  LDL R21, [R1+0x1b4c] ;  /* 0x001b4c0001157983 */ /* 0x000ea40000100800 */
[----:B-1----:R-:W2:Y:S01]  /*19710*/  LDL R8, [R1+0x1b5c] ;  /* 0x001b5c0001087983 */ /* 0x002ea20000100800 */
[----:B------:R-:W-:Y:S01]  /*19720*/  PRMT R10, RZ, 0x7610, R10 ;  /* 0x00007610ff0a7816 */ /* 0x000fe2000000000a */
[----:B---3--:R-:W-:Y:S02]  /*19730*/  @P0 IMAD.MOV.U32 R5, RZ, RZ, R27 ;  /* 0x000000ffff050224 */ /* 0x008fe400078e001b */
[----:B----4-:R-:W-:-:S05]  /*19740*/  @P0 IMAD.MOV.U32 R4, RZ, RZ, R16 ;  /* 0x000000ffff040224 */ /* 0x010fca00078e0010 */
[----:B------:R1:W3:Y:S02]  /*19750*/  @P0 LDG.E.U16 R15, [R4.64] ;  /* 0x0000000a040f0981 */ /* 0x0002e4000c1e1500 */
[----:B-1----:R-:W-:Y:S02]  /*19760*/  @P1 IMAD.MOV.U32 R5, RZ, RZ, R22 ;  /* 0x000000ffff051224 */ /* 0x002fe400078e0016 */
[----:B------:R-:W-:-:S05]  /*19770*/  @P1 IMAD.MOV.U32 R4, RZ, RZ, R12 ;  /* 0x000000ffff041224 */ /* 0x000fca00078e000c */
[----:B------:R2:W4:Y:S01]  /*19780*/  @P1 LDG.E.U16 R10, [R4.64] ;  /* 0x0000000a040a1981 */ /* 0x000522000c1e1500 */
[----:B0-----:R-:W-:Y:S01]  /*19790*/  PRMT R7, RZ, 0x7610, R7 ;  /* 0x00007610ff077816 */ /* 0x001fe20000000007 */
[----:B--2---:R-:W-:Y:S02]  /*197a0*/  @P1 IMAD.MOV.U32 R5, RZ, RZ, R21 ;  /* 0x000000ffff051224 */ /* 0x004fe400078e0015 */
[----:B------:R-:W-:-:S05]  /*197b0*/  @P1 IMAD.MOV.U32 R4, RZ, RZ, R8 ;  /* 0x000000ffff041224 */ /* 0x000fca00078e0008 */
[----:B------:R-:W2:Y:S04]  /*197c0*/  @P1 LDG.E.U16 R7, [R4.64] ;  /* 0x0000000a04071981 */ /* 0x000ea8000c1e1500 */
[----:B------:R-:W-:Y:S01]  /*197d0*/  STL [R1+0x41d4], R6 ;  /* 0x0041d40601007387 */ /* 0x000fe20000100800 */
[----:B------:R-:W2:Y:S02]  /*197e0*/  LDL R28, [R1+0x1b60] ;  /* 0x001b6000011c7983 */ /* 0x000ea40000100800 */
[----:B------:R-:W2:Y:S02]  /*197f0*/  LDL R27, [R1+0x1b68] ;  /* 0x001b6800011b7983 */ /* 0x000ea40000100800 */
[----:B------:R-:W2:Y:S01]  /*19800*/  LDL R16, [R1+0x1b64] ;  /* 0x001b640001107983 */ /* 0x000ea20000100800 */
[----:B---3--:R0:W-:Y:S01]  /*19810*/  STL [R1+0x1160], R15 ;  /* 0x0011600f01007387 */ /* 0x0081e20000100800 */
[----:B------:R-:W3:Y:S03]  /*19820*/  LDL R12, [R1+0x1b6c] ;  /* 0x001b6c00010c7983 */ /* 0x000ee60000100800 */
[----:B0-----:R-:W3:Y:S04]  /*19830*/  LDL R15, [R1+0x1b70] ;  /* 0x001b7000010f7983 */ /* 0x001ee80000100800 */
[----:B----4-:R0:W-:Y:S01]  /*19840*/  STL [R1+0x1158], R10 ;  /* 0x0011580a01007387 */ /* 0x0101e20000100800 */
[----:B------:R-:W4:Y:S02]  /*19850*/  LDL R22, [R1+0x1b74] ;  /* 0x001b740001167983 */ /* 0x000f240000100800 */
[----:B------:R-:W4:Y:S02]  /*19860*/  LDL R21, [R1+0x1b80] ;  /* 0x001b800001157983 */ /* 0x000f240000100800 */
[----:B------:R-:W4:Y:S01]  /*19870*/  LDL R8, [R1+0x1b7c] ;  /* 0x001b7c0001087983 */ /* 0x000f220000100800 */
[----:B0-----:R-:W4:Y:S01]  /*19880*/  LDL R10, [R1+0x1b78] ;  /* 0x001b7800010a7983 */ /* 0x001f220000100800 */
[----:B------:R-:W-:-:S03]  /*19890*/  PRMT R26, RZ, 0x7610, R26 ;  /* 0x00007610ff1a7816 */ /* 0x000fc6000000001a */
[----:B--2---:R0:W-:Y:S01]  /*198a0*/  STL [R1+0x1150], R7 ;  /* 0x0011500701007387 */ /* 0x0041e20000100800 */
[----:B------:R-:W-:Y:S02]  /*198b0*/  @P1 IMAD.MOV.U32 R5, RZ, RZ, R28 ;  /* 0x000000ffff051224 */ /* 0x000fe400078e001c */
[----:B------:R-:W-:Y:S01]  /*198c0*/  @P1 IMAD.MOV.U32 R4, RZ, RZ, R27 ;  /* 0x000000ffff041224 */ /* 0x000fe200078e001b */
[----:B------:R-:W-:-:S04]  /*198d0*/  PRMT R25, RZ, 0x7610, R25 ;  /* 0x00007610ff197816 */ /* 0x000fc80000000019 */
[----:B------:R1:W2:Y:S04]  /*198e0*/  @P1 LDG.E.U16 R26, [R4.64] ;  /* 0x0000000a041a1981 */ /* 0x0002a8000c1e1500 */
[----:B0-----:R-:W2:Y:S01]  /*198f0*/  LDL R7, [R1+0x1b88] ;  /* 0x001b880001077983 */ /* 0x001ea20000100800 */
[----:B-1----:R-:W-:-:S03]  /*19900*/  @P1 IMAD.MOV.U32 R5, RZ, RZ, R16 ;  /* 0x000000ffff051224 */ /* 0x002fc600078e0010 */
[----:B------:R-:W2:Y:S01]  /*19910*/  LDL R16, [R1+0x1b84] ;  /* 0x001b840001107983 */ /* 0x000ea20000100800 */
[----:B---3--:R-:W-:-:S03]  /*19920*/  @P1 IMAD.MOV.U32 R4, RZ, RZ, R15 ;  /* 0x000000ffff041224 */ /* 0x008fc600078e000f */
[----:B------:R-:W3:Y:S04]  /*19930*/  LDL R15, [R1+0x1b90] ;  /* 0x001b9000010f7983 */ /* 0x000ee80000100800 */
[----:B------:R0:W3:Y:S02]  /*19940*/  @P1 LDG.E.U16 R25, [R4.64] ;  /* 0x0000000a04191981 */ /* 0x0000e4000c1e1500 */
[----:B0-----:R-:W-:Y:S02]  /*19950*/  @P1 IMAD.MOV.U32 R5, RZ, RZ, R12 ;  /* 0x000000ffff051224 */ /* 0x001fe400078e000c */
[----:B------:R-:W3:Y:S01]  /*19960*/  LDL R12, [R1+0x1b8c] ;  /* 0x001b8c00010c7983 */ /* 0x000ee20000100800 */
[----:B----4-:R-:W-:Y:S02]  /*19970*/  @P1 IMAD.MOV.U32 R4, RZ, RZ, R10 ;  /* 0x000000ffff041224 */ /* 0x010fe400078e000a */
[----:B------:R-:W4:Y:S01]  /*19980*/  LDL R10, [R1+0x1b98] ;  /* 0x001b9800010a7983 */ /* 0x000f220000100800 */
[----:B------:R-:W-:-:S02]  /*19990*/  PRMT R24, RZ, 0x7610, R24 ;  /* 0x00007610ff187816 */ /* 0x000fc40000000018 */
[----:B------:R-:W-:-:S04]  /*199a0*/  PRMT R19, RZ, 0x7610, R19 ;  /* 0x00007610ff137816 */ /* 0x000fc80000000013 */
[----:B------:R0:W4:Y:S01]  /*199b0*/  @P1 LDG.E.U16 R24, [R4.64] ;  /* 0x0000000a04181981 */ /* 0x000122000c1e1500 */
[----:B------:R-:W-:Y:S01]  /*199c0*/  PRMT R18, RZ, 0x7610, R18 ;  /* 0x00007610ff127816 */ /* 0x000fe20000000012 */
[----:B0-----:R-:W-:Y:S02]  /*199d0*/  @P1 IMAD.MOV.U32 R4, RZ, RZ, R21 ;  /* 0x000000ffff041224 */ /* 0x001fe400078e0015 */
[----:B------:R-:W-:Y:S01]  /*199e0*/  @P1 IMAD.MOV.U32 R5, RZ, RZ, R22 ;  /* 0x000000ffff051224 */ /* 0x000fe200078e0016 */
[----:B------:R-:W-:Y:S02]  /*199f0*/  ISETP.GT.AND P0, PT, R2, 0x1f, PT ;  /* 0x0000001f0200780c */ /* 0x000fe40003f04270 */
[----:B------:R-:W-:Y:S02]  /*19a00*/  PRMT R13, RZ, 0x7610, R13 ;  /* 0x00007610ff0d7816 */ /* 0x000fe4000000000d */
[----:B------:R-:W-:Y:S01]  /*19a10*/  PRMT R9, RZ, 0x7610, R9 ;  /* 0x00007610ff097816 */ /* 0x000fe20000000009 */
[----:B------:R-:W4:Y:S04]  /*19a20*/  LDL R22, [R1+0x1ba0] ;  /* 0x001ba00001167983 */ /* 0x000f280000100800 */
[----:B------:R2:W4:Y:S04]  /*19a30*/  @P1 LDG.E.U16 R19, [R4.64] ;  /* 0x0000000a04131981 */ /* 0x000528000c1e1500 */
[----:B------:R-:W4:Y:S01]  /*19a40*/  LDL R21, [R1+0x1ba8] ;  /* 0x001ba80001157983 */ /* 0x000f220000100800 */
[----:B--2---:R-:W-:-:S02]  /*19a50*/  @P1 IMAD.MOV.U32 R4, RZ, RZ, R7 ;  /* 0x000000ffff041224 */ /* 0x004fc400078e0007 */
[----:B------:R-:W-:Y:S01]  /*19a60*/  @P1 IMAD.MOV.U32 R5, RZ, RZ, R8 ;  /* 0x000000ffff051224 */ /* 0x000fe200078e0008 */
[----:B------:R-:W2:Y:S04]  /*19a70*/  LDL R7, [R1+0x1b9c] ;  /* 0x001b9c0001077983 */ /* 0x000ea80000100800 */
[----:B------:R-:W2:Y:S04]  /*19a80*/  LDL R8, [R1+0x1b94] ;  /* 0x001b940001087983 */ /* 0x000ea80000100800 */
[----:B------:R0:W2:Y:S02]  /*19a90*/  @P1 LDG.E.U16 R18, [R4.64] ;  /* 0x0000000a04121981 */ /* 0x0000a4000c1e1500 */
[----:B0-----:R-:W-:-:S02]  /*19aa0*/  @P1 IMAD.MOV.U32 R5, RZ, RZ, R16 ;  /* 0x000000ffff051224 */ /* 0x001fc400078e0010 */
[----:B---3--:R-:W-:-:S05]  /*19ab0*/  @P1 IMAD.MOV.U32 R4, RZ, RZ, R15 ;  /* 0x000000ffff041224 */ /* 0x008fca00078e000f */
[----:B------:R4:W3:Y:S02]  /*19ac0*/  @P1 LDG.E.U16 R13, [R4.64] ;  /* 0x0000000a040d1981 */ /* 0x0008e4000c1e1500 */
[----:B----4-:R-:W-:Y:S02]  /*19ad0*/  @P0 IMAD.MOV.U32 R4, RZ, RZ, R10 ;  /* 0x000000ffff040224 */ /* 0x010fe400078e000a */
[----:B------:R-:W-:-:S05]  /*19ae0*/  @P0 IMAD.MOV.U32 R5, RZ, RZ, R12 ;  /* 0x000000ffff050224 */ /* 0x000fca00078e000c */
[----:B------:R-:W4:Y:S04]  /*19af0*/  @P0 LDG.E.U16 R9, [R4.64] ;  /* 0x0000000a04090981 */ /* 0x000f28000c1e1500 */
[----:B------:R0:W-:Y:S04]  /*19b00*/  STL [R1+0x1130], R19 ;  /* 0x0011301301007387 */ /* 0x0001e80000100800 */
[----:B0-----:R-:W4:Y:S04]  /*19b10*/  LDL R19, [R1+0x1ba4] ;  /* 0x001ba40001137983 */ /* 0x001f280000100800 */
[----:B--2---:R0:W-:Y:S01]  /*19b20*/  STL [R1+0x1128], R18 ;  /* 0x0011281201007387 */ /* 0x0041e20000100800 */
[----:B------:R-:W2:Y:S03]  /*19b30*/  LDL R16, [R1+0x1bac] ;  /* 0x001bac0001107983 */ /* 0x000ea60000100800 */
[----:B0-----:R-:W2:Y:S01]  /*19b40*/  LDL R18, [R1+0x1bb0] ;  /* 0x001bb00001127983 */ /* 0x001ea20000100800 */
[----:B------:R-:W-:Y:S02]  /*19b50*/  STL [R1+0x1148], R26 ;  /* 0x0011481a01007387 */ /* 0x000fe40000100800 */
[----:B------:R-:W2:Y:S01]  /*19b60*/  LDL R15, [R1+0x1bb8] ;  /* 0x001bb800010f7983 */ /* 0x000ea20000100800 */
[----:B---3--:R0:W-:Y:S01]  /*19b70*/  STL [R1+0x1120], R13 ;  /* 0x0011200d01007387 */ /* 0x0081e20000100800 */
[----:B------:R-:W3:Y:S03]  /*19b80*/  LDL R12, [R1+0x1bc0] ;  /* 0x001bc000010c7983 */ /* 0x000ee60000100800 */
[----:B0-----:R-:W3:Y:S01]  /*19b90*/  LDL R13, [R1+0x1bb4] ;  /* 0x001bb400010d7983 */ /* 0x001ee20000100800 */
[----:B------:R-:W-:Y:S02]  /*19ba0*/  STL [R1+0x1140], R25 ;  /* 0x0011401901007387 */ /* 0x000fe40000100800 */
[----:B------:R-:W3:Y:S01]  /*19bb0*/  LDL R10, [R1+0x1bbc] ;  /* 0x001bbc00010a7983 */ /* 0x000ee20000100800 */
[----:B----4-:R0:W-:Y:S04]  /*19bc0*/  STL [R1+0x1118], R9 ;  /* 0x0011180901007387 */ /* 0x0101e80000100800 */
[----:B0-----:R-:W4:Y:S01]  /*19bd0*/  LDL R9, [R1+0x1bc8] ;  /* 0x001bc80001097983 */ /* 0x001f220000100800 */
[----:B------:R-:W-:Y:S01]  /*19be0*/  PRMT R23, RZ, 0x7610, R23 ;  /* 0x00007610ff177816 */ /* 0x000fe20000000017 */
[----:B------:R-:W-:-:S02]  /*19bf0*/  @P0 IMAD.MOV.U32 R4, RZ, RZ, R7 ;  /* 0x000000ffff040224 */ /* 0x000fc400078e0007 */
[----:B------:R-:W-:Y:S01]  /*19c00*/  @P0 IMAD.MOV.U32 R5, RZ, RZ, R8 ;  /* 0x000000ffff050224 */ /* 0x000fe200078e0008 */
[----:B------:R-:W-:-:S04]  /*19c10*/  PRMT R20, RZ, 0x7610, R20 ;  /* 0x00007610ff147816 */ /* 0x000fc80000000014 */
[----:B------:R0:W4:Y:S01]  /*19c20*/  @P0 LDG.E.U16 R23, [R4.64] ;  /* 0x0000000a04170981 */ /* 0x000122000c1e1500 */
[----:B------:R-:W-:Y:S01]  /*19c30*/  PRMT R17, RZ, 0x7610, R17 ;  /* 0x00007610ff117816 */ /* 0x000fe20000000011 */
[----:B0-----:R-:W-:Y:S02]  /*19c40*/  @P0 IMAD.MOV.U32 R4, RZ, RZ, R21 ;  /* 0x000000ffff040224 */ /* 0x001fe400078e0015 */
[----:B------:R-:W-:-:S05]  /*19c50*/  @P0 IMAD.MOV.U32 R5, RZ, RZ, R22 ;  /* 0x000000ffff050224 */ /* 0x000fca00078e0016 */
[----:B------:R2:W4:Y:S01]  /*19c60*/  @P0 LDG.E.U16 R20, [R4.64] ;  /* 0x0000000a04140981 */ /* 0x000522000c1e1500 */
[----:B------:R-:W-:Y:S01]  /*19c70*/  PRMT R14, RZ, 0x7610, R14 ;  /* 0x00007610ff0e7816 */ /* 0x000fe2000000000e */
[----:B--2---:R-:W-:Y:S02]  /*19c80*/  @P0 IMAD.MOV.U32 R4, RZ, RZ, R18 ;  /* 0x000000ffff040224 */ /* 0x004fe400078e0012 */
[----:B------:R-:W-:-:S05]  /*19c90*/  @P0 IMAD.MOV.U32 R5, RZ, RZ, R19 ;  /* 0x000000ffff050224 */ /* 0x000fca00078e0013 */
[----:B------:R0:W2:Y:S01]  /*19ca0*/  @P0 LDG.E.U16 R17, [R4.64] ;  /* 0x0000000a04110981 */ /* 0x0000a2000c1e1500 */
[----:B------:R-:W-:Y:S01]  /*19cb0*/  PRMT R11, RZ, 0x7610, R11 ;  /* 0x00007610ff0b7816 */ /* 0x000fe2000000000b */
[----:B0-----:R-:W-:Y:S02]  /*19cc0*/  @P0 IMAD.MOV.U32 R4, RZ, RZ, R15 ;  /* 0x000000ffff040224 */ /* 0x001fe400078e000f */
[----:B------:R-:W-:-:S05]  /*19cd0*/  @P0 IMAD.MOV.U32 R5, RZ, RZ, R16 ;  /* 0x000000ffff050224 */ /* 0x000fca00078e0010 */
[----:B------:R3:W2:Y:S04]  /*19ce0*/  @P0 LDG.E.U16 R14, [R4.64] ;  /* 0x0000000a040e0981 */ /* 0x0006a8000c1e1500 */
[----:B------:R-:W-:Y:S01]  /*19cf0*/  STL [R1+0x1138], R24 ;  /* 0x0011381801007387 */ /* 0x000fe20000100800 */
[----:B------:R-:W-:Y:S01]  /*19d00*/  PRMT R3, RZ, 0x7610, R3 ;  /* 0x00007610ff037816 */ /* 0x000fe20000000003 */
[----:B------:R-:W2:Y:S02]  /*19d10*/  LDL R8, [R1+0x1bc4] ;  /* 0x001bc40001087983 */ /* 0x000ea40000100800 */
[----:B------:R-:W2:Y:S02]  /*19d20*/  LDL R7, [R1+0x1bd0] ;  /* 0x001bd00001077983 */ /* 0x000ea40000100800 */
[----:B---3--:R-:W-:-:S02]  /*19d30*/  @P0 IMAD.MOV.U32 R4, RZ, RZ, R12 ;  /* 0x000000ffff040224 */ /* 0x008fc400078e000c */
[----:B------:R-:W-:-:S05]  /*19d40*/  @P0 IMAD.MOV.U32 R5, RZ, RZ, R13 ;  /* 0x000000ffff050224 */ /* 0x000fca00078e000d */
[----:B------:R0:W3:Y:S02]  /*19d50*/  @P0 LDG.E.U16 R11, [R4.64] ;  /* 0x0000000a040b0981 */ /* 0x0000e4000c1e1500 */
[----:B0-----:R-:W-:Y:S02]  /*19d60*/  @P0 IMAD.MOV.U32 R5, RZ, RZ, R10 ;  /* 0x000000ffff050224 */ /* 0x001fe400078e000a */
[----:B----4-:R-:W-:-:S05]  /*19d70*/  @P0 IMAD.MOV.U32 R4, RZ, RZ, R9 ;  /* 0x000000ffff040224 */ /* 0x010fca00078e0009 */
[----:B------:R2:W4:Y:S01]  /*19d80*/  @P0 LDG.E.U16 R3, [R4.64] ;  /* 0x0000000a04030981 */ /* 0x000522000c1e1500 */
[----:B------:R-:W-:Y:S01]  /*19d90*/  PRMT R6, RZ, 0x7610, R6 ;  /* 0x00007610ff067816 */ /* 0x000fe20000000006 */
[----:B--2---:R-:W-:Y:S02]  /*19da0*/  @P0 IMAD.MOV.U32 R5, RZ, RZ, R8 ;  /* 0x000000ffff050224 */ /* 0x004fe400078e0008 */
[----:B------:R-:W-:-:S05]  /*19db0*/  @P0 IMAD.MOV.U32 R4, RZ, RZ, R7 ;  /* 0x000000ffff040224 */ /* 0x000fca00078e0007 */
[----:B------:R0:W2:Y:S04]  /*19dc0*/  @P0 LDG.E.U16 R6, [R4.64] ;  /* 0x0000000a04060981 */ /* 0x0000a8000c1e1500 */
[----:B------:R-:W1:Y:S04]  /*19dd0*/  S2R R29, SR_TID.X ;  /* 0x00000000001d7919 */ /* 0x000e680000002100 */
[----:B------:R-:W0:Y:S01]  /*19de0*/  S2R R0, SR_TID.X ;  /* 0x0000000000007919 */ /* 0x000e220000002100 */
[----:B------:R-:W-:Y:S06]  /*19df0*/  BAR.SYNC.DEFER_BLOCKING 0x0 ;  /* 0x0000000000007b1d */ /* 0x000fec0000010000 */
[----:B----4-:R-:W-:Y:S01]  /*19e00*/  STL [R1+0xb0], R3 ;  /* 0x0000b00301007387 */ /* 0x010fe20000100800 */
[----:B0-----:R-:W4:Y:S03]  /*19e10*/  LDL.LU R4, [R1+0x13b8] ;  /* 0x0013b80001047983 */ /* 0x001f260000300800 */
[----:B----4-:R0:W-:Y:S04]  /*19e20*/  STL [R1+0x4260], R4 ;  /* 0x0042600401007387 */ /* 0x0101e80000100800 */
[----:B0-----:R-:W4:Y:S01]  /*19e30*/  LDL.LU R4, [R1+0x13c0] ;  /* 0x0013c00001047983 */ /* 0x001f220000300800 */
[----:B-1----:R-:W-:-:S04]  /*19e40*/  LOP3.LUT R3, R29, 0x1f, RZ, 0xc0, !PT ;  /* 0x0000001f1d037812 */ /* 0x002fc800078ec0ff */
[----:B------:R-:W-:Y:S02]  /*19e50*/  ISETP.GE.AND P0, PT, R3, R2, PT ;  /* 0x000000020300720c */ /* 0x000fe40003f06270 */
[----:B------:R-:W-:Y:S01]  /*19e60*/  LOP3.LUT R0, R0, 0x3f, RZ, 0xc0, !PT ;  /* 0x0000003f00007812 */ /* 0x000fe200078ec0ff */
[----:B----4-:R0:W-:Y:S04]  /*19e70*/  STL [R1+0x4264], R4 ;  /* 0x0042640401007387 */ /* 0x0101e80000100800 */
[----:B0-----:R-:W4:Y:S01]  /*19e80*/  LDL.LU R4, [R1+0x13c4] ;  /* 0x0013c40001047983 */ /* 0x001f220000300800 */
[----:B------:R-:W4:Y:S02]  /*19e90*/  LDL.LU R5, [R1+0x13b4] ;  /* 0x0013b40001057983 */ /* 0x000f240000300800 */
[----:B--2---:R0:W-:Y:S02]  /*19ea0*/  STL [R1+0xa8], R6 ;  /* 0x0000a80601007387 */ /* 0x0041e40000100800 */
[----:B0-----:R-:W2:Y:S01]  /*19eb0*/  LDL.LU R6, [R1+0x13b0] ;  /* 0x0013b00001067983 */ /* 0x001ea20000300800 */
[----:B------:R-:W2:Y:S02]  /*19ec0*/  LDL.LU R7, [R1+0x13ac] ;  /* 0x0013ac0001077983 */ /* 0x000ea40000300800 */
[----:B------:R-:W-:Y:S02]  /*19ed0*/  STL [R1+0x1110], R23 ;  /* 0x0011101701007387 */ /* 0x000fe40000100800 */
[----:B------:R-:W2:Y:S01]  /*19ee0*/  LDL.LU R8, [R1+0x13a8] ;  /* 0x0013a80001087983 */ /* 0x000ea20000300800 */
[----:B------:R-:W2:Y:S01]  /*19ef0*/  LDL.LU R9, [R1+0x12a4] ;  /* 0x0012a40001097983 */ /* 0x000ea20000300800 */
[----:B------:R-:W2:Y:S02]  /*19f00*/  LDL.LU R10, [R1+0x12a0] ;  /* 0x0012a000010a7983 */ /* 0x000ea40000300800 */
[----:B------:R-:W-:Y:S02]  /*19f10*/  STL [R1+0x1108], R20 ;  /* 0x0011081401007387 */ /* 0x000fe40000100800 */
[----:B---3--:R0:W-:Y:S02]  /*19f20*/  STL [R1+0xb8], R11 ;  /* 0x0000b80b01007387 */ /* 0x0081e40000100800 */
[----:B0-----:R-:W3:Y:S01]  /*19f30*/  LDL.LU R11, [R1+0x129c] ;  /* 0x00129c00010b7983 */ /* 0x001ee20000300800 */
[----:B------:R-:W2:Y:S02]  /*19f40*/  LDL.LU R12, [R1+0x1298] ;  /* 0x00129800010c7983 */ /* 0x000ea40000300800 */
[----:B------:R-:W-:Y:S02]  /*19f50*/  STL [R1+0xc8], R17 ;  /* 0x0000c81101007387 */ /* 0x000fe40000100800 */
[----:B------:R-:W2:Y:S01]  /*19f60*/  LDL.LU R13, [R1+0x1294] ;  /* 0x00129400010d7983 */ /* 0x000ea20000300800 */
[----:B------:R0:W-:Y:S04]  /*19f70*/  STL [R1+0xc0], R14 ;  /* 0x0000c00e01007387 */ /* 0x0001e80000100800 */
[----:B0-----:R-:W2:Y:S01]  /*19f80*/  LDL.LU R14, [R1+0x1290] ;  /* 0x00129000010e7983 */ /* 0x001ea20000300800 */
[----:B------:R-:W2:Y:S02]  /*19f90*/  LDL.LU R15, [R1+0x128c] ;  /* 0x00128c00010f7983 */ /* 0x000ea40000300800 */
[----:B------:R-:W2:Y:S02]  /*19fa0*/  LDL.LU R16, [R1+0x1288] ;  /* 0x0012880001107983 */ /* 0x000ea40000300800 */
[----:B------:R-:W2:Y:S01]  /*19fb0*/  LDL.LU R17, [R1+0x11a4] ;  /* 0x0011a40001117983 */ /* 0x000ea20000300800 */
[----:B------:R-:W2:Y:S01]  /*19fc0*/  LDL.LU R18, [R1+0x11a0] ;  /* 0x0011a00001127983 */ /* 0x000ea20000300800 */
        /* <DEDUP_REMOVED lines=12> */
[----:B------:R-:W-:Y:S02]  /*1a090*/  STL [R1+0x4104], R2 ;  /* 0x0041040201007387 */ /* 0x000fe40000100800 */
[----:B------:R-:W-:Y:S02]  /*1a0a0*/  STL [R1+0x410c], R2 ;  /* 0x00410c0201007387 */ /* 0x000fe40000100800 */
[----:B------:R-:W-:Y:S01]  /*1a0b0*/  STL [R1+0x4114], R2 ;  /* 0x0041140201007387 */ /* 0x000fe20000100800 */
[----:B------:R-:W-:Y:S01]  /*1a0c0*/  STL [R1+0x411c], R2 ;  /* 0x00411c0201007387 */ /* 0x000fe20000100800 */
        /* <DEDUP_REMOVED lines=10> */
[----:B------:R-:W-:Y:S01]  /*1a170*/  IMAD.SHL.U32 R0, R0, 0x2, RZ ;  /* 0x0000000200007824 */ /* 0x000fe200078e00ff */
[----:B------:R-:W-:Y:S01]  /*1a180*/  STL [R1+0x4174], R2 ;  /* 0x0041740201007387 */ /* 0x000fe20000100800 */
[----:B------:R-:W-:Y:S02]  /*1a190*/  STL [R1+0x417c], R2 ;  /* 0x00417c0201007387 */ /* 0x000fe40000100800 */
[----:B------:R-:W-:Y:S02]  /*1a1a0*/  STL [R1+0x4184], R2 ;  /* 0x0041840201007387 */ /* 0x000fe40000100800 */
[----:B------:R-:W-:Y:S01]  /*1a1b0*/  STL [R1+0x418c], R2 ;  /* 0x00418c0201007387 */ /* 0x000fe20000100800 */
[----:B------:R0:W-:Y:S04]  /*1a1c0*/  STL [R1+0x4194], R2 ;  /* 0x0041940201007387 */ /* 0x0001e80000100800 */
[----:B0-----:R-:W2:Y:S04]  /*1a1d0*/  LDL.LU R2, [R1+0x13bc] ;  /* 0x0013bc0001027983 */ /* 0x001ea80000300800 */
[----:B----4-:R0:W-:Y:S04]  /*1a1e0*/  STS.U16 [R0], R4 ;  /* 0x0000000400007388 */ /* 0x0101e80000000400 */
[----:B0-----:R-:W4:Y:S04]  /*1a1f0*/  LDL.LU R4, [R1+0x4264] ;  /* 0x0042640001047983 */ /* 0x001f280000300800 */
[----:B----4-:R0:W-:Y:S04]  /*1a200*/  STS.U16 [R0+0x80], R4 ;  /* 0x0000800400007388 */ /* 0x0101e80000000400 */
[----:B0-----:R-:W4:Y:S04]  /*1a210*/  LDL.LU R4, [R1+0x4260] ;  /* 0x0042600001047983 */ /* 0x001f280000300800 */
[----:B----4-:R0:W-:Y:S04]  /*1a220*/  STS.U16 [R0+0x180], R4 ;  /* 0x0001800400007388 */ /* 0x0101e80000000400 */
[----:B0-----:R-:W4:Y:S04]  /*1a230*/  LDL.LU R4, [R1+0x139c] ;  /* 0x00139c0001047983 */ /* 0x001f280000300800 */
[----:B----4-:R0:W-:Y:S04]  /*1a240*/  STL [R1+0x4254], R4 ;  /* 0x0042540401007387 */ /* 0x0101e80000100800 */
[----:B0-----:R-:W4:Y:S04]  /*1a250*/  LDL.LU R4, [R1+0x13a4] ;  /* 0x0013a40001047983 */ /* 0x001f280000300800 */
[----:B----4-:R0:W-:Y:S04]  /*1a260*/  STL [R1+0x4258], R4 ;  /* 0x0042580401007387 */ /* 0x0101e80000100800 */
[----:B0-----:R-:W4:Y:S04]  /*1a270*/  LDL.LU R4, [R1+0x48] ;  /* 0x0000480001047983 */ /* 0x001f280000300800 */
[----:B------:R-:W-:Y:S04]  /*1a280*/  STS.U16 [R0+0x200], R5 ;  /* 0x0002000500007388 */ /* 0x000fe80000000400 */
[----:B--2---:R-:W-:Y:S04]  /*1a290*/  STS.U16 [R0+0x280], R6 ;  /* 0x0002800600007388 */ /* 0x004fe80000000400 */
[----:B------:R-:W-:Y:S04]  /*1a2a0*/  STS.U16 [R0+0x300], R7 ;  /* 0x0003000700007388 */ /* 0x000fe80000000400 */
[----:B------:R-:W-:Y:S04]  /*1a2b0*/  STS.U16 [R0+0x380], R8 ;  /* 0x0003800800007388 */ /* 0x000fe80000000400 */
[----:B------:R-:W-:Y:S04]  /*1a2c0*/  STS.U16 [R0+0x2000], R9 ;  /* 0x0020000900007388 */ /* 0x000fe80000000400 */
[----:B------:R-:W-:Y:S04]  /*1a2d0*/  STS.U16 [R0+0x2080], R10 ;  /* 0x0020800a00007388 */ /* 0x000fe80000000400 */
[----:B---3--:R-:W-:Y:S04]  /*1a2e0*/  STS.U16 [R0+0x2100], R11 ;  /* 0x0021000b00007388 */ /* 0x008fe80000000400 */
[----:B------:R-:W-:Y:S04]  /*1a2f0*/  STS.U16 [R0+0x2180], R12 ;  /* 0x0021800c00007388 */ /* 0x000fe80000000400 */
[----:B------:R-:W-:Y:S04]  /*1a300*/  STS.U16 [R0+0x2200], R13 ;  /* 0x0022000d00007388 */ /* 0x000fe80000000400 */
[----:B------:R-:W-:Y:S04]  /*1a310*/  STS.U16 [R0+0x2280], R14 ;  /* 0x0022800e00007388 */ /* 0x000fe80000000400 */
[----:B------:R-:W-:Y:S04]  /*1a320*/  STS.U16 [R0+0x2300], R15 ;  /* 0x0023000f00007388 */ /* 0x000fe80000000400 */
[----:B------:R-:W-:Y:S04]  /*1a330*/  STS.U16 [R0+0x2380], R16 ;  /* 0x0023801000007388 */ /* 0x000fe80000000400 */
[----:B------:R-:W-:Y:S04]  /*1a340*/  STS.U16 [R0+0x4000], R17 ;  /* 0x0040001100007388 */ /* 0x000fe80000000400 */
[----:B----4-:R0:W-:Y:S04]  /*1a350*/  STL [R1+0x425c], R4 ;  /* 0x00425c0401007387 */ /* 0x0101e80000100800 */
[----:B0-----:R-:W2:Y:S01]  /*1a360*/  LDL.LU R4, [R1+0x4c] ;  /* 0x00004c0001047983 */ /* 0x001ea20000300800 */
[----:B------:R-:W3:Y:S02]  /*1a370*/  LDL.LU R5, [R1+0x1398] ;  /* 0x0013980001057983 */ /* 0x000ee40000300800 */
[----:B------:R-:W4:Y:S02]  /*1a380*/  LDL.LU R6, [R1+0x1394] ;  /* 0x0013940001067983 */ /* 0x000f240000300800 */
[----:B------:R-:W3:Y:S01]  /*1a390*/  LDL.LU R7, [R1+0x1390] ;  /* 0x0013900001077983 */ /* 0x000ee20000300800 */
[----:B------:R-:W3:Y:S01]  /*1a3a0*/  LDL.LU R8, [R1+0x138c] ;  /* 0x00138c0001087983 */ /* 0x000ee20000300800 */
[----:B------:R-:W3:Y:S02]  /*1a3b0*/  LDL.LU R9, [R1+0x1388] ;  /* 0x0013880001097983 */ /* 0x000ee40000300800 */
[----:B------:R-:W3:Y:S02]  /*1a3c0*/  LDL.LU R10, [R1+0x1284] ;  /* 0x00128400010a7983 */ /* 0x000ee40000300800 */
[----:B------:R-:W3:Y:S01]  /*1a3d0*/  LDL.LU R11, [R1+0x1280] ;  /* 0x00128000010b7983 */ /* 0x000ee20000300800 */
[----:B------:R-:W3:Y:S01]  /*1a3e0*/  LDL.LU R12, [R1+0x127c] ;  /* 0x00127c00010c7983 */ /* 0x000ee20000300800 */
[----:B------:R-:W3:Y:S02]  /*1a3f0*/  LDL.LU R13, [R1+0x1278] ;  /* 0x00127800010d7983 */ /* 0x000ee40000300800 */
[----:B------:R-:W3:Y:S02]  /*1a400*/  LDL.LU R14, [R1+0x1274] ;  /* 0x00127400010e7983 */ /* 0x000ee40000300800 */
[----:B------:R-:W3:Y:S01]  /*1a410*/  LDL.LU R15, [R1+0x1270] ;  /* 0x00127000010f7983 */ /* 0x000ee20000300800 */
[----:B------:R-:W3:Y:S04]  /*1a420*/  LDL.LU R16, [R1+0x126c] ;  /* 0x00126c0001107983 */ /* 0x000ee80000300800 */
[----:B------:R0:W-:Y:S01]  /*1a430*/  STS.U16 [R0+0x4080], R18 ;  /* 0x0040801200007388 */ /* 0x0001e20000000400 */
[----:B------:R-:W3:Y:S03]  /*1a440*/  LDL.LU R17, [R1+0x1268] ;  /* 0x0012680001117983 */ /* 0x000ee60000300800 */
[----:B------:R1:W-:Y:S04]  /*1a450*/  STS.U16 [R0+0x4100], R19 ;  /* 0x0041001300007388 */ /* 0x0003e80000000400 */
[----:B------:R1:W-:Y:S04]  /*1a460*/  STS.U16 [R0+0x4180], R20 ;  /* 0x0041801400007388 */ /* 0x0003e80000000400 */
[----:B------:R1:W-:Y:S04]  /*1a470*/  STS.U16 [R0+0x4200], R21 ;  /* 0x0042001500007388 */ /* 0x0003e80000000400 */
[----:B------:R1:W-:Y:S04]  /*1a480*/  STS.U16 [R0+0x4280], R22 ;  /* 0x0042801600007388 */ /* 0x0003e80000000400 */
[----:B------:R1:W-:Y:S04]  /*1a490*/  STS.U16 [R0+0x4300], R23 ;  /* 0x0043001700007388 */ /* 0x0003e80000000400 */
[----:B0-----:R-:W3:Y:S01]  /*1a4a0*/  LDL.LU R18, [R1+0x1180] ;  /* 0x0011800001127983 */ /* 0x001ee20000300800 */
[----:B-1----:R-:W3:Y:S02]  /*1a4b0*/  LDL.LU R19, [R1+0x117c] ;  /* 0x00117c0001137983 */ /* 0x002ee40000300800 */
[----:B------:R-:W3:Y:S01]  /*1a4c0*/  LDL.LU R20, [R1+0x1178] ;  /* 0x0011780001147983 */ /* 0x000ee20000300800 */
[----:B------:R-:W3:Y:S01]  /*1a4d0*/  LDL.LU R21, [R1+0x1174] ;  /* 0x0011740001157983 */ /* 0x000ee20000300800 */
[----:B------:R-:W3:Y:S03]  /*1a4e0*/  LDL.LU R22, [R1+0x1170] ;  /* 0x0011700001167983 */ /* 0x000ee60000300800 */
        /* <DEDUP_REMOVED lines=14> */
[----:B0-----:R-:W3:Y:S04]  /*1a5d0*/  LDL.LU R29, [R1+0x34] ;  /* 0x00003400011d7983 */ /* 0x001ee80000300800 */
[----:B--2---:R0:W-:Y:S04]  /*1a5e0*/  STS.U16 [R0+0x6300], R4 ;  /* 0x0063000400007388 */ /* 0x0041e80000000400 */
[----:B0-----:R-:W2:Y:S04]  /*1a5f0*/  LDL.LU R4, [R1+0x425c] ;  /* 0x00425c0001047983 */ /* 0x001ea80000300800 */
[----:B------:R-:W-:Y:S04]  /*1a600*/  STS.U16 [R0+0x100], R2 ;  /* 0x0001000200007388 */ /* 0x000fe80000000400 */
[----:B--2---:R0:W-:Y:S04]  /*1a610*/  STS.U16 [R0+0x6380], R4 ;  /* 0x0063800400007388 */ /* 0x0041e80000000400 */
[----:B0-----:R-:W2:Y:S01]  /*1a620*/  LDL.LU R4, [R1+0x4258] ;  /* 0x0042580001047983 */ /* 0x001ea20000300800 */
[----:B------:R-:W-:-:S02]  /*1a630*/  LOP3.LUT R2, R0, 0x10, RZ, 0x3c, !PT ;  /* 0x0000001000027812 */ /* 0x000fc400078e3cff */
[----:B------:R-:W3:Y:S03]  /*1a640*/  LDL.LU R0, [R1+0x13a0] ;  /* 0x0013a00001007983 */ /* 0x000ee60000300800 */
[----:B--2---:R0:W-:Y:S04]  /*1a650*/  STS.U16 [R2+0x400], R4 ;  /* 0x0004000402007388 */ /* 0x0041e80000000400 */
[----:B0-----:R-:W2:Y:S01]  /*1a660*/  LDL.LU R4, [R1+0x4254] ;  /* 0x0042540001047983 */ /* 0x001ea20000300800 */
[----:B---3--:R-:W-:Y:S03]  /*1a670*/  STS.U16 [R2+0x480], R0 ;  /* 0x0004800002007388 */ /* 0x008fe60000000400 */
[----:B--2---:R-:W-:Y:S01]  /*1a680*/  STS.U16 [R2+0x500], R4 ;  /* 0x0005000402007388 */ /* 0x004fe20000000400 */
[----:B------:R-:W-:Y:S02]  /*1a690*/  STS.U16 [R2+0x580], R5 ;  /* 0x0005800502007388 */ /* 0x000fe40000000400 */
[----:B----4-:R-:W-:Y:S02]  /*1a6a0*/  STS.U16 [R2+0x600], R6 ;  /* 0x0006000602007388 */ /* 0x010fe40000000400 */
[----:B------:R-:W-:Y:S01]  /*1a6b0*/  STS.U16 [R2+0x680], R7 ;  /* 0x0006800702007388 */ /* 0x000fe20000000400 */
[----:B------:R-:W-:Y:S01]  /*1a6c0*/  STS.U16 [R2+0x700], R8 ;  /* 0x0007000802007388 */ /* 0x000fe20000000400 */
[----:B------:R-:W-:Y:S02]  /*1a6d0*/  STS.U16 [R2+0x780], R9 ;  /* 0x0007800902007388 */ /* 0x000fe40000000400 */
[----:B------:R-:W-:Y:S02]  /*1a6e0*/  STS.U16 [R2+0x2400], R10 ;  /* 0x0024000a02007388 */ /* 0x000fe40000000400 */
        /* <DEDUP_REMOVED lines=19> */
[----:B------:R0:W-:Y:S02]  /*1a820*/  STS.U16 [R2+0x6600], R29 ;  /* 0x0066001d02007388 */ /* 0x0001e40000000400 */
[----:B0-----:R-:W2:Y:S04]  /*1a830*/  LDL.LU R29, [R1+0x28] ;  /* 0x00002800011d7983 */ /* 0x001ea80000300800 */
[----:B--2---:R0:W-:Y:S04]  /*1a840*/  STL [R1+0x424c], R29 ;  /* 0x00424c1d01007387 */ /* 0x0041e80000100800 */
[----:B0-----:R-:W2:Y:S04]  /*1a850*/  LDL.LU R29, [R1+0x2c] ;  /* 0x00002c00011d7983 */ /* 0x001ea80000300800 */
[----:B------:R-:W0:Y:S04]  /*1a860*/  S2R R0, SR_TID.X ;  /* 0x0000000000007919 */ /* 0x000e280000002100 */
[----:B--2---:R1:W-:Y:S04]  /*1a870*/  STL [R1+0x4250], R29 ;  /* 0x0042501d01007387 */ /* 0x0043e80000100800 */
[----:B-1----:R-:W2:Y:S01]  /*1a880*/  LDL.LU R29, [R1+0x30] ;  /* 0x00003000011d7983 */ /* 0x002ea20000300800 */
[----:B------:R-:W3:Y:S01]  /*1a890*/  LDL.LU R2, [R1+0x137c] ;  /* 0x00137c0001027983 */ /* 0x000ee20000300800 */
[----:B0-----:R-:W-:-:S05]  /*1a8a0*/  LOP3.LUT R0, R0, 0x3f, RZ, 0xc0, !PT ;  /* 0x0000003f00007812 */ /* 0x001fca00078ec0ff */
[----:B------:R-:W-:-:S05]  /*1a8b0*/  IMAD.SHL.U32 R0, R0, 0x2, RZ ;  /* 0x0000000200007824 */ /* 0x000fca00078e00ff */
[C---:B------:R-:W-:Y:S01]  /*1a8c0*/  LOP3.LUT R16, R0.reuse, 0x20, RZ, 0x3c, !PT ;  /* 0x0000002000107812 */ /* 0x040fe200078e3cff */
[----:B---3--:R0:W-:Y:S01]  /*1a8d0*/  STL [R1+0x4248], R2 ;  /* 0x0042480201007387 */ /* 0x0081e20000100800 */
        /* <DEDUP_REMOVED lines=20> */
[----:B------:R-:W3:Y:S01]  /*1aa20*/  LDL.LU R25, [R1+0x112c] ;  /* 0x00112c0001197983 */ /* 0x000ee20000300800 */
[----:B0-----:R-:W-:Y:S01]  /*1aa30*/  LOP3.LUT R2, R0, 0x10, RZ, 0x3c, !PT ;  /* 0x0000001000027812 */ /* 0x001fe200078e3cff */
[----:B------:R-:W3:Y:S01]  /*1aa40*/  LDL.LU R26, [R1+0x1124] ;  /* 0x00112400011a7983 */ /* 0x000ee20000300800 */
[----:B------:R-:W3:Y:S01]  /*1aa50*/  LDL.LU R27, [R1+0x24] ;  /* 0x00002400011b7983 */ /* 0x000ee20000300800 */
[----:B------:R-:W3:Y:S02]  /*1aa60*/  LDL.LU R3, [R1+0x20] ;  /* 0x0000200001037983 */ /* 0x000ee40000300800 */
[----:B------:R-:W3:Y:S02]  /*1aa70*/  LDL.LU R28, [R1+0x1c] ;  /* 0x00001c00011c7983 */ /* 0x000ee40000300800 */
[----:B------:R-:W3:Y:S01]  /*1aa80*/  LDL.LU R0, [R1+0x1384] ;  /* 0x0013840001007983 */ /* 0x000ee20000300800 */
[----:B--2---:R0:W-:Y:S04]  /*1aa90*/  STS.U16 [R2+0x6680], R29 ;  /* 0x0066801d02007388 */ /* 0x0041e80000000400 */
[----:B0-----:R-:W2:Y:S04]  /*1aaa0*/  LDL.LU R29, [R1+0x4250] ;  /* 0x00425000011d7983 */ /* 0x001ea80000300800 */
[----:B--2---:R0:W-:Y:S04]  /*1aab0*/  STS.U16 [R2+0x6700], R29 ;  /* 0x0067001d02007388 */ /* 0x0041e80000000400 */
[----:B0-----:R-:W2:Y:S04]  /*1aac0*/  LDL.LU R29, [R1+0x424c] ;  /* 0x00424c00011d7983 */ /* 0x001ea80000300800 */
[----:B--2---:R0:W-:Y:S04]  /*1aad0*/  STS.U16 [R2+0x6780], R29 ;  /* 0x0067801d02007388 */ /* 0x0041e80000000400 */
[----:B0-----:R-:W2:Y:S01]  /*1aae0*/  LDL.LU R2, [R1+0x4248] ;  /* 0x0042480001027983 */ /* 0x001ea20000300800 */
[----:B------:R-:W4:Y:S02]  /*1aaf0*/  LDL.LU R29, [R1+0x4244] ;  /* 0x00424400011d7983 */ /* 0x000f240000300800 */
[----:B---3--:R0:W-:Y:S02]  /*1ab00*/  STS.U16 [R16+0x800], R0 ;  /* 0x0008000010007388 */ /* 0x0081e40000000400 */
[----:B0-----:R-:W4:Y:S04]  /*1ab10*/  LDL.LU R0, [R1+0x18] ;  /* 0x0000180001007983 */ /* 0x001f280000300800 */
[----:B--2---:R-:W-:Y:S01]  /*1ab20*/  STS.U16 [R16+0x880], R2 ;  /* 0x0008800210007388 */ /* 0x004fe20000000400 */
[----:B------:R-:W-:Y:S02]  /*1ab30*/  STS.U16 [R16+0x900], R4 ;  /* 0x0009000410007388 */ /* 0x000fe40000000400 */
[----:B----4-:R-:W-:Y:S01]  /*1ab40*/  STS.U16 [R16+0x980], R5 ;  /* 0x0009800510007388 */ /* 0x010fe20000000400 */
[----:B------:R-:W-:Y:S04]  /*1ab50*/  STS.U16 [R16+0xa00], R6 ;  /* 0x000a000610007388 */ /* 0x000fe80000000400 */
[----:B------:R-:W-:Y:S01]  /*1ab60*/  STS.U16 [R16+0xa80], R7 ;  /* 0x000a800710007388 */ /* 0x000fe20000000400 */
[----:B------:R-:W-:Y:S02]  /*1ab70*/  STS.U16 [R16+0xb00], R8 ;  /* 0x000b000810007388 */ /* 0x000fe40000000400 */
[----:B------:R-:W-:Y:S02]  /*1ab80*/  STS.U16 [R16+0xb80], R9 ;  /* 0x000b800910007388 */ /* 0x000fe40000000400 */
[----:B------:R-:W-:Y:S01]  /*1ab90*/  STS.U16 [R16+0x2800], R10 ;  /* 0x0028000a10007388 */ /* 0x000fe20000000400 */
[----:B------:R-:W-:Y:S01]  /*1aba0*/  STS.U16 [R16+0x2880], R11 ;  /* 0x0028800b10007388 */ /* 0x000fe20000000400 */
[----:B------:R-:W-:Y:S02]  /*1abb0*/  STS.U16 [R16+0x2900], R12 ;  /* 0x0029000c10007388 */ /* 0x000fe40000000400 */
[----:B------:R-:W-:Y:S02]  /*1abc0*/  STS.U16 [R16+0x2980], R13 ;  /* 0x0029800d10007388 */ /* 0x000fe40000000400 */
[----:B------:R0:W-:Y:S01]  /*1abd0*/  STS.U16 [R16+0x2a00], R14 ;  /* 0x002a000e10007388 */ /* 0x0001e20000000400 */
[----:B------:R1:W-:Y:S01]  /*1abe0*/  STS.U16 [R16+0x2a80], R15 ;  /* 0x002a800f10007388 */ /* 0x0003e20000000400 */
[----:B------:R2:W-:Y:S02]  /*1abf0*/  STS.U16 [R16+0x2b00], R17 ;  /* 0x002b001110007388 */ /* 0x0005e40000000400 */
[----:B------:R4:W-:Y:S02]  /*1ac00*/  STS.U16 [R16+0x2b80], R18 ;  /* 0x002b801210007388 */ /* 0x0009e40000000400 */
[----:B------:R4:W-:Y:S01]  /*1ac10*/  STS.U16 [R16+0x4800], R19 ;  /* 0x0048001310007388 */ /* 0x0009e20000000400 */
[----:B------:R-:W-:Y:S01]  /*1ac20*/  STS.U16 [R16+0x4880], R20 ;  /* 0x0048801410007388 */ /* 0x000fe20000000400 */
[----:B------:R-:W-:Y:S03]  /*1ac30*/  STS.U16 [R16+0x4900], R21 ;  /* 0x0049001510007388 */ /* 0x000fe60000000400 */
[----:B0-----:R-:W3:Y:S01]  /*1ac40*/  LDL.LU R14, [R1+0x10] ;  /* 0x00001000010e7983 */ /* 0x001ee20000300800 */
[----:B-1----:R-:W3:Y:S02]  /*1ac50*/  LDL.LU R15, [R1+0xc] ;  /* 0x00000c00010f7983 */ /* 0x002ee40000300800 */
[----:B--2---:R-:W2:Y:S02]  /*1ac60*/  LDL.LU R17, [R1+0x8] ;  /* 0x0000080001117983 */ /* 0x004ea40000300800 */
[----:B----4-:R-:W4:Y:S01]  /*1ac70*/  LDL.LU R18, [R1+0x1344] ;  /* 0x0013440001127983 */ /* 0x010f220000300800 */
[----:B------:R0:W-:Y:S04]  /*1ac80*/  STS.U16 [R16+0x4980], R22 ;  /* 0x0049801610007388 */ /* 0x0001e80000000400 */
[----:B------:R-:W4:Y:S01]  /*1ac90*/  LDL.LU R19, [R1+0x133c] ;  /* 0x00133c0001137983 */ /* 0x000f220000300800 */
[----:B------:R1:W-:Y:S02]  /*1aca0*/  STS.U16 [R16+0x4a00], R23 ;  /* 0x004a001710007388 */ /* 0x0003e40000000400 */
[----:B------:R1:W-:Y:S02]  /*1acb0*/  STS.U16 [R16+0x4a80], R24 ;  /* 0x004a801810007388 */ /* 0x0003e40000000400 */
[----:B------:R1:W-:Y:S01]  /*1acc0*/  STS.U16 [R16+0x4b00], R25 ;  /* 0x004b001910007388 */ /* 0x0003e20000000400 */
[----:B------:R1:W-:Y:S01]  /*1acd0*/  STS.U16 [R16+0x4b80], R26 ;  /* 0x004b801a10007388 */ /* 0x0003e20000000400 */
[----:B------:R1:W-:Y:S03]  /*1ace0*/  STS.U16 [R16+0x6800], R27 ;  /* 0x0068001b10007388 */ /* 0x0003e60000000400 */
[----:B0-----:R-:W4:Y:S01]  /*1acf0*/  LDL.LU R22, [R1+0x1334] ;  /* 0x0013340001167983 */ /* 0x001f220000300800 */
[----:B-1----:R-:W4:Y:S03]  /*1ad00*/  LDL.LU R23, [R1+0x132c] ;  /* 0x00132c0001177983 */ /* 0x002f260000300800 */
[----:B------:R-:W4:Y:S04]  /*1ad10*/  LDL.LU R24, [R1+0x1324] ;  /* 0x0013240001187983 */ /* 0x000f280000300800 */
[----:B------:R-:W4:Y:S01]  /*1ad20*/  LDL.LU R25, [R1+0x131c] ;  /* 0x00131c0001197983 */ /* 0x000f220000300800 */
[----:B------:R-:W4:Y:S02]  /*1ad30*/  LDL.LU R26, [R1+0x1314] ;  /* 0x00131400011a7983 */ /* 0x000f240000300800 */
[----:B------:R0:W-:Y:S02]  /*1ad40*/  STS.U16 [R16+0x6880], R3 ;  /* 0x0068800310007388 */ /* 0x0001e40000000400 */
[----:B------:R-:W4:Y:S01]  /*1ad50*/  LDL.LU R27, [R1+0x130c] ;  /* 0x00130c00011b7983 */ /* 0x000f220000300800 */
[----:B------:R1:W-:Y:S04]  /*1ad60*/  STS.U16 [R16+0x6900], R28 ;  /* 0x0069001c10007388 */ /* 0x0003e80000000400 */
[----:B0-----:R-:W4:Y:S01]  /*1ad70*/  LDL.LU R3, [R1+0x1228] ;  /* 0x0012280001037983 */ /* 0x001f220000300800 */
[----:B-1----:R-:W4:Y:S02]  /*1ad80*/  LDL.LU R28, [R1+0x121c] ;  /* 0x00121c00011c7983 */ /* 0x002f240000300800 */
[----:B------:R0:W-:Y:S01]  /*1ad90*/  STS.U16 [R16+0x6980], R0 ;  /* 0x0069800010007388 */ /* 0x0001e20000000400 */
[----:B------:R-:W4:Y:S04]  /*1ada0*/  LDL.LU R2, [R1+0x120c] ;  /* 0x00120c0001027983 */ /* 0x000f280000300800 */
[----:B------:R-:W4:Y:S01]  /*1adb0*/  LDL.LU R4, [R1+0x1204] ;  /* 0x0012040001047983 */ /* 0x000f220000300800 */
[----:B------:R-:W4:Y:S02]  /*1adc0*/  LDL.LU R5, [R1+0x11fc] ;  /* 0x0011fc0001057983 */ /* 0x000f240000300800 */
[----:B------:R-:W4:Y:S02]  /*1add0*/  LDL.LU R6, [R1+0x11f4] ;  /* 0x0011f40001067983 */ /* 0x000f240000300800 */
[----:B------:R-:W4:Y:S01]  /*1ade0*/  LDL.LU R7, [R1+0x11ec] ;  /* 0x0011ec0001077983 */ /* 0x000f220000300800 */
[----:B------:R-:W4:Y:S01]  /*1adf0*/  LDL.LU R8, [R1+0x111c] ;  /* 0x00111c0001087983 */ /* 0x000f220000300800 */
[----:B------:R-:W4:Y:S02]  /*1ae00*/  LDL.LU R9, [R1+0x1114] ;  /* 0x0011140001097983 */ /* 0x000f240000300800 */
[----:B------:R-:W4:Y:S02]  /*1ae10*/  LDL.LU R10, [R1+0x110c] ;  /* 0x00110c00010a7983 */ /* 0x000f240000300800 */
[----:B------:R-:W4:Y:S01]  /*1ae20*/  LDL.LU R11, [R1+0xcc] ;  /* 0x0000cc00010b7983 */ /* 0x000f220000300800 */
[----:B0-----:R-:W0:Y:S04]  /*1ae30*/  S2R R0, SR_TID.X ;  /* 0x0000000000007919 */ /* 0x001e280000002100 */
[----:B------:R-:W4:Y:S01]  /*1ae40*/  LDL.LU R12, [R1+0xc4] ;  /* 0x0000c400010c7983 */ /* 0x000f220000300800 */
[----:B------:R-:W4:Y:S02]  /*1ae50*/  LDL.LU R13, [R1+0xbc] ;  /* 0x0000bc00010d7983 */ /* 0x000f240000300800 */
[----:B------:R-:W4:Y:S02]  /*1ae60*/  LDL.LU R20, [R1+0xb4] ;  /* 0x0000b40001147983 */ /* 0x000f240000300800 */
[----:B------:R-:W4:Y:S01]  /*1ae70*/  LDL.LU R21, [R1+0xac] ;  /* 0x0000ac0001157983 */ /* 0x000f220000300800 */
[----:B------:R1:W-:Y:S01]  /*1ae80*/  STS.U16 [R16+0x6a00], R29 ;  /* 0x006a001d10007388 */ /* 0x0003e20000000400 */
[----:B0-----:R-:W-:-:S05]  /*1ae90*/  LOP3.LUT R0, R0, 0x3f, RZ, 0xc0, !PT ;  /* 0x0000003f00007812 */ /* 0x001fca00078ec0ff */
[----:B------:R-:W-:-:S05]  /*1aea0*/  IMAD.SHL.U32 R0, R0, 0x2, RZ ;  /* 0x0000000200007824 */ /* 0x000fca00078e00ff */
[----:B-1----:R-:W-:Y:S01]  /*1aeb0*/  LOP3.LUT R29, R0, 0x30, RZ, 0x3c, !PT ;  /* 0x00000030001d7812 */ /* 0x002fe200078e3cff */
[----:B------:R0:W-:Y:S04]  /*1aec0*/  STL [R1+0x41a4], R0 ;  /* 0x0041a40001007387 */ /* 0x0001e80000100800 */
[----:B0-----:R-:W4:Y:S04]  /*1aed0*/  LDL.LU R0, [R1+0x1214] ;  /* 0x0012140001007983 */ /* 0x001f280000300800 */
[----:B---3--:R0:W-:Y:S01]  /*1aee0*/  STS.U16 [R16+0x6a80], R14 ;  /* 0x006a800e10007388 */ /* 0x0081e20000000400 */
[----:B------:R1:W-:Y:S02]  /*1aef0*/  STS.U16 [R16+0x6b00], R15 ;  /* 0x006b000f10007388 */ /* 0x0003e40000000400 */
[----:B--2---:R2:W-:Y:S02]  /*1af00*/  STS.U16 [R16+0x6b80], R17 ;  /* 0x006b801110007388 */ /* 0x0045e40000000400 */
[----:B----4-:R3:W-:Y:S01]  /*1af10*/  STS.U16 [R29+0xc00], R18 ;  /* 0x000c00121d007388 */ /* 0x0107e20000000400 */
[----:B------:R3:W-:Y:S04]  /*1af20*/  STS.U16 [R29+0xc80], R19 ;  /* 0x000c80131d007388 */ /* 0x0007e80000000400 */
[----:B0-----:R-:W4:Y:S01]  /*1af30*/  LDL.LU R14, [R1+0x4240] ;  /* 0x00424000010e7983 */ /* 0x001f220000300800 */
[----:B-1----:R-:W4:Y:S02]  /*1af40*/  LDL.LU R15, [R1+0x423c] ;  /* 0x00423c00010f7983 */ /* 0x002f240000300800 */
[----:B--2---:R-:W2:Y:S02]  /*1af50*/  LDL.LU R16, [R1+0x4238] ;  /* 0x0042380001107983 */ /* 0x004ea40000300800 */
[----:B------:R-:W2:Y:S01]  /*1af60*/  LDL.LU R17, [R1+0x4234] ;  /* 0x0042340001117983 */ /* 0x000ea20000300800 */
[----:B---3--:R-:W3:Y:S01]  /*1af70*/  LDL.LU R18, [R1+0x4230] ;  /* 0x0042300001127983 */ /* 0x008ee20000300800 */
[----:B------:R-:W2:Y:S03]  /*1af80*/  LDL.LU R19, [R1+0x422c] ;  /* 0x00422c0001137983 */ /* 0x000ea60000300800 */
[----:B------:R0:W-:Y:S01]  /*1af90*/  STS.U16 [R29+0xd00], R22 ;  /* 0x000d00161d007388 */ /* 0x0001e20000000400 */
[----:B------:R1:W-:Y:S02]  /*1afa0*/  STS.U16 [R29+0xd80], R23 ;  /* 0x000d80171d007388 */ /* 0x0003e40000000400 */
[----:B------:R1:W-:Y:S02]  /*1afb0*/  STS.U16 [R29+0xe00], R24 ;  /* 0x000e00181d007388 */ /* 0x0003e40000000400 */
[----:B------:R1:W-:Y:S01]  /*1afc0*/  STS.U16 [R29+0xe80], R25 ;  /* 0x000e80191d007388 */ /* 0x0003e20000000400 */
[----:B------:R1:W-:Y:S01]  /*1afd0*/  STS.U16 [R29+0xf00], R26 ;  /* 0x000f001a1d007388 */ /* 0x0003e20000000400 */
[----:B------:R1:W-:Y:S03]  /*1afe0*/  STS.U16 [R29+0xf80], R27 ;  /* 0x000f801b1d007388 */ /* 0x0003e60000000400 */
[----:B0-----:R-:W2:Y:S01]  /*1aff0*/  LDL.LU R22, [R1+0x4228] ;  /* 0x0042280001167983 */ /* 0x001ea20000300800 */
[----:B-1----:R-:W2:Y:S03]  /*1b000*/  LDL.LU R23, [R1+0x4224] ;  /* 0x0042240001177983 */ /* 0x002ea60000300800 */
[----:B------:R-:W2:Y:S01]  /*1b010*/  LDL.LU R24, [R1+0x4220] ;  /* 0x0042200001187983 */ /* 0x000ea20000300800 */
[----:B------:R-:W2:Y:S03]  /*1b020*/  LDL.LU R25, [R1+0x421c] ;  /* 0x00421c0001197983 */ /* 0x000ea60000300800 */
[----:B------:R-:W2:Y:S01]  /*1b030*/  LDL.LU R26, [R1+0x4218] ;  /* 0x00421800011a7983 */ /* 0x000ea20000300800 */
[----:B------:R-:W2:Y:S03]  /*1b040*/  LDL.LU R27, [R1+0x4214] ;  /* 0x00421400011b7983 */ /* 0x000ea60000300800 */
[----:B------:R0:W-:Y:S01]  /*1b050*/  STS.U16 [R29+0x2c00], R3 ;  /* 0x002c00031d007388 */ /* 0x0001e20000000400 */
[----:B------:R1:W-:Y:S03]  /*1b060*/  STS.U16 [R29+0x2c80], R28 ;  /* 0x002c801c1d007388 */ /* 0x0003e60000000400 */
[----:B0-----:R-:W2:Y:S01]  /*1b070*/  LDL.LU R3, [R1+0x4210] ;  /* 0x0042100001037983 */ /* 0x001ea20000300800 */
[----:B-1----:R-:W2:Y:S03]  /*1b080*/  LDL.LU R28, [R1+0x420c] ;  /* 0x00420c00011c7983 */ /* 0x002ea60000300800 */
        /* <DEDUP_REMOVED lines=12> */
[----:B------:R0:W-:Y:S01]  /*1b150*/  STS.U16 [R29+0x4f00], R20 ;  /* 0x004f00141d007388 */ /* 0x0001e20000000400 */
[----:B------:R1:W-:Y:S03]  /*1b160*/  STS.U16 [R29+0x4f80], R21 ;  /* 0x004f80151d007388 */ /* 0x0003e60000000400 */
[----:B0-----:R-:W3:Y:S01]  /*1b170*/  LDL.LU R20, [R1+0x1304] ;  /* 0x0013040001147983 */ /* 0x001ee20000300800 */
[----:B-1----:R-:W3:Y:S03]  /*1b180*/  LDL.LU R21, [R1+0x1300] ;  /* 0x0013000001157983 */ /* 0x002ee60000300800 */
[----:B--2---:R-:W-:Y:S01]  /*1b190*/  STS.U16 [R29+0x6c00], R28 ;  /* 0x006c001c1d007388 */ /* 0x004fe20000000400 */
[----:B------:R0:W-:Y:S03]  /*1b1a0*/  STS.U16 [R29+0x6c80], R3 ;  /* 0x006c80031d007388 */ /* 0x0001e60000000400 */
[----:B0-----:R-:W2:Y:S01]  /*1b1b0*/  LDL.LU R3, [R1+0x12fc] ;  /* 0x0012fc0001037983 */ /* 0x001ea20000300800 */
[----:B------:R-:W4:Y:S02]  /*1b1c0*/  LDL.LU R28, [R1+0x12f8] ;  /* 0x0012f800011c7983 */ /* 0x000f240000300800 */
[----:B------:R-:W4:Y:S01]  /*1b1d0*/  LDL.LU R2, [R1+0x11d8] ;  /* 0x0011d80001027983 */ /* 0x000f220000300800 */
[----:B------:R-:W0:Y:S01]  /*1b1e0*/  S2R R0, SR_TID.X ;  /* 0x0000000000007919 */ /* 0x000e220000002100 */
[----:B------:R-:W4:Y:S02]  /*1b1f0*/  LDL.LU R4, [R1+0x11d4] ;  /* 0x0011d40001047983 */ /* 0x000f240000300800 */
[----:B------:R-:W4:Y:S02]  /*1b200*/  LDL.LU R5, [R1+0x11d0] ;  /* 0x0011d00001057983 */ /* 0x000f240000300800 */
[----:B------:R-:W4:Y:S01]  /*1b210*/  LDL.LU R6, [R1+0x11cc] ;  /* 0x0011cc0001067983 */ /* 0x000f220000300800 */
[----:B------:R-:W4:Y:S01]  /*1b220*/  LDL.LU R7, [R1+0x11c8] ;  /* 0x0011c80001077983 */ /* 0x000f220000300800 */
[----:B------:R-:W4:Y:S02]  /*1b230*/  LDL.LU R8, [R1+0xa4] ;  /* 0x0000a40001087983 */ /* 0x000f240000300800 */
[----:B------:R-:W4:Y:S02]  /*1b240*/  LDL.LU R9, [R1+0xa0] ;  /* 0x0000a00001097983 */ /* 0x000f240000300800 */
[----:B------:R-:W4:Y:S01]  /*1b250*/  LDL.LU R10, [R1+0x9c] ;  /* 0x00009c00010a7983 */ /* 0x000f220000300800 */
[----:B------:R-:W4:Y:S01]  /*1b260*/  LDL.LU R11, [R1+0x98] ;  /* 0x00009800010b7983 */ /* 0x000f220000300800 */
[----:B------:R-:W4:Y:S02]  /*1b270*/  LDL.LU R12, [R1+0x94] ;  /* 0x00009400010c7983 */ /* 0x000f240000300800 */
[----:B------:R-:W4:Y:S01]  /*1b280*/  LDL.LU R13, [R1+0x90] ;  /* 0x00009000010d7983 */ /* 0x000f220000300800 */
[----:B------:R-:W-:Y:S01]  /*1b290*/  STS.U16 [R29+0x6d00], R27 ;  /* 0x006d001b1d007388 */ /* 0x000fe20000000400 */
[----:B------:R1:W-:Y:S02]  /*1b2a0*/  STL [R1+0x41a8], R27 ;  /* 0x0041a81b01007387 */ /* 0x0003e40000100800 */
[----:B------:R-:W-:Y:S02]  /*1b2b0*/  STS.U16 [R29+0x6d80], R26 ;  /* 0x006d801a1d007388 */ /* 0x000fe40000000400 */
[----:B------:R-:W-:Y:S01]  /*1b2c0*/  STS.U16 [R29+0x6e00], R25 ;  /* 0x006e00191d007388 */ /* 0x000fe20000000400 */
[----:B------:R-:W-:Y:S04]  /*1b2d0*/  STS.U16 [R29+0x6e80], R24 ;  /* 0x006e80181d007388 */ /* 0x000fe80000000400 */
[----:B-1----:R-:W4:Y:S01]  /*1b2e0*/  LDL.LU R27, [R1+0x11dc] ;  /* 0x0011dc00011b7983 */ /* 0x002f220000300800 */
[----:B------:R1:W-:Y:S02]  /*1b2f0*/  STL [R1+0x41ac], R26 ;  /* 0x0041ac1a01007387 */ /* 0x0003e40000100800 */
[----:B------:R-:W-:Y:S02]  /*1b300*/  STS.U16 [R29+0x6f00], R23 ;  /* 0x006f00171d007388 */ /* 0x000fe40000000400 */
[----:B------:R-:W-:Y:S01]  /*1b310*/  STS.U16 [R29+0x6f80], R22 ;  /* 0x006f80161d007388 */ /* 0x000fe20000000400 */
[----:B-1----:R-:W4:Y:S01]  /*1b320*/  LDL.LU R26, [R1+0x11e0] ;  /* 0x0011e000011a7983 */ /* 0x002f220000300800 */
[----:B------:R1:W-:Y:S01]  /*1b330*/  STL [R1+0x41b0], R25 ;  /* 0x0041b01901007387 */ /* 0x0003e20000100800 */
[----:B0-----:R-:W-:-:S02]  /*1b340*/  LOP3.LUT R0, R0, 0x3f, RZ, 0xc0, !PT ;  /* 0x0000003f00007812 */ /* 0x001fc400078ec0ff */
[----:B-1----:R-:W4:Y:S01]  /*1b350*/  LDL.LU R25, [R1+0x11e4] ;  /* 0x0011e40001197983 */ /* 0x002f220000300800 */
[----:B------:R0:W-:Y:S03]  /*1b360*/  STL [R1+0x41b4], R24 ;  /* 0x0041b41801007387 */ /* 0x0001e60000100800 */
[----:B0-----:R-:W4:Y:S01]  /*1b370*/  LDL.LU R24, [R1+0x12e8] ;  /* 0x0012e80001187983 */ /* 0x001f220000300800 */
[----:B------:R0:W-:Y:S02]  /*1b380*/  STL [R1+0x41d8], R23 ;  /* 0x0041d81701007387 */ /* 0x0001e40000100800 */
[----:B------:R-:W-:Y:S01]  /*1b390*/  IMAD.SHL.U32 R0, R0, 0x2, RZ ;  /* 0x0000000200007824 */ /* 0x000fe200078e00ff */
[----:B0-----:R-:W4:Y:S01]  /*1b3a0*/  LDL.LU R23, [R1+0x12ec] ;  /* 0x0012ec0001177983 */ /* 0x001f220000300800 */
[----:B------:R0:W-:Y:S03]  /*1b3b0*/  STL [R1+0x41dc], R22 ;  /* 0x0041dc1601007387 */ /* 0x0001e60000100800 */
[----:B0-----:R-:W4:Y:S01]  /*1b3c0*/  LDL.LU R22, [R1+0x12f0] ;  /* 0x0012f00001167983 */ /* 0x001f220000300800 */
[----:B------:R-:W-:Y:S02]  /*1b3d0*/  STL [R1+0x4090], R29 ;  /* 0x0040901d01007387 */ /* 0x000fe40000100800 */
[----:B------:R0:W-:Y:S01]  /*1b3e0*/  STL [R1+0x41e0], R29 ;  /* 0x0041e01d01007387 */ /* 0x0001e20000100800 */
[----:B------:R-:W-:Y:S01]  /*1b3f0*/  LOP3.LUT R0, R0, 0x40, RZ, 0x3c, !PT ;  /* 0x0000004000007812 */ /* 0x000fe200078e3cff */
[----:B0-----:R-:W4:Y:S04]  /*1b400*/  LDL.LU R29, [R1+0x12f4] ;  /* 0x0012f400011d7983 */ /* 0x001f280000300800 */
[----:B---3--:R0:W-:Y:S01]  /*1b410*/  STS.U16 [R0+0x1000], R20 ;  /* 0x0010001400007388 */ /* 0x0081e20000000400 */
[----:B------:R1:W-:Y:S03]  /*1b420*/  STS.U16 [R0+0x1080], R21 ;  /* 0x0010801500007388 */ /* 0x0003e60000000400 */
[----:B0-----:R-:W3:Y:S01]  /*1b430*/  LDL.LU R20, [R1+0x4208] ;  /* 0x0042080001147983 */ /* 0x001ee20000300800 */
[----:B-1----:R-:W3:Y:S03]  /*1b440*/  LDL.LU R21, [R1+0x4204] ;  /* 0x0042040001157983 */ /* 0x002ee60000300800 */
[----:B--2---:R0:W-:Y:S01]  /*1b450*/  STS.U16 [R0+0x1100], R3 ;  /* 0x0011000300007388 */ /* 0x0041e20000000400 */
[----:B----4-:R1:W-:Y:S03]  /*1b460*/  STS.U16 [R0+0x1180], R28 ;  /* 0x0011801c00007388 */ /* 0x0103e60000000400 */
[----:B0-----:R-:W2:Y:S04]  /*1b470*/  LDL.LU R3, [R1+0x4200] ;  /* 0x0042000001037983 */ /* 0x001ea80000300800 */
[----:B-1----:R-:W4:Y:S04]  /*1b480*/  LDL.LU R28, [R1+0x41fc] ;  /* 0x0041fc00011c7983 */ /* 0x002f280000300800 */
        /* <DEDUP_REMOVED lines=17> */
[----:B------:R-:W-:Y:S03]  /*1b5a0*/  STS.U16 [R0+0x5280], R13 ;  /* 0x0052800d00007388 */ /* 0x000fe60000000400 */
[----:B----4-:R-:W-:Y:S01]  /*1b5b0*/  STS.U16 [R0+0x5300], R28 ;  /* 0x0053001c00007388 */ /* 0x010fe20000000400 */
[----:B--2---:R0:W-:Y:S03]  /*1b5c0*/  STS.U16 [R0+0x5380], R3 ;  /* 0x0053800300007388 */ /* 0x0041e60000000400 */
[----:B0-----:R-:W2:Y:S04]  /*1b5d0*/  LDL.LU R3, [R1+0x12d8] ;  /* 0x0012d80001037983 */ /* 0x001ea80000300800 */
[----:B--2---:R0:W-:Y:S04]  /*1b5e0*/  STL [R1+0x41ec], R3 ;  /* 0x0041ec0301007387 */ /* 0x0041e80000100800 */
[----:B0-----:R-:W2:Y:S04]  /*1b5f0*/  LDL.LU R3, [R1+0x12dc] ;  /* 0x0012dc0001037983 */ /* 0x001ea80000300800 */
[----:B--2---:R0:W-:Y:S04]  /*1b600*/  STL [R1+0x41f0], R3 ;  /* 0x0041f00301007387 */ /* 0x0041e80000100800 */
[----:B0-----:R-:W2:Y:S04]  /*1b610*/  LDL.LU R3, [R1+0x12e0] ;  /* 0x0012e00001037983 */ /* 0x001ea80000300800 */
[----:B------:R-:W0:Y:S04]  /*1b620*/  S2R R28, SR_TID.X ;  /* 0x00000000001c7919 */ /* 0x000e280000002100 */
[----:B--2---:R1:W-:Y:S04]  /*1b630*/  STL [R1+0x41f4], R3 ;  /* 0x0041f40301007387 */ /* 0x0043e80000100800 */
[----:B-1----:R-:W2:Y:S01]  /*1b640*/  LDL.LU R3, [R1+0x12e4] ;  /* 0x0012e40001037983 */ /* 0x002ea20000300800 */
[----:B0-----:R-:W-:-:S03]  /*1b650*/  LOP3.LUT R13, R28, 0x3f, RZ, 0xc0, !PT ;  /* 0x0000003f1c0d7812 */ /* 0x001fc600078ec0ff */
[----:B--2---:R0:W-:Y:S01]  /*1b660*/  STL [R1+0x41f8], R3 ;  /* 0x0041f80301007387 */ /* 0x0041e20000100800 */
[----:B------:R-:W2:Y:S02]  /*1b670*/  LDL.LU R28, [R1+0x12d4] ;  /* 0x0012d400011c7983 */ /* 0x000ea40000300800 */
[----:B------:R-:W4:Y:S02]  /*1b680*/  LDL.LU R25, [R1+0x12d0] ;  /* 0x0012d00001197983 */ /* 0x000f240000300800 */
[----:B------:R-:W2:Y:S01]  /*1b690*/  LDL.LU R26, [R1+0x12cc] ;  /* 0x0012cc00011a7983 */ /* 0x000ea20000300800 */
[----:B------:R-:W2:Y:S01]  /*1b6a0*/  LDL.LU R27, [R1+0x12c8] ;  /* 0x0012c800011b7983 */ /* 0x000ea20000300800 */
[----:B------:R-:W2:Y:S02]  /*1b6b0*/  LDL.LU R0, [R1+0x11c4] ;  /* 0x0011c40001007983 */ /* 0x000ea40000300800 */
[----:B------:R-:W2:Y:S02]  /*1b6c0*/  LDL.LU R29, [R1+0x11b8] ;  /* 0x0011b800011d7983 */ /* 0x000ea40000300800 */
[----:B------:R-:W2:Y:S01]  /*1b6d0*/  LDL.LU R22, [R1+0x11b4] ;  /* 0x0011b40001167983 */ /* 0x000ea20000300800 */
[----:B------:R-:W2:Y:S01]  /*1b6e0*/  LDL.LU R23, [R1+0x11b0] ;  /* 0x0011b00001177983 */ /* 0x000ea20000300800 */
[----:B------:R-:W2:Y:S02]  /*1b6f0*/  LDL.LU R6, [R1+0x11ac] ;  /* 0x0011ac0001067983 */ /* 0x000ea40000300800 */
[----:B0-----:R-:W-:-:S02]  /*1b700*/  IMAD.SHL.U32 R3, R13, 0x2, RZ ;  /* 0x000000020d037824 */ /* 0x001fc400078e00ff */
[----:B------:R-:W2:Y:S01]  /*1b710*/  LDL.LU R7, [R1+0x11a8] ;  /* 0x0011a80001077983 */ /* 0x000ea20000300800 */
[----:B------:R-:W0:Y:S04]  /*1b720*/  S2R R13, SR_TID.X ;  /* 0x00000000000d7919 */ /* 0x000e280000002100 */
[----:B------:R-:W2:Y:S01]  /*1b730*/  LDL.LU R8, [R1+0x84] ;  /* 0x0000840001087983 */ /* 0x000ea20000300800 */
[----:B------:R-:W2:Y:S01]  /*1b740*/  LDL.LU R9, [R1+0x80] ;  /* 0x0000800001097983 */ /* 0x000ea20000300800 */
[----:B------:R-:W-:Y:S01]  /*1b750*/  LOP3.LUT R3, R3, 0x40, RZ, 0x3c, !PT ;  /* 0x0000004003037812 */ /* 0x000fe200078e3cff */
[----:B------:R-:W2:Y:S01]  /*1b760*/  LDL.LU R10, [R1+0x7c] ;  /* 0x00007c00010a7983 */ /* 0x000ea20000300800 */
[----:B------:R-:W2:Y:S04]  /*1b770*/  LDL.LU R11, [R1+0x78] ;  /* 0x00007800010b7983 */ /* 0x000ea80000300800 */
[----:B---3--:R-:W-:Y:S01]  /*1b780*/  STS.U16 [R3+0x7000], R21 ;  /* 0x0070001503007388 */ /* 0x008fe20000000400 */
[----:B------:R-:W-:Y:S02]  /*1b790*/  STS.U16 [R3+0x7080], R20 ;  /* 0x0070801403007388 */ /* 0x000fe40000000400 */
[----:B------:R-:W-:Y:S02]  /*1b7a0*/  STS.U16 [R3+0x7100], R19 ;  /* 0x0071001303007388 */ /* 0x000fe40000000400 */
[----:B------:R-:W-:Y:S01]  /*1b7b0*/  STS.U16 [R3+0x7180], R18 ;  /* 0x0071801203007388 */ /* 0x000fe20000000400 */
[----:B------:R-:W3:Y:S04]  /*1b7c0*/  LDL.LU R12, [R1+0x74] ;  /* 0x00007400010c7983 */ /* 0x000ee80000300800 */
[----:B------:R-:W-:Y:S01]  /*1b7d0*/  STS.U16 [R3+0x7200], R17 ;  /* 0x0072001103007388 */ /* 0x000fe20000000400 */
[----:B------:R-:W-:Y:S02]  /*1b7e0*/  STS.U16 [R3+0x7280], R16 ;  /* 0x0072801003007388 */ /* 0x000fe40000000400 */
[----:B------:R-:W-:Y:S02]  /*1b7f0*/  STS.U16 [R3+0x7300], R15 ;  /* 0x0073000f03007388 */ /* 0x000fe40000000400 */
[----:B------:R1:W-:Y:S01]  /*1b800*/  STS.U16 [R3+0x7380], R14 ;  /* 0x0073800e03007388 */ /* 0x0003e20000000400 */
[----:B0-----:R-:W-:-:S02]  /*1b810*/  LOP3.LUT R2, R13, 0x3f, RZ, 0xc0, !PT ;  /* 0x0000003f0d027812 */ /* 0x001fc400078ec0ff */
[----:B------:R-:W2:Y:S01]  /*1b820*/  LDL.LU R13, [R1+0x70] ;  /* 0x00007000010d7983 */ /* 0x000ea20000300800 */
[----:B------:R-:W2:Y:S02]  /*1b830*/  LDL.LU R4, [R1+0x6c] ;  /* 0x00006c0001047983 */ /* 0x000ea40000300800 */
[----:B------:R-:W2:Y:S02]  /*1b840*/  LDL.LU R5, [R1+0x68] ;  /* 0x0000680001057983 */ /* 0x000ea40000300800 */
[----:B-1----:R-:W2:Y:S02]  /*1b850*/  LDL.LU R3, [R1+0x41f8] ;  /* 0x0041f80001037983 */ /* 0x002ea40000300800 */
[----:B------:R-:W-:-:S05]  /*1b860*/  IMAD.SHL.U32 R24, R2, 0x2, RZ ;  /* 0x0000000202187824 */ /* 0x000fca00078e00ff */
[----:B------:R-:W-:-:S05]  /*1b870*/  LOP3.LUT R24, R24, 0x50, RZ, 0x3c, !PT ;  /* 0x0000005018187812 */ /* 0x000fca00078e3cff */
[----:B--2---:R0:W-:Y:S04]  /*1b880*/  STS.U16 [R24+0x1400], R3 ;  /* 0x0014000318007388 */ /* 0x0041e80000000400 */
[----:B0-----:R-:W2:Y:S04]  /*1b890*/  LDL.LU R3, [R1+0x41f4] ;  /* 0x0041f40001037983 */ /* 0x001ea80000300800 */
[----:B--2---:R0:W-:Y:S04]  /*1b8a0*/  STS.U16 [R24+0x1480], R3 ;  /* 0x0014800318007388 */ /* 0x0041e80000000400 */
[----:B0-----:R-:W2:Y:S04]  /*1b8b0*/  LDL.LU R3, [R1+0x41f0] ;  /* 0x0041f00001037983 */ /* 0x001ea80000300800 */
[----:B--2---:R0:W-:Y:S04]  /*1b8c0*/  STS.U16 [R24+0x1500], R3 ;  /* 0x0015000318007388 */ /* 0x0041e80000000400 */
[----:B0-----:R-:W2:Y:S04]  /*1b8d0*/  LDL.LU R3, [R1+0x41ec] ;  /* 0x0041ec0001037983 */ /* 0x001ea80000300800 */
[----:B--2---:R0:W-:Y:S01]  /*1b8e0*/  STS.U16 [R24+0x1580], R3 ;  /* 0x0015800318007388 */ /* 0x0041e20000000400 */
[----:B------:R1:W-:Y:S03]  /*1b8f0*/  STS.U16 [R24+0x1600], R28 ;  /* 0x0016001c18007388 */ /* 0x0003e60000000400 */
[----:B0-----:R-:W2:Y:S01]  /*1b900*/  LDL.LU R3, [R1+0x41e8] ;  /* 0x0041e80001037983 */ /* 0x001ea20000300800 */
[----:B-1----:R-:W2:Y:S02]  /*1b910*/  LDL.LU R28, [R1+0x41e4] ;  /* 0x0041e400011c7983 */ /* 0x002ea40000300800 */
[----:B----4-:R0:W-:Y:S02]  /*1b920*/  STS.U16 [R24+0x1680], R25 ;  /* 0x0016801918007388 */ /* 0x0101e40000000400 */
[----:B------:R1:W-:Y:S01]  /*1b930*/  STS.U16 [R24+0x1700], R26 ;  /* 0x0017001a18007388 */ /* 0x0003e20000000400 */
[----:B------:R4:W-:Y:S01]  /*1b940*/  STS.U16 [R24+0x1780], R27 ;  /* 0x0017801b18007388 */ /* 0x0009e20000000400 */
[----:B------:R3:W-:Y:S03]  /*1b950*/  STS.U16 [R24+0x3400], R0 ;  /* 0x0034000018007388 */ /* 0x0007e60000000400 */
[----:B0-----:R-:W2:Y:S01]  /*1b960*/  LDL.LU R25, [R1+0x12c4] ;  /* 0x0012c40001197983 */ /* 0x001ea20000300800 */
[----:B-1----:R-:W2:Y:S02]  /*1b970*/  LDL.LU R26, [R1+0x12c0] ;  /* 0x0012c000011a7983 */ /* 0x002ea40000300800 */
[----:B----4-:R-:W4:Y:S02]  /*1b980*/  LDL.LU R27, [R1+0x12bc] ;  /* 0x0012bc00011b7983 */ /* 0x010f240000300800 */
[----:B---3--:R-:W3:Y:S01]  /*1b990*/  LDL.LU R0, [R1+0x12b8] ;  /* 0x0012b80001007983 */ /* 0x008ee20000300800 */
[----:B--2---:R-:W-:Y:S01]  /*1b9a0*/  STS.U16 [R24+0x3480], R28 ;  /* 0x0034801c18007388 */ /* 0x004fe20000000400 */
[----:B------:R0:W-:Y:S02]  /*1b9b0*/  STS.U16 [R24+0x3500], R3 ;  /* 0x0035000318007388 */ /* 0x0001e40000000400 */
[----:B------:R1:W-:Y:S02]  /*1b9c0*/  STS.U16 [R24+0x3580], R29 ;  /* 0x0035801d18007388 */ /* 0x0003e40000000400 */
[----:B------:R2:W-:Y:S01]  /*1b9d0*/  STS.U16 [R24+0x3600], R22 ;  /* 0x0036001618007388 */ /* 0x0005e20000000400 */
[----:B------:R2:W-:Y:S01]  /*1b9e0*/  STS.U16 [R24+0x3680], R23 ;  /* 0x0036801718007388 */ /* 0x0005e20000000400 */
[----:B------:R3:W-:Y:S02]  /*1b9f0*/  STS.U16 [R24+0x3700], R6 ;  /* 0x0037000618007388 */ /* 0x0007e40000000400 */
[----:B------:R3:W-:Y:S01]  /*1ba00*/  STS.U16 [R24+0x3780], R7 ;  /* 0x0037800718007388 */ /* 0x0007e20000000400 */
[----:B0-----:R-:W4:Y:S01]  /*1ba10*/  LDL.LU R3, [R1+0x12b4] ;  /* 0x0012b40001037983 */ /* 0x001f220000300800 */
[----:B------:R-:W4:Y:S02]  /*1ba20*/  LDL.LU R28, [R1+0x12b0] ;  /* 0x0012b000011c7983 */ /* 0x000f240000300800 */
[----:B-1----:R-:W4:Y:S02]  /*1ba30*/  LDL.LU R29, [R1+0x41e0] ;  /* 0x0041e000011d7983 */ /* 0x002f240000300800 */
[----:B--2---:R-:W2:Y:S01]  /*1ba40*/  LDL.LU R22, [R1+0x41dc] ;  /* 0x0041dc0001167983 */ /* 0x004ea20000300800 */
[----:B------:R-:W2:Y:S01]  /*1ba50*/  LDL.LU R23, [R1+0x41d8] ;  /* 0x0041d80001177983 */ /* 0x000ea20000300800 */
[----:B---3--:R-:W3:Y:S02]  /*1ba60*/  LDL.LU R6, [R1+0x41d4] ;  /* 0x0041d40001067983 */ /* 0x008ee40000300800 */
[----:B------:R-:W2:Y:S01]  /*1ba70*/  LDL.LU R7, [R1+0x41d0] ;  /* 0x0041d00001077983 */ /* 0x000ea20000300800 */
        /* <DEDUP_REMOVED lines=13> */
[----:B------:R-:W-:-:S02]  /*1bb50*/  IMAD.SHL.U32 R2, R2, 0x2, RZ ;  /* 0x0000000202027824 */ /* 0x000fc400078e00ff */
[----:B------:R1:W-:Y:S03]  /*1bb60*/  STS.U16 [R24+0x5780], R5 ;  /* 0x0057800518007388 */ /* 0x0003e60000000400 */
[----:B------:R-:W-:Y:S01]  /*1bb70*/  LOP3.LUT R2, R2, 0x60, RZ, 0x3c, !PT ;  /* 0x0000006002027812 */ /* 0x000fe200078e3cff */
[----:B0-----:R-:W4:Y:S04]  /*1bb80*/  LDL R4, [R1+0x1db4] ;  /* 0x001db40001047983 */ /* 0x001f280000100800 */
[----:B-1----:R-:W4:Y:S04]  /*1bb90*/  LDL R5, [R1+0x1dac] ;  /* 0x001dac0001057983 */ /* 0x002f280000100800 */
[----:B--2---:R-:W-:Y:S01]  /*1bba0*/  STS.U16 [R24+0x7400], R13 ;  /* 0x0074000d18007388 */ /* 0x004fe20000000400 */
[----:B------:R-:W-:Y:S02]  /*1bbb0*/  STS.U16 [R24+0x7480], R12 ;  /* 0x0074800c18007388 */ /* 0x000fe40000000400 */
[----:B------:R-:W-:Y:S02]  /*1bbc0*/  STS.U16 [R24+0x7500], R11 ;  /* 0x0075000b18007388 */ /* 0x000fe40000000400 */
[----:B------:R-:W-:Y:S01]  /*1bbd0*/  STS.U16 [R24+0x7580], R10 ;  /* 0x0075800a18007388 */ /* 0x000fe20000000400 */
[----:B------:R-:W-:Y:S01]  /*1bbe0*/  STS.U16 [R24+0x7600], R9 ;  /* 0x0076000918007388 */ /* 0x000fe20000000400 */
[----:B------:R-:W-:Y:S02]  /*1bbf0*/  STS.U16 [R24+0x7680], R8 ;  /* 0x0076800818007388 */ /* 0x000fe40000000400 */
[----:B------:R-:W-:Y:S02]  /*1bc00*/  STS.U16 [R24+0x7700], R7 ;  /* 0x0077000718007388 */ /* 0x000fe40000000400 */
[----:B---3--:R0:W-:Y:S01]  /*1bc10*/  STS.U16 [R24+0x7780], R6 ;  /* 0x0077800618007388 */ /* 0x0081e20000000400 */
[----:B------:R1:W-:Y:S01]  /*1bc20*/  STS.U16 [R2+0x1800], R25 ;  /* 0x0018001902007388 */ /* 0x0003e20000000400 */
[----:B------:R2:W-:Y:S02]  /*1bc30*/  STS.U16 [R2+0x1880], R26 ;  /* 0x0018801a02007388 */ /* 0x0005e40000000400 */
[----:B----4-:R3:W-:Y:S01]  /*1bc40*/  STS.U16 [R2+0x1900], R27 ;  /* 0x0019001b02007388 */ /* 0x0107e20000000400 */
[----:B------:R3:W-:Y:S04]  /*1bc50*/  STS.U16 [R2+0x1980], R0 ;  /* 0x0019800002007388 */ /* 0x0007e80000000400 */
[----:B------:R3:W-:Y:S04]  /*1bc60*/  STS.U16 [R2+0x1a00], R3 ;  /* 0x001a000302007388 */ /* 0x0007e80000000400 */
[----:B0-----:R-:W4:Y:S01]  /*1bc70*/  LDL.LU R24, [R1+0x41b4] ;  /* 0x0041b40001187983 */ /* 0x001f220000300800 */
[----:B-1----:R-:W4:Y:S02]  /*1bc80*/  LDL.LU R25, [R1+0x41b0] ;  /* 0x0041b00001197983 */ /* 0x002f240000300800 */
[----:B--2---:R-:W2:Y:S01]  /*1bc90*/  LDL.LU R26, [R1+0x41ac] ;  /* 0x0041ac00011a7983 */ /* 0x004ea20000300800 */
[----:B---3--:R-:W3:Y:S04]  /*1bca0*/  LDL.LU R27, [R1+0x41a8] ;  /* 0x0041a800011b7983 */ /* 0x008ee80000300800 */
[----:B------:R-:W2:Y:S01]  /*1bcb0*/  LDL.LU R0, [R1+0x41a4] ;  /* 0x0041a40001007983 */ /* 0x000ea20000300800 */
[----:B------:R-:W2:Y:S03]  /*1bcc0*/  LDL.LU R3, [R1+0x41a0] ;  /* 0x0041a00001037983 */ /* 0x000ea60000300800 */
[----:B------:R0:W-:Y:S04]  /*1bcd0*/  STS.U16 [R2+0x1a80], R28 ;  /* 0x001a801c02007388 */ /* 0x0001e80000000400 */
[----:B0-----:R-:W2:Y:S04]  /*1bce0*/  LDL.LU R28, [R1+0x419c] ;  /* 0x00419c00011c7983 */ /* 0x001ea80000300800 */
[----:B--2---:R0:W-:Y:S04]  /*1bcf0*/  STS.U16 [R2+0x1b00], R28 ;  /* 0x001b001c02007388 */ /* 0x0041e80000000400 */
[----:B0-----:R-:W2:Y:S01]  /*1bd00*/  LDL.LU R28, [R1+0x4198] ;  /* 0x00419800011c7983 */ /* 0x001ea20000300800 */
[----:B------:R0:W-:Y:S03]  /*1bd10*/  STS.U16 [R2+0x1b80], R3 ;  /* 0x001b800302007388 */ /* 0x0001e60000000400 */
[----:B0-----:R-:W3:Y:S01]  /*1bd20*/  LDL.LU R2, [R1+0x4194] ;  /* 0x0041940001027983 */ /* 0x001ee20000300800 */
[----:B------:R-:W3:Y:S01]  /*1bd30*/  LDL.LU R3, [R1+0x4190] ;  /* 0x0041900001037983 */ /* 0x000ee20000300800 */
[----:B--2---:R-:W-:-:S06]  /*1bd40*/  PRMT R28, RZ, 0x7610, R28 ;  /* 0x00007610ff1c7816 */ /* 0x004fcc000000001c */
[----:B------:R0:W2:Y:S04]  /*1bd50*/  @!P0 LDG.E.U16 R28, [R4.64] ;  /* 0x0000000a041c8981 */ /* 0x0000a8000c1e1500 */
[----:B0-----:R-:W2:Y:S04]  /*1bd60*/  LDL R4, [R1+0x1bcc] ;  /* 0x001bcc0001047983 */ /* 0x001ea80000100800 */
[----:B------:R-:W2:Y:S01]  /*1bd70*/  LDL R5, [R1+0x1be8] ;  /* 0x001be80001057983 */ /* 0x000ea20000100800 */
[----:B---3--:R-:W-:Y:S02]  /*1bd80*/  PRMT R2, RZ, 0x7610, R2 ;  /* 0x00007610ff027816 */ /* 0x008fe40000000002 */
[----:B--2---:R-:W-:-:S04]  /*1bd90*/  @!P0 LOP3.LUT R5, R5, R4, RZ, 0x3c, !PT ;  /* 0x0000000405058212 */ /* 0x004fc800078e3cff */
[----:B------:R-:W-:-:S04]  /*1bda0*/  @!P0 LOP3.LUT R4, R5, R4, RZ, 0x3c, !PT ;  /* 0x0000000405048212 */ /* 0x000fc800078e3cff */
[----:B------:R-:W-:-:S05]  /*1bdb0*/  @!P0 LOP3.LUT R5, R5, R4, RZ, 0x3c, !PT ;  /* 0x0000000405058212 */ /* 0x000fca00078e3cff */
[----:B------:R-:W2:Y:S04]  /*1bdc0*/  @!P0 LDG.E.U16 R2, [R4.64] ;  /* 0x0000000a04028981 */ /* 0x000ea8000c1e1500 */
[----:B------:R-:W-:Y:S04]  /*1bdd0*/  STL [R1+0x4094], R28 ;  /* 0x0040941c01007387 */ /* 0x000fe80000100800 */
[----:B--2---:R0:W-:Y:S04]  /*1bde0*/  STL [R1+0xa0], R2 ;  /* 0x0000a00201007387 */ /* 0x0041e80000100800 */
[----:B0-----:R-:W2:Y:S01]  /*1bdf0*/  LDL.LU R2, [R1+0x418c] ;  /* 0x00418c0001027983 */ /* 0x001ea20000300800 */
[----:B------:R-:W3:Y:S02]  /*1be00*/  LDL R4, [R1+0x1bd8] ;  /* 0x001bd80001047983 */ /* 0x000ee40000100800 */
[----:B------:R-:W3:Y:S01]  /*1be10*/  LDL R5, [R1+0x1d04] ;  /* 0x001d040001057983 */ /* 0x000ee20000100800 */
[----:B------:R-:W-:-:S02]  /*1be20*/  PRMT R3, RZ, 0x7610, R3 ;  /* 0x00007610ff037816 */ /* 0x000fc40000000003 */
[----:B---3--:R-:W-:-:S04]  /*1be30*/  @!P0 LOP3.LUT R5, R5, R4, RZ, 0x3c, !PT ;  /* 0x0000000405058212 */ /* 0x008fc800078e3cff */
[----:B------:R-:W-:-:S04]  /*1be40*/  @!P0 LOP3.LUT R4, R5, R4, RZ, 0x3c, !PT ;  /* 0x0000000405048212 */ /* 0x000fc800078e3cff */
[----:B------:R-:W-:-:S05]  /*1be50*/  @!P0 LOP3.LUT R5, R5, R4, RZ, 0x3c, !PT ;  /* 0x0000000405058212 */ /* 0x000fca00078e3cff */
[----:B------:R-:W3:Y:S04]  /*1be60*/  @!P0 LDG.E.U16 R3, [R4.64] ;  /* 0x0000000a04038981 */ /* 0x000ee8000c1e1500 */
[----:B---3--:R0:W-:Y:S04]  /*1be70*/  STL [R1+0x9c], R3 ;  /* 0x00009c0301007387 */ /* 0x0081e80000100800 */
[----:B0-----:R-:W3:Y:S01]  /*1be80*/  LDL.LU R3, [R1+0x4188] ;  /* 0x0041880001037983 */ /* 0x001ee20000300800 */
[----:B------:R-:W3:Y:S02]  /*1be90*/  LDL R4, [R1+0x1ce8] ;  /* 0x001ce80001047983 */ /* 0x000ee40000100800 */
[----:B------:R-:W3:Y:S01]  /*1bea0*/  LDL R5, [R1+0x1cec] ;  /* 0x001cec0001057983 */ /* 0x000ee20000100800 */
[----:B--2---:R-:W-:-:S02]  /*1beb0*/  PRMT R2, RZ, 0x7610, R2 ;  /* 0x00007610ff027816 */ /* 0x004fc40000000002 */
[----:B---3--:R-:W-:-:S04]  /*1bec0*/  @!P0 LOP3.LUT R5, R5, R4, RZ, 0x3c, !PT ;  /* 0x0000000405058212 */ /* 0x008fc800078e3cff */
[----:B------:R-:W-:-:S04]  /*1bed0*/  @!P0 LOP3.LUT R4, R5, R4, RZ, 0x3c, !PT ;  /* 0x0000000405048212 */ /* 0x000fc800078e3cff */
[----:B------:R-:W-:-:S05]  /*1bee0*/  @!P0 LOP3.LUT R5, R5, R4, RZ, 0x3c, !PT ;  /* 0x0000000405058212 */ /* 0x000fca00078e3cff */
[----:B------:R-:W2:Y:S04]  /*1bef0*/  @!P0 LDG.E.U16 R2, [R4.64] ;  /* 0x0000000a04028981 */ /* 0x000ea8000c1e1500 */
        /* <DEDUP_REMOVED lines=299> */
[----:B------:R-:W2:Y:S02]  /*1d1b0*/  LDL R4, [R1+0x1c98] ;  /* 0x001c980001047983 */ /* 0x000ea40000100800 */
[----:B------:R-:W2:Y:S01]  /*1d1c0*/  LDL R5, [R1+0x1c9c] ;  /* 0x001c9c0001057983 */ /* 0x000ea20000100800 */
[----:B------:R-:W-:-:S02]  /*1d1d0*/  PRMT R0, RZ, 0x7610, R0 ;  /* 0x00007610ff007816 */ /* 0x000fc40000000000 */
[----:B--2---:R-:W-:-:S04]  /*1d1e0*/  @!P0 LOP3.LUT R5, R5, R4, RZ, 0x3c, !PT ;  /* 0x0000000405058212 */ /* 0x004fc800078e3cff */
[----:B------:R-:W-:-:S04]  /*1d1f0*/  @!P0 LOP3.LUT R4, R5, R4, RZ, 0x3c, !PT ;  /* 0x0000000405048212 */ /* 0x000fc800078e3cff */
[----:B------:R-:W-:-:S05]  /*1d200*/  @!P0 LOP3.LUT R5, R5, R4, RZ, 0x3c, !PT ;  /* 0x0000000405058212 */ /* 0x000fca00078e3cff */
[----:B------:R-:W2:Y:S04]  /*1d210*/  @!P0 LDG.E.U16 R0, [R4.64] ;  /* 0x0000000a04008981 */ /* 0x000ea8000c1e1500 */
[----:B--2---:R-:W-:Y:S01]  /*1d220*/  STL [R1+0xc], R0 ;  /* 0x00000c0001007387 */ /* 0x004fe20000100800 */
[----:B------:R-:W2:Y:S02]  /*1d230*/  LDL R4, [R1+0x1c78] ;  /* 0x001c780001047983 */ /* 0x000ea40000100800 */
[----:B------:R-:W2:Y:S01]  /*1d240*/  LDL R5, [R1+0x1c7c] ;  /* 0x001c7c0001057983 */ /* 0x000ea20000100800 */
[----:B------:R-:W-:Y:S02]  /*1d250*/  PRMT R28, RZ, 0x7610, R28 ;  /* 0x00007610ff1c7816 */ /* 0x000fe4000000001c */
[----:B--2---:R-:W-:-:S04]  /*1d260*/  @!P0 LOP3.LUT R5, R5, R4, RZ, 0x3c, !PT ;  /* 0x0000000405058212 */ /* 0x004fc800078e3cff */
[----:B------:R-:W-:-:S04]  /*1d270*/  @!P0 LOP3.LUT R4, R5, R4, RZ, 0x3c, !PT ;  /* 0x0000000405048212 */ /* 0x000fc800078e3cff */
[----:B------:R-:W-:-:S05]  /*1d280*/  @!P0 LOP3.LUT R5, R5, R4, RZ, 0x3c, !PT ;  /* 0x0000000405058212 */ /* 0x000fca00078e3cff */
[----:B------:R0:W2:Y:S04]  /*1d290*/  @!P0 LDG.E.U16 R28, [R4.64] ;  /* 0x0000000a041c8981 */ /* 0x0000a8000c1e1500 */
[----:B0-----:R-:W3:Y:S04]  /*1d2a0*/  LDL R4, [R1+0x1c58] ;  /* 0x001c580001047983 */ /* 0x001ee80000100800 */
[----:B------:R-:W3:Y:S01]  /*1d2b0*/  LDL R5, [R1+0x1c5c] ;  /* 0x001c5c0001057983 */ /* 0x000ee20000100800 */
[----:B------:R-:W-:-:S03]  /*1d2c0*/  PRMT R29, RZ, 0x7610, R29 ;  /* 0x00007610ff1d7816 */ /* 0x000fc6000000001d */
[----:B--2---:R0:W-:Y:S04]  /*1d2d0*/  STL [R1+0x4098], R28 ;  /* 0x0040981c01007387 */ /* 0x0041e80000100800 */
[----:B0-----:R-:W2:Y:S01]  /*1d2e0*/  LDL R28, [R1+0x1c3c] ;  /* 0x001c3c00011c7983 */ /* 0x001ea20000100800 */
[----:B---3--:R-:W-:-:S04]  /*1d2f0*/  @!P0 LOP3.LUT R5, R5, R4, RZ, 0x3c, !PT ;  /* 0x0000000405058212 */ /* 0x008fc800078e3cff */
[----:B------:R-:W-:-:S04]  /*1d300*/  @!P0 LOP3.LUT R4, R5, R4, RZ, 0x3c, !PT ;  /* 0x0000000405048212 */ /* 0x000fc800078e3cff */
[----:B------:R-:W-:-:S05]  /*1d310*/  @!P0 LOP3.LUT R5, R5, R4, RZ, 0x3c, !PT ;  /* 0x0000000405058212 */ /* 0x000fca00078e3cff */
[----:B------:R0:W3:Y:S04]  /*1d320*/  @!P0 LDG.E.U16 R29, [R4.64] ;  /* 0x0000000a041d8981 */ /* 0x0000e8000c1e1500 */
[----:B0-----:R-:W4:Y:S01]  /*1d330*/  LDL R5, [R1+0x1c38] ;  /* 0x001c380001057983 */ /* 0x001f220000100800 */
[----:B------:R-:W-:Y:S01]  /*1d340*/  PRMT R3, RZ, 0x7610, R3 ;  /* 0x00007610ff037816 */ /* 0x000fe20000000003 */
[----:B--2---:R-:W-:Y:S02]  /*1d350*/  @!P0 IMAD.MOV.U32 R4, RZ, RZ, R28 ;  /* 0x000000ffff048224 */ /* 0x004fe400078e001c */
[----:B---3--:R0:W-:Y:S01]  /*1d360*/  STL [R1+0x409c], R29 ;  /* 0x00409c1d01007387 */ /* 0x0081e20000100800 */
[----:B------:R-:W-:Y:S01]  /*1d370*/  PRMT R27, RZ, 0x7610, R27 ;  /* 0x00007610ff1b7816 */ /* 0x000fe2000000001b */
[----:B------:R-:W2:Y:S02]  /*1d380*/  LDL R28, [R1+0x1d60] ;  /* 0x001d6000011c7983 */ /* 0x000ea40000100800 */
[----:B----4-:R1:W3:Y:S04]  /*1d390*/  @!P0 LDG.E.U16 R3, [R4.64] ;  /* 0x0000000a04038981 */ /* 0x0102e8000c1e1500 */
[----:B0-----:R-:W4:Y:S04]  /*1d3a0*/  LDL R29, [R1+0x1d24] ;  /* 0x001d2400011d7983 */ /* 0x001f280000100800 */
[----:B-1----:R-:W2:Y:S04]  /*1d3b0*/  LDL R4, [R1+0x1c18] ;  /* 0x001c180001047983 */ /* 0x002ea80000100800 */
[----:B------:R-:W2:Y:S02]  /*1d3c0*/  LDL R5, [R1+0x1c1c] ;  /* 0x001c1c0001057983 */ /* 0x000ea40000100800 */
[----:B--2---:R-:W-:-:S04]  /*1d3d0*/  @!P0 LOP3.LUT R5, R5, R4, RZ, 0x3c, !PT ;  /* 0x0000000405058212 */ /* 0x004fc800078e3cff */
[----:B------:R-:W-:-:S04]  /*1d3e0*/  @!P0 LOP3.LUT R4, R5, R4, RZ, 0x3c, !PT ;  /* 0x0000000405048212 */ /* 0x000fc800078e3cff */
[----:B------:R-:W-:Y:S01]  /*1d3f0*/  @!P0 LOP3.LUT R5, R5, R4, RZ, 0x3c, !PT ;  /* 0x0000000405058212 */ /* 0x000fe200078e3cff */
[----:B---3--:R0:W-:Y:S04]  /*1d400*/  STL [R1+0x40a0], R3 ;  /* 0x0040a00301007387 */ /* 0x0081e80000100800 */
[----:B------:R1:W2:Y:S04]  /*1d410*/  @!P0 LDG.E.U16 R27, [R4.64] ;  /* 0x0000000a041b8981 */ /* 0x0002a8000c1e1500 */
[----:B0-----:R-:W3:Y:S04]  /*1d420*/  LDL R3, [R1+0x1d20] ;  /* 0x001d200001037983 */ /* 0x001ee80000100800 */
[----:B-1----:R-:W4:Y:S01]  /*1d430*/  LDL R5, [R1+0x1c00] ;  /* 0x001c000001057983 */ /* 0x002f220000100800 */
[----:B------:R-:W-:-:S03]  /*1d440*/  PRMT R26, RZ, 0x7610, R26 ;  /* 0x00007610ff1a7816 */ /* 0x000fc6000000001a */
[----:B--2---:R0:W-:Y:S01]  /*1d450*/  STL [R1+0x40a4], R27 ;  /* 0x0040a41b01007387 */ /* 0x0041e20000100800 */
[----:B---3--:R-:W-:Y:S01]  /*1d460*/  @!P0 IMAD.MOV.U32 R4, RZ, RZ, R3 ;  /* 0x000000ffff048224 */ /* 0x008fe200078e0003 */
[----:B------:R-:W-:Y:S02]  /*1d470*/  PRMT R25, RZ, 0x7610, R25 ;  /* 0x00007610ff197816 */ /* 0x000fe40000000019 */
[----:B------:R-:W-:Y:S01]  /*1d480*/  PRMT R24, RZ, 0x7610, R24 ;  /* 0x00007610ff187816 */ /* 0x000fe20000000018 */
[----:B------:R-:W2:Y:S04]  /*1d490*/  LDL R3, [R1+0x1d80] ;  /* 0x001d800001037983 */ /* 0x000ea80000100800 */
[----:B0-----:R-:W3:Y:S04]  /*1d4a0*/  LDL R27, [R1+0x1d40] ;  /* 0x001d4000011b7983 */ /* 0x001ee80000100800 */
[----:B----4-:R0:W4:Y:S04]  /*1d4b0*/  @!P0 LDG.E.U16 R26, [R4.64] ;  /* 0x0000000a041a8981 */ /* 0x010128000c1e1500 */
[----:B0-----:R-:W2:Y:S01]  /*1d4c0*/  LDL R5, [R1+0x1bf0] ;  /* 0x001bf00001057983 */ /* 0x001ea20000100800 */
[----:B---3--:R-:W-:-:S05]  /*1d4d0*/  @!P0 IMAD.MOV.U32 R4, RZ, RZ, R27 ;  /* 0x000000ffff048224 */ /* 0x008fca00078e001b */
[----:B--2---:R0:W2:Y:S04]  /*1d4e0*/  @!P0 LDG.E.U16 R25, [R4.64] ;  /* 0x0000000a04198981 */ /* 0x0040a8000c1e1500 */
[----:B----4-:R1:W-:Y:S01]  /*1d4f0*/  STL [R1+0x40a8], R26 ;  /* 0x0040a81a01007387 */ /* 0x0103e20000100800 */
[----:B------:R-:W3:Y:S02]  /*1d500*/  LDL R27, [R1+0x1da0] ;  /* 0x001da000011b7983 */ /* 0x000ee40000100800 */
[----:B0-----:R-:W-:Y:S02]  /*1d510*/  @!P0 IMAD.MOV.U32 R4, RZ, RZ, R28 ;  /* 0x000000ffff048224 */ /* 0x001fe400078e001c */
[----:B------:R-:W-:-:S05]  /*1d520*/  @!P0 IMAD.MOV.U32 R5, RZ, RZ, R29 ;  /* 0x000000ffff058224 */ /* 0x000fca00078e001d */
[----:B------:R0:W4:Y:S04]  /*1d530*/  @!P0 LDG.E.U16 R24, [R4.64] ;  /* 0x0000000a04188981 */ /* 0x000128000c1e1500 */
[----:B--2---:R2:W-:Y:S01]  /*1d540*/  STL [R1+0x40ac], R25 ;  /* 0x0040ac1901007387 */ /* 0x0045e20000100800 */
[----:B0-----:R-:W3:Y:S01]  /*1d550*/  LDL R5, [R1+0x1d44] ;  /* 0x001d440001057983 */ /* 0x001ee20000100800 */
[----:B------:R-:W-:Y:S01]  /*1d560*/  PRMT R23, RZ, 0x7610, R23 ;  /* 0x00007610ff177816 */ /* 0x000fe20000000017 */
[----:B------:R-:W-:Y:S01]  /*1d570*/  @!P0 IMAD.MOV.U32 R4, RZ, RZ, R3 ;  /* 0x000000ffff048224 */ /* 0x000fe200078e0003 */
[----:B------:R-:W3:Y:S04]  /*1d580*/  LDL R29, [R1+0x1d84] ;  /* 0x001d8400011d7983 */ /* 0x000ee80000100800 */
[----:B------:R-:W3:Y:S04]  /*1d590*/  LDL R28, [R1+0x1dc8] ;  /* 0x001dc800011c7983 */ /* 0x000ee80000100800 */
[----:B-1----:R-:W3:Y:S04]  /*1d5a0*/  LDL R26, [R1+0x1da4] ;  /* 0x001da400011a7983 */ /* 0x002ee80000100800 */
[----:B--2---:R-:W2:Y:S04]  /*1d5b0*/  LDL R25, [R1+0x1db8] ;  /* 0x001db80001197983 */ /* 0x004ea80000100800 */
[----:B----4-:R0:W-:Y:S01]  /*1d5c0*/  STL [R1+0x40b0], R24 ;  /* 0x0040b01801007387 */ /* 0x0101e20000100800 */
[----:B------:R-:W4:Y:S03]  /*1d5d0*/  LDL R3, [R1+0x1d08] ;  /* 0x001d080001037983 */ /* 0x000f260000100800 */
[----:B0-----:R-:W2:Y:S04]  /*1d5e0*/  LDL R24, [R1+0x1bdc] ;  /* 0x001bdc0001187983 */ /* 0x001ea80000100800 */
[----:B---3--:R0:W3:Y:S04]  /*1d5f0*/  @!P0 LDG.E.U16 R23, [R4.64] ;  /* 0x0000000a04178981 */ /* 0x0080e8000c1e1500 */
[----:B0-----:R-:W2:Y:S01]  /*1d600*/  LDL R5, [R1+0x1d64] ;  /* 0x001d640001057983 */ /* 0x001ea20000100800 */
[----:B------:R-:W-:Y:S01]  /*1d610*/  PRMT R22, RZ, 0x7610, R22 ;  /* 0x00007610ff167816 */ /* 0x000fe20000000016 */
[----:B------:R-:W-:Y:S01]  /*1d620*/  @!P0 IMAD.MOV.U32 R4, RZ, RZ, R27 ;  /* 0x000000ffff048224 */ /* 0x000fe200078e001b */
[----:B------:R-:W-:-:S02]  /*1d630*/  PRMT R21, RZ, 0x7610, R21 ;  /* 0x00007610ff157816 */ /* 0x000fc40000000015 */
[----:B------:R-:W-:Y:S02]  /*1d640*/  PRMT R20, RZ, 0x7610, R20 ;  /* 0x00007610ff147816 */ /* 0x000fe40000000014 */
[----:B------:R-:W-:Y:S01]  /*1d650*/  PRMT R19, RZ, 0x7610, R19 ;  /* 0x00007610ff137816 */ /* 0x000fe20000000013 */
[----:B--2---:R0:W2:Y:S02]  /*1d660*/  @!P0 LDG.E.U16 R22, [R4.64] ;  /* 0x0000000a04168981 */ /* 0x0040a4000c1e1500 */
[----:B0-----:R-:W-:Y:S02]  /*1d670*/  @!P0 IMAD.MOV.U32 R4, RZ, RZ, R28 ;  /* 0x000000ffff048224 */ /* 0x001fe400078e001c */
[----:B------:R-:W-:-:S05]  /*1d680*/  @!P0 IMAD.MOV.U32 R5, RZ, RZ, R29 ;  /* 0x000000ffff058224 */ /* 0x000fca00078e001d */
[----:B------:R0:W2:Y:S02]  /*1d690*/  @!P0 LDG.E.U16 R21, [R4.64] ;  /* 0x0000000a04158981 */ /* 0x0000a4000c1e1500 */
[----:B0-----:R-:W-:Y:S02]  /*1d6a0*/  @!P0 IMAD.MOV.U32 R4, RZ, RZ, R25 ;  /* 0x000000ffff048224 */ /* 0x001fe400078e0019 */
[----:B------:R-:W-:-:S05]  /*1d6b0*/  @!P0 IMAD.MOV.U32 R5, RZ, RZ, R26 ;  /* 0x000000ffff058224 */ /* 0x000fca00078e001a */
[----:B------:R4:W2:Y:S04]  /*1d6c0*/  @!P0 LDG.E.U16 R20, [R4.64] ;  /* 0x0000000a04148981 */ /* 0x0008a8000c1e1500 */
[----:B---3--:R0:W-:Y:S01]  /*1d6d0*/  STL [R1+0x40b4], R23 ;  /* 0x0040b41701007387 */ /* 0x0081e20000100800 */
[----:B------:R-:W3:Y:S02]  /*1d6e0*/  LDL R27, [R1+0x1cf0] ;  /* 0x001cf000011b7983 */ /* 0x000ee40000100800 */
[----:B----4-:R-:W-:Y:S02]  /*1d6f0*/  @!P0 IMAD.MOV.U32 R4, RZ, RZ, R3 ;  /* 0x000000ffff048224 */ /* 0x010fe400078e0003 */
[----:B------:R-:W-:Y:S01]  /*1d700*/  @!P0 IMAD.MOV.U32 R5, RZ, RZ, R24 ;  /* 0x000000ffff058224 */ /* 0x000fe200078e0018 */
[----:B0-----:R-:W4:Y:S04]  /*1d710*/  LDL R23, [R1+0x1cf4] ;  /* 0x001cf40001177983 */ /* 0x001f280000100800 */
[----:B------:R3:W4:Y:S01]  /*1d720*/  @!P0 LDG.E.U16 R19, [R4.64] ;  /* 0x0000000a04138981 */ /* 0x000722000c1e1500 */
[----:B------:R-:W-:-:S03]  /*1d730*/  PRMT R18, RZ, 0x7610, R18 ;  /* 0x00007610ff127816 */ /* 0x000fc60000000012 */
[----:B--2---:R0:W-:Y:S04]  /*1d740*/  STL [R1+0x40b8], R22 ;  /* 0x0040b81601007387 */ /* 0x0041e80000100800 */
[----:B------:R1:W-:Y:S01]  /*1d750*/  STL [R1+0x40bc], R21 ;  /* 0x0040bc1501007387 */ /* 0x0003e20000100800 */
[----:B------:R-:W2:Y:S02]  /*1d760*/  LDL R26, [R1+0x1cd0] ;  /* 0x001cd000011a7983 */ /* 0x000ea40000100800 */
[----:B------:R-:W2:Y:S01]  /*1d770*/  LDL R25, [R1+0x1cd4] ;  /* 0x001cd40001197983 */ /* 0x000ea20000100800 */
[----:B------:R0:W-:Y:S01]  /*1d780*/  STL [R1+0x40c0], R20 ;  /* 0x0040c01401007387 */ /* 0x0001e20000100800 */
[----:B------:R-:W2:Y:S02]  /*1d790*/  LDL R24, [R1+0x1cb0] ;  /* 0x001cb00001187983 */ /* 0x000ea40000100800 */
[----:B------:R-:W2:Y:S02]  /*1d7a0*/  LDL R3, [R1+0x1cb4] ;  /* 0x001cb40001037983 */ /* 0x000ea40000100800 */
[----:B---3--:R-:W-:-:S02]  /*1d7b0*/  @!P0 IMAD.MOV.U32 R5, RZ, RZ, R27 ;  /* 0x000000ffff058224 */ /* 0x008fc400078e001b */
[----:B----4-:R-:W-:Y:S01]  /*1d7c0*/  @!P0 IMAD.MOV.U32 R4, RZ, RZ, R23 ;  /* 0x000000ffff048224 */ /* 0x010fe200078e0017 */
[----:B------:R3:W-:Y:S01]  /*1d7d0*/  STL [R1+0x40c4], R19 ;  /* 0x0040c41301007387 */ /* 0x0007e20000100800 */
[----:B------:R-:W4:Y:S02]  /*1d7e0*/  LDL R23, [R1+0x1c90] ;  /* 0x001c900001177983 */ /* 0x000f240000100800 */
[----:B0-----:R-:W3:Y:S02]  /*1d7f0*/  LDL R22, [R1+0x1c94] ;  /* 0x001c940001167983 */ /* 0x001ee40000100800 */
[----:B-1----:R-:W3:Y:S01]  /*1d800*/  LDL R21, [R1+0x1c70] ;  /* 0x001c700001157983 */ /* 0x002ee20000100800 */
[----:B------:R-:W3:Y:S04]  /*1d810*/  LDL R20, [R1+0x1c74] ;  /* 0x001c740001147983 */ /* 0x000ee80000100800 */
[----:B------:R2:W3:Y:S01]  /*1d820*/  @!P0 LDG.E.U16 R18, [R4.64] ;  /* 0x0000000a04128981 */ /* 0x0004e2000c1e1500 */
[----:B------:R-:W-:-:S02]  /*1d830*/  PRMT R17, RZ, 0x7610, R17 ;  /* 0x00007610ff117816 */ /* 0x000fc40000000011 */
[----:B------:R-:W-:Y:S02]  /*1d840*/  PRMT R16, RZ, 0x7610, R16 ;  /* 0x00007610ff107816 */ /* 0x000fe40000000010 */
[----:B------:R-:W-:Y:S02]  /*1d850*/  PRMT R15, RZ, 0x7610, R15 ;  /* 0x00007610ff0f7816 */ /* 0x000fe4000000000f */
[----:B------:R-:W-:Y:S01]  /*1d860*/  PRMT R14, RZ, 0x7610, R14 ;  /* 0x00007610ff0e7816 */ /* 0x000fe2000000000e */
[----:B--2---:R-:W-:Y:S02]  /*1d870*/  @!P0 IMAD.MOV.U32 R5, RZ, RZ, R26 ;  /* 0x000000ffff058224 */ /* 0x004fe400078e001a */
[----:B------:R-:W-:-:S05]  /*1d880*/  @!P0 IMAD.MOV.U32 R4, RZ, RZ, R25 ;  /* 0x000000ffff048224 */ /* 0x000fca00078e0019 */
[----:B------:R0:W2:Y:S02]  /*1d890*/  @!P0 LDG.E.U16 R17, [R4.64] ;  /* 0x0000000a04118981 */ /* 0x0000a4000c1e1500 */
[----:B0-----:R-:W-:Y:S02]  /*1d8a0*/  @!P0 IMAD.MOV.U32 R5, RZ, RZ, R24 ;  /* 0x000000ffff058224 */ /* 0x001fe400078e0018 */
[----:B------:R-:W-:-:S05]  /*1d8b0*/  @!P0 IMAD.MOV.U32 R4, RZ, RZ, R3 ;  /* 0x000000ffff048224 */ /* 0x000fca00078e0003 */
[----:B------:R4:W2:Y:S02]  /*1d8c0*/  @!P0 LDG.E.U16 R16, [R4.64] ;  /* 0x0000000a04108981 */ /* 0x0008a4000c1e1500 */
[----:B----4-:R-:W-:Y:S02]  /*1d8d0*/  @!P0 IMAD.MOV.U32 R5, RZ, RZ, R23 ;  /* 0x000000ffff058224 */ /* 0x010fe400078e0017 */
[----:B---3--:R-:W-:-:S05]  /*1d8e0*/  @!P0 IMAD.MOV.U32 R4, RZ, RZ, R22 ;  /* 0x000000ffff048224 */ /* 0x008fca00078e0016 */
[----:B------:R0:W3:Y:S04]  /*1d8f0*/  @!P0 LDG.E.U16 R15, [R4.64] ;  /* 0x0000000a040f8981 */ /* 0x0000e8000c1e1500 */
[----:B------:R1:W-:Y:S01]  /*1d900*/  STL [R1+0x40c8], R18 ;  /* 0x0040c81201007387 */ /* 0x0003e20000100800 */
[----:B------:R-:W4:Y:S02]  /*1d910*/  LDL R19, [R1+0x1c50] ;  /* 0x001c500001137983 */ /* 0x000f240000100800 */
[----:B0-----:R-:W-:Y:S02]  /*1d920*/  @!P0 IMAD.MOV.U32 R4, RZ, RZ, R20 ;  /* 0x000000ffff048224 */ /* 0x001fe400078e0014 */
[----:B------:R-:W-:Y:S01]  /*1d930*/  @!P0 IMAD.MOV.U32 R5, RZ, RZ, R21 ;  /* 0x000000ffff058224 */ /* 0x000fe200078e0015 */
[----:B-1----:R-:W4:Y:S04]  /*1d940*/  LDL R18, [R1+0x1c54] ;  /* 0x001c540001127983 */ /* 0x002f280000100800 */
[----:B------:R4:W4:Y:S04]  /*1d950*/  @!P0 LDG.E.U16 R14, [R4.64] ;  /* 0x0000000a040e8981 */ /* 0x000928000c1e1500 */
[----:B--2---:R0:W-:Y:S01]  /*1d960*/  STL [R1+0x40cc], R17 ;  /* 0x0040cc1101007387 */ /* 0x0041e20000100800 */
[----:B------:R-:W2:Y:S03]  /*1d970*/  LDL R3, [R1+0x1c34] ;  /* 0x001c340001037983 */ /* 0x000ea60000100800 */
[----:B0-----:R-:W2:Y:S04]  /*1d980*/  LDL R17, [R1+0x1c30] ;  /* 0x001c300001117983 */ /* 0x001ea80000100800 */
[----:B------:R-:W-:Y:S04]  /*1d990*/  STL [R1+0x40d0], R16 ;  /* 0x0040d01001007387 */ /* 0x000fe80000100800 */
[----:B---3--:R0:W-:Y:S01]  /*1d9a0*/  STL [R1+0x40d4], R15 ;  /* 0x0040d40f01007387 */ /* 0x0081e20000100800 */
[----:B------:R-:W3:Y:S02]  /*1d9b0*/  LDL R21, [R1+0x1c10] ;  /* 0x001c100001157983 */ /* 0x000ee40000100800 */
[----:B----4-:R-:W-:Y:S01]  /*1d9c0*/  @!P0 IMAD.MOV.U32 R5, RZ, RZ, R19 ;  /* 0x000000ffff058224 */ /* 0x010fe200078e0013 */
[----:B0-----:R-:W4:Y:S04]  /*1d9d0*/  LDL R15, [R1+0x1c14] ;  /* 0x001c1400010f7983 */ /* 0x001f280000100800 */
[----:B------:R0:W-:Y:S01]  /*1d9e0*/  STL [R1+0x40d8], R14 ;  /* 0x0040d80e01007387 */ /* 0x0001e20000100800 */
[----:B------:R-:W4:Y:S02]  /*1d9f0*/  LDL R20, [R1+0x1bfc] ;  /* 0x001bfc0001147983 */ /* 0x000f240000100800 */
[----:B------:R-:W4:Y:S01]  /*1da00*/  LDL R19, [R1+0x1d28] ;  /* 0x001d280001137983 */ /* 0x000f220000100800 */
[----:B------:R-:W-:Y:S01]  /*1da10*/  PRMT R13, RZ, 0x7610, R13 ;  /* 0x00007610ff0d7816 */ /* 0x000fe2000000000d */
[----:B------:R-:W-:-:S05]  /*1da20*/  @!P0 IMAD.MOV.U32 R4, RZ, RZ, R18 ;  /* 0x000000ffff048224 */ /* 0x000fca00078e0012 */
[----:B------:R2:W4:Y:S01]  /*1da30*/  @!P0 LDG.E.U16 R13, [R4.64] ;  /* 0x0000000a040d8981 */ /* 0x000522000c1e1500 */
[----:B------:R-:W-:Y:S02]  /*1da40*/  PRMT R12, RZ, 0x7610, R12 ;  /* 0x00007610ff0c7816 */ /* 0x000fe4000000000c */
[----:B------:R-:W-:Y:S02]  /*1da50*/  PRMT R11, RZ, 0x7610, R11 ;  /* 0x00007610ff0b7816 */ /* 0x000fe4000000000b */
[----:B------:R-:W-:Y:S01]  /*1da60*/  PRMT R10, RZ, 0x7610, R10 ;  /* 0x00007610ff0a7816 */ /* 0x000fe2000000000a */
[----:B--2---:R-:W-:Y:S02]  /*1da70*/  @!P0 IMAD.MOV.U32 R4, RZ, RZ, R3 ;  /* 0x000000ffff048224 */ /* 0x004fe400078e0003 */
[----:B------:R-:W-:-:S05]  /*1da80*/  @!P0 IMAD.MOV.U32 R5, RZ, RZ, R17 ;  /* 0x000000ffff058224 */ /* 0x000fca00078e0011 */
[----:B------:R3:W2:Y:S02]  /*1da90*/  @!P0 LDG.E.U16 R12, [R4.64] ;  /* 0x0000000a040c8981 */ /* 0x0006a4000c1e1500 */
[----:B---3--:R-:W-:Y:S02]  /*1daa0*/  @!P0 IMAD.MOV.U32 R5, RZ, RZ, R21 ;  /* 0x000000ffff058224 */ /* 0x008fe400078e0015 */
[----:B----4-:R-:W-:-:S05]  /*1dab0*/  @!P0 IMAD.MOV.U32 R4, RZ, RZ, R15 ;  /* 0x000000ffff048224 */ /* 0x010fca00078e000f */
[----:B------:R1:W3:Y:S02]  /*1dac0*/  @!P0 LDG.E.U16 R11, [R4.64] ;  /* 0x0000000a040b8981 */ /* 0x0002e4000c1e1500 */
[----:B-1----:R-:W-:Y:S02]  /*1dad0*/  @!P0 IMAD.MOV.U32 R4, RZ, RZ, R19 ;  /* 0x000000ffff048224 */ /* 0x002fe400078e0013 */
[----:B------:R-:W-:-:S05]  /*1dae0*/  @!P0 IMAD.MOV.U32 R5, RZ, RZ, R20 ;  /* 0x000000ffff058224 */ /* 0x000fca00078e0014 */
[----:B------:R-:W2:Y:S04]  /*1daf0*/  @!P0 LDG.E.U16 R10, [R4.64] ;  /* 0x0000000a040a8981 */ /* 0x000ea8000c1e1500 */
[----:B------:R1:W-:Y:S01]  /*1db00*/  STL [R1+0x40dc], R13 ;  /* 0x0040dc0d01007387 */ /* 0x0003e20000100800 */
[----:B------:R-:W2:Y:S02]  /*1db10*/  LDL R18, [R1+0x1bec] ;  /* 0x001bec0001127983 */ /* 0x000ea40000100800 */
[----:B------:R-:W2:Y:S02]  /*1db20*/  LDL R17, [R1+0x1d48] ;  /* 0x001d480001117983 */ /* 0x000ea40000100800 */
[----:B------:R-:W2:Y:S01]  /*1db30*/  LDL R16, [R1+0x1d2c] ;  /* 0x001d2c0001107983 */ /* 0x000ea20000100800 */
[----:B------:R-:W2:Y:S04]  /*1db40*/  LDL R3, [R1+0x1d68] ;  /* 0x001d680001037983 */ /* 0x000ea80000100800 */
[----:B--2---:R2:W-:Y:S01]  /*1db50*/  STL [R1+0x40e0], R12 ;  /* 0x0040e00c01007387 */ /* 0x0045e20000100800 */
[----:B------:R-:W4:Y:S02]  /*1db60*/  LDL R15, [R1+0x1d4c] ;  /* 0x001d4c00010f7983 */ /* 0x000f240000100800 */
[----:B0-----:R-:W4:Y:S01]  /*1db70*/  LDL R14, [R1+0x1d88] ;  /* 0x001d8800010e7983 */ /* 0x001f220000100800 */
[----:B---3--:R0:W-:Y:S01]  /*1db80*/  STL [R1+0x40e4], R11 ;  /* 0x0040e40b01007387 */ /* 0x0081e20000100800 */
[----:B-1----:R-:W3:Y:S03]  /*1db90*/  LDL R13, [R1+0x1d6c] ;  /* 0x001d6c00010d7983 */ /* 0x002ee60000100800 */
[----:B--2---:R-:W2:Y:S04]  /*1dba0*/  LDL R12, [R1+0x1da8] ;  /* 0x001da800010c7983 */ /* 0x004ea80000100800 */
[----:B0-----:R-:W2:Y:S01]  /*1dbb0*/  LDL R11, [R1+0x1dc4] ;  /* 0x001dc400010b7983 */ /* 0x001ea20000100800 */
[----:B------:R-:W2:Y:S03]  /*1dbc0*/  LDL.LU R27, [R1+0x1380] ;  /* 0x00138000011b7983 */ /* 0x000ea60000300800 */
[----:B------:R0:W-:Y:S04]  /*1dbd0*/  STL [R1+0x40e8], R10 ;  /* 0x0040e80a01007387 */ /* 0x0001e80000100800 */
[----:B0-----:R-:W2:Y:S01]  /*1dbe0*/  LDL R10, [R1+0x1d8c] ;  /* 0x001d8c00010a7983 */ /* 0x001ea20000100800 */
[----:B------:R-:W-:Y:S01]  /*1dbf0*/  PRMT R9, RZ, 0x7610, R9 ;  /* 0x00007610ff097816 */ /* 0x000fe20000000009 */
[----:B------:R-:W-:-:S02]  /*1dc00*/  @!P0 IMAD.MOV.U32 R4, RZ, RZ, R17 ;  /* 0x000000ffff048224 */ /* 0x000fc400078e0011 */
[----:B------:R-:W-:Y:S01]  /*1dc10*/  @!P0 IMAD.MOV.U32 R5, RZ, RZ, R18 ;  /* 0x000000ffff058224 */ /* 0x000fe200078e0012 */
[----:B------:R-:W-:-:S04]  /*1dc20*/  PRMT R8, RZ, 0x7610, R8 ;  /* 0x00007610ff087816 */ /* 0x000fc80000000008 */
[----:B------:R0:W2:Y:S01]  /*1dc30*/  @!P0 LDG.E.U16 R9, [R4.64] ;  /* 0x0000000a04098981 */ /* 0x0000a2000c1e1500 */
[----:B------:R-:W-:Y:S01]  /*1dc40*/  PRMT R7, RZ, 0x7610, R7 ;  /* 0x00007610ff077816 */ /* 0x000fe20000000007 */
[----:B0-----:R-:W-:Y:S02]  /*1dc50*/  @!P0 IMAD.MOV.U32 R4, RZ, RZ, R3 ;  /* 0x000000ffff048224 */ /* 0x001fe400078e0003 */
[----:B------:R-:W-:-:S05]  /*1dc60*/  @!P0 IMAD.MOV.U32 R5, RZ, RZ, R16 ;  /* 0x000000ffff058224 */ /* 0x000fca00078e0010 */
[----:B------:R4:W2:Y:S01]  /*1dc70*/  @!P0 LDG.E.U16 R8, [R4.64] ;  /* 0x0000000a04088981 */ /* 0x0008a2000c1e1500 */
[----:B------:R-:W-:Y:S02]  /*1dc80*/  PRMT R6, RZ, 0x7610, R6 ;  /* 0x00007610ff067816 */ /* 0x000fe40000000006 */
[----:B------:R-:W-:Y:S01]  /*1dc90*/  PRMT R2, RZ, 0x7610, R2 ;  /* 0x00007610ff027816 */ /* 0x000fe20000000002 */
[----:B----4-:R-:W-:Y:S02]  /*1dca0*/  @!P0 IMAD.MOV.U32 R5, RZ, RZ, R15 ;  /* 0x000000ffff058224 */ /* 0x010fe400078e000f */
[----:B------:R-:W-:-:S05]  /*1dcb0*/  @!P0 IMAD.MOV.U32 R4, RZ, RZ, R14 ;  /* 0x000000ffff048224 */ /* 0x000fca00078e000e */
[----:B------:R3:W4:Y:S02]  /*1dcc0*/  @!P0 LDG.E.U16 R7, [R4.64] ;  /* 0x0000000a04078981 */ /* 0x000724000c1e1500 */
[----:B---3--:R-:W-:Y:S02]  /*1dcd0*/  @!P0 IMAD.MOV.U32 R5, RZ, RZ, R13 ;  /* 0x000000ffff058224 */ /* 0x008fe400078e000d */
[----:B--2---:R-:W-:-:S05]  /*1dce0*/  @!P0 IMAD.MOV.U32 R4, RZ, RZ, R12 ;  /* 0x000000ffff048224 */ /* 0x004fca00078e000c */
[----:B------:R0:W2:Y:S02]  /*1dcf0*/  @!P0 LDG.E.U16 R6, [R4.64] ;  /* 0x0000000a04068981 */ /* 0x0000a4000c1e1500 */
[----:B0-----:R-:W-:Y:S02]  /*1dd00*/  @!P0 IMAD.MOV.U32 R4, RZ, RZ, R11 ;  /* 0x000000ffff048224 */ /* 0x001fe400078e000b */
[----:B------:R-:W-:-:S05]  /*1dd10*/  @!P0 IMAD.MOV.U32 R5, RZ, RZ, R10 ;  /* 0x000000ffff058224 */ /* 0x000fca00078e000a */
[----:B------:R0:W3:Y:S04]  /*1dd20*/  @!P0 LDG.E.U16 R2, [R4.64] ;  /* 0x0000000a04028981 */ /* 0x0000e8000c1e1500 */
[----:B------:R-:W-:Y:S01]  /*1dd30*/  STL [R1+0x40ec], R9 ;  /* 0x0040ec0901007387 */ /* 0x000fe20000100800 */
[----:B------:R-:W3:Y:S02]  /*1dd40*/  LDL.LU R26, [R1+0x1378] ;  /* 0x00137800011a7983 */ /* 0x000ee40000300800 */
[----:B------:R-:W3:Y:S01]  /*1dd50*/  LDL.LU R3, [R1+0x1370] ;  /* 0x0013700001037983 */ /* 0x000ee20000300800 */
[----:B------:R-:W-:Y:S04]  /*1dd60*/  STL [R1+0x40f0], R8 ;  /* 0x0040f00801007387 */ /* 0x000fe80000100800 */
[----:B----4-:R-:W-:Y:S04]  /*1dd70*/  STL [R1+0x40f4], R7 ;  /* 0x0040f40701007387 */ /* 0x010fe80000100800 */
[----:B--2---:R1:W-:Y:S04]  /*1dd80*/  STL [R1+0x40f8], R6 ;  /* 0x0040f80601007387 */ /* 0x0043e80000100800 */
[----:B-1----:R-:W2:Y:S01]  /*1dd90*/  LDL.LU R6, [R1+0x1350] ;  /* 0x0013500001067983 */ /* 0x002ea20000300800 */
[----:B------:R-:W4:Y:S02]  /*1dda0*/  LDL.LU R7, [R1+0x1348] ;  /* 0x0013480001077983 */ /* 0x000f240000300800 */
[----:B------:R-:W2:Y:S02]  /*1ddb0*/  LDL.LU R29, [R1+0x125c] ;  /* 0x00125c00011d7983 */ /* 0x000ea40000300800 */
[----:B------:R-:W2:Y:S01]  /*1ddc0*/  LDL.LU R8, [R1+0x1254] ;  /* 0x0012540001087983 */ /* 0x000ea20000300800 */
[----:B------:R-:W2:Y:S01]  /*1ddd0*/  LDL.LU R28, [R1+0x124c] ;  /* 0x00124c00011c7983 */ /* 0x000ea20000300800 */
[----:B0-----:R-:W2:Y:S02]  /*1dde0*/  LDL.LU R4, [R1+0x1360] ;  /* 0x0013600001047983 */ /* 0x001ea40000300800 */
[----:B------:R-:W2:Y:S01]  /*1ddf0*/  LDL.LU R5, [R1+0x1358] ;  /* 0x0013580001057983 */ /* 0x000ea20000300800 */
[----:B---3--:R0:W-:Y:S04]  /*1de00*/  STL [R1+0x40fc], R2 ;  /* 0x0040fc0201007387 */ /* 0x0081e80000100800 */
[----:B0-----:R-:W3:Y:S04]  /*1de10*/  LDL.LU R2, [R1+0x1368] ;  /* 0x0013680001027983 */ /* 0x001ee80000300800 */
[----:B------:R-:W0:Y:S01]  /*1de20*/  S2R R0, SR_TID.X ;  /* 0x0000000000007919 */ /* 0x000e220000002100 */
[----:B------:R-:W4:Y:S02]  /*1de30*/  LDL.LU R9, [R1+0x1244] ;  /* 0x0012440001097983 */ /* 0x000f240000300800 */
[----:B------:R-:W4:Y:S02]  /*1de40*/  LDL.LU R10, [R1+0x123c] ;  /* 0x00123c00010a7983 */ /* 0x000f240000300800 */
[----:B------:R-:W4:Y:S01]  /*1de50*/  LDL.LU R11, [R1+0x1234] ;  /* 0x00123400010b7983 */ /* 0x000f220000300800 */
[----:B------:R-:W4:Y:S01]  /*1de60*/  LDL.LU R12, [R1+0x122c] ;  /* 0x00122c00010c7983 */ /* 0x000f220000300800 */
[----:B------:R-:W4:Y:S02]  /*1de70*/  LDL.LU R13, [R1+0x1224] ;  /* 0x00122400010d7983 */ /* 0x000f240000300800 */
[----:B------:R-:W4:Y:S01]  /*1de80*/  LDL.LU R14, [R1+0x1158] ;  /* 0x00115800010e7983 */ /* 0x000f220000300800 */
[----:B0-----:R-:W-:-:S05]  /*1de90*/  LOP3.LUT R0, R0, 0x3f, RZ, 0xc0, !PT ;  /* 0x0000003f00007812 */ /* 0x001fca00078ec0ff */
[----:B------:R-:W-:-:S05]  /*1dea0*/  IMAD.SHL.U32 R0, R0, 0x2, RZ ;  /* 0x0000000200007824 */ /* 0x000fca00078e00ff */
[----:B------:R-:W-:-:S05]  /*1deb0*/  LOP3.LUT R20, R0, 0x60, RZ, 0x3c, !PT ;  /* 0x0000006000147812 */ /* 0x000fca00078e3cff */
[----:B------:R0:W-:Y:S01]  /*1dec0*/  STS.U16 [R20+0x3800], R27 ;  /* 0x0038001b14007388 */ /* 0x0001e20000000400 */
[----:B------:R1:W-:Y:S02]  /*1ded0*/  STS.U16 [R20+0x3880], R26 ;  /* 0x0038801a14007388 */ /* 0x0003e40000000400 */
[----:B------:R1:W-:Y:S01]  /*1dee0*/  STS.U16 [R20+0x3900], R3 ;  /* 0x0039000314007388 */ /* 0x0003e20000000400 */
[----:B0-----:R-:W4:Y:S01]  /*1def0*/  LDL.LU R27, [R1+0x1150] ;  /* 0x00115000011b7983 */ /* 0x001f220000300800 */
        /* <DEDUP_REMOVED lines=9> */
[----:B------:R-:W4:Y:S02]  /*1df90*/  LDL.LU R25, [R1+0x13d8] ;  /* 0x0013d80001197983 */ /* 0x000f240000300800 */
[----:B-1----:R-:W4:Y:S01]  /*1dfa0*/  LDL.LU R26, [R1+0x13d4] ;  /* 0x0013d400011a7983 */ /* 0x002f220000300800 */
[----:B------:R-:W4:Y:S04]  /*1dfb0*/  LDL.LU R3, [R1+0x13d0] ;  /* 0x0013d00001037983 */ /* 0x000f280000300800 */
[----:B---3--:R-:W-:Y:S01]  /*1dfc0*/  STS.U16 [R20+0x3980], R2 ;  /* 0x0039800214007388 */ /* 0x008fe20000000400 */
[----:B--2---:R-:W-:Y:S02]  /*1dfd0*/  STS.U16 [R20+0x3a00], R4 ;  /* 0x003a000414007388 */ /* 0x004fe40000000400 */
[----:B------:R-:W-:Y:S02]  /*1dfe0*/  STS.U16 [R20+0x3a80], R5 ;  /* 0x003a800514007388 */ /* 0x000fe40000000400 */
[----:B------:R-:W-:Y:S01]  /*1dff0*/  STS.U16 [R20+0x3b00], R6 ;  /* 0x003b000614007388 */ /* 0x000fe20000000400 */
[----:B----4-:R-:W-:Y:S01]  /*1e000*/  STS.U16 [R20+0x3b80], R7 ;  /* 0x003b800714007388 */ /* 0x010fe20000000400 */
[----:B------:R0:W-:Y:S02]  /*1e010*/  STS.U16 [R20+0x5800], R29 ;  /* 0x0058001d14007388 */ /* 0x0001e40000000400 */
[----:B------:R-:W-:Y:S02]  /*1e020*/  STS.U16 [R20+0x5880], R8 ;  /* 0x0058800814007388 */ /* 0x000fe40000000400 */
[----:B------:R1:W-:Y:S01]  /*1e030*/  STS.U16 [R20+0x5900], R28 ;  /* 0x0059001c14007388 */ /* 0x0003e20000000400 */
[----:B0-----:R-:W2:Y:S01]  /*1e040*/  LDL.LU R29, [R1+0x13cc] ;  /* 0x0013cc00011d7983 */ /* 0x001ea20000300800 */
[----:B-1----:R-:W3:Y:S03]  /*1e050*/  LDL.LU R28, [R1+0x13c8] ;  /* 0x0013c800011c7983 */ /* 0x002ee60000300800 */
[----:B------:R-:W-:Y:S01]  /*1e060*/  STS.U16 [R20+0x5980], R9 ;  /* 0x0059800914007388 */ /* 0x000fe20000000400 */
[----:B------:R-:W-:Y:S02]  /*1e070*/  STS.U16 [R20+0x5a00], R10 ;  /* 0x005a000a14007388 */ /* 0x000fe40000000400 */
[----:B------:R-:W-:Y:S02]  /*1e080*/  STS.U16 [R20+0x5a80], R11 ;  /* 0x005a800b14007388 */ /* 0x000fe40000000400 */
[----:B------:R-:W-:Y:S01]  /*1e090*/  STS.U16 [R20+0x5b00], R12 ;  /* 0x005b000c14007388 */ /* 0x000fe20000000400 */
[----:B------:R-:W-:Y:S01]  /*1e0a0*/  STS.U16 [R20+0x5b80], R13 ;  /* 0x005b800d14007388 */ /* 0x000fe20000000400 */
[----:B------:R-:W-:Y:S01]  /*1e0b0*/  STS.U16 [R20+0x7800], R14 ;  /* 0x0078000e14007388 */ /* 0x000fe20000000400 */
[----:B------:R-:W-:-:S02]  /*1e0c0*/  LOP3.LUT R2, R0, 0x70, RZ, 0x3c, !PT ;  /* 0x0000007000027812 */ /* 0x000fc400078e3cff */
[----:B------:R0:W-:Y:S01]  /*1e0d0*/  STS.U16 [R20+0x7880], R27 ;  /* 0x0078801b14007388 */ /* 0x0001e20000000400 */
[----:B------:R-:W-:Y:S02]  /*1e0e0*/  STS.U16 [R20+0x7900], R15 ;  /* 0x0079000f14007388 */ /* 0x000fe40000000400 */
[----:B------:R-:W-:Y:S02]  /*1e0f0*/  STS.U16 [R20+0x7980], R16 ;  /* 0x0079801014007388 */ /* 0x000fe40000000400 */
[----:B------:R-:W-:Y:S01]  /*1e100*/  STS.U16 [R20+0x7a00], R17 ;  /* 0x007a001114007388 */ /* 0x000fe20000000400 */
[----:B------:R-:W-:Y:S01]  /*1e110*/  STS.U16 [R20+0x7a80], R18 ;  /* 0x007a801214007388 */ /* 0x000fe20000000400 */
[----:B------:R-:W-:Y:S02]  /*1e120*/  STS.U16 [R20+0x7b00], R19 ;  /* 0x007b001314007388 */ /* 0x000fe40000000400 */
[----:B------:R-:W-:Y:S02]  /*1e130*/  STS.U16 [R20+0x7b80], R21 ;  /* 0x007b801514007388 */ /* 0x000fe40000000400 */
[----:B------:R-:W-:Y:S01]  /*1e140*/  STS.U16 [R2+0x1c00], R22 ;  /* 0x001c001602007388 */ /* 0x000fe20000000400 */
[----:B------:R-:W-:Y:S04]  /*1e150*/  STS.U16 [R2+0x1c80], R23 ;  /* 0x001c801702007388 */ /* 0x000fe80000000400 */
[----:B0-----:R-:W4:Y:S01]  /*1e160*/  LDL.LU R27, [R1+0x1340] ;  /* 0x00134000011b7983 */ /* 0x001f220000300800 */
[----:B------:R-:W4:Y:S02]  /*1e170*/  LDL.LU R0, [R1+0x1338] ;  /* 0x0013380001007983 */ /* 0x000f240000300800 */
[----:B------:R-:W-:Y:S02]  /*1e180*/  STS.U16 [R2+0x1d00], R24 ;  /* 0x001d001802007388 */ /* 0x000fe40000000400 */
[----:B------:R-:W4:Y:S01]  /*1e190*/  LDL.LU R4, [R1+0x1330] ;  /* 0x0013300001047983 */ /* 0x000f220000300800 */
[----:B------:R-:W-:Y:S04]  /*1e1a0*/  STS.U16 [R2+0x1d80], R25 ;  /* 0x001d801902007388 */ /* 0x000fe80000000400 */
[----:B------:R-:W4:Y:S01]  /*1e1b0*/  LDL.LU R5, [R1+0x1328] ;  /* 0x0013280001057983 */ /* 0x000f220000300800 */
[----:B------:R-:W-:Y:S02]  /*1e1c0*/  STS.U16 [R2+0x1e00], R26 ;  /* 0x001e001a02007388 */ /* 0x000fe40000000400 */
[----:B------:R-:W4:Y:S02]  /*1e1d0*/  LDL.LU R6, [R1+0x1320] ;  /* 0x0013200001067983 */ /* 0x000f240000300800 */
[----:B------:R0:W-:Y:S01]  /*1e1e0*/  STS.U16 [R2+0x1e80], R3 ;  /* 0x001e800302007388 */ /* 0x0001e20000000400 */
[----:B------:R-:W4:Y:S04]  /*1e1f0*/  LDL.LU R7, [R1+0x1318] ;  /* 0x0013180001077983 */ /* 0x000f280000300800 */
[----:B0-----:R-:W4:Y:S01]  /*1e200*/  LDL.LU R3, [R1+0x1310] ;  /* 0x0013100001037983 */ /* 0x001f220000300800 */
[----:B------:R-:W4:Y:S03]  /*1e210*/  LDL.LU R8, [R1+0x1308] ;  /* 0x0013080001087983 */ /* 0x000f260000300800 */
[----:B--2---:R0:W-:Y:S01]  /*1e220*/  STS.U16 [R2+0x1f00], R29 ;  /* 0x001f001d02007388 */ /* 0x0041e20000000400 */
[----:B---3--:R1:W-:Y:S03]  /*1e230*/  STS.U16 [R2+0x1f80], R28 ;  /* 0x001f801c02007388 */ /* 0x0083e60000000400 */
[----:B0-----:R-:W2:Y:S01]  /*1e240*/  LDL.LU R29, [R1+0x1218] ;  /* 0x00121800011d7983 */ /* 0x001ea20000300800 */
[----:B------:R-:W3:Y:S02]  /*1e250*/  LDL.LU R9, [R1+0x1210] ;  /* 0x0012100001097983 */ /* 0x000ee40000300800 */
[----:B------:R-:W3:Y:S02]  /*1e260*/  LDL.LU R10, [R1+0x1208] ;  /* 0x00120800010a7983 */ /* 0x000ee40000300800 */
[----:B------:R-:W3:Y:S01]  /*1e270*/  LDL.LU R11, [R1+0x1200] ;  /* 0x00120000010b7983 */ /* 0x000ee20000300800 */
[----:B------:R-:W3:Y:S01]  /*1e280*/  LDL.LU R12, [R1+0x11f8] ;  /* 0x0011f800010c7983 */ /* 0x000ee20000300800 */
[----:B------:R-:W3:Y:S02]  /*1e290*/  LDL.LU R13, [R1+0x11f0] ;  /* 0x0011f000010d7983 */ /* 0x000ee40000300800 */
[----:B------:R-:W3:Y:S02]  /*1e2a0*/  LDL.LU R14, [R1+0x11e8] ;  /* 0x0011e800010e7983 */ /* 0x000ee40000300800 */
[----:B-1----:R-:W3:Y:S01]  /*1e2b0*/  LDL.LU R28, [R1+0x1160] ;  /* 0x00116000011c7983 */ /* 0x002ee20000300800 */
        /* <DEDUP_REMOVED lines=12> */
[----:B----4-:R0:W-:Y:S01]  /*1e380*/  STS.U16 [R2+0x3c00], R27 ;  /* 0x003c001b02007388 */ /* 0x0101e20000000400 */
[----:B------:R-:W-:Y:S02]  /*1e390*/  STS.U16 [R2+0x3c80], R0 ;  /* 0x003c800002007388 */ /* 0x000fe40000000400 */
[----:B------:R-:W-:Y:S01]  /*1e3a0*/  STS.U16 [R2+0x3d00], R4 ;  /* 0x003d000402007388 */ /* 0x000fe20000000400 */
[----:B------:R-:W-:Y:S01]  /*1e3b0*/  STS.U16 [R2+0x3d80], R5 ;  /* 0x003d800502007388 */ /* 0x000fe20000000400 */
[----:B------:R-:W-:Y:S03]  /*1e3c0*/  STS.U16 [R2+0x3e00], R6 ;  /* 0x003e000602007388 */ /* 0x000fe60000000400 */
[----:B------:R-:W-:Y:S04]  /*1e3d0*/  STS.U16 [R2+0x3e80], R7 ;  /* 0x003e800702007388 */ /* 0x000fe80000000400 */
[----:B0-----:R-:W4:Y:S04]  /*1e3e0*/  LDL.LU R27, [R1+0x8c] ;  /* 0x00008c00011b7983 */ /* 0x001f280000300800 */
[----:B------:R0:W-:Y:S01]  /*1e3f0*/  STS.U16 [R2+0x3f00], R3 ;  /* 0x003f000302007388 */ /* 0x0001e20000000400 */
[----:B------:R-:W-:Y:S03]  /*1e400*/  STS.U16 [R2+0x3f80], R8 ;  /* 0x003f800802007388 */ /* 0x000fe60000000400 */
[----:B0-----:R-:W4:Y:S04]  /*1e410*/  LDL.LU R3, [R1+0x88] ;  /* 0x0000880001037983 */ /* 0x001f280000300800 */
[----:B------:R-:W0:Y:S04]  /*1e420*/  S2R R0, SR_TID.X ;  /* 0x0000000000007919 */ /* 0x000e280000002100 */
[----:B--2---:R1:W-:Y:S01]  /*1e430*/  STS.U16 [R2+0x5c00], R29 ;  /* 0x005c001d02007388 */ /* 0x0043e20000000400 */
[----:B---3--:R-:W-:Y:S03]  /*1e440*/  STS.U16 [R2+0x5c80], R9 ;  /* 0x005c800902007388 */ /* 0x008fe60000000400 */
[----:B------:R-:W-:Y:S01]  /*1e450*/  STS.U16 [R2+0x5d00], R10 ;  /* 0x005d000a02007388 */ /* 0x000fe20000000400 */
[----:B------:R-:W-:Y:S03]  /*1e460*/  STS.U16 [R2+0x5d80], R11 ;  /* 0x005d800b02007388 */ /* 0x000fe60000000400 */
[----:B------:R-:W-:Y:S01]  /*1e470*/  STS.U16 [R2+0x5e00], R12 ;  /* 0x005e000c02007388 */ /* 0x000fe20000000400 */
[----:B------:R-:W-:Y:S02]  /*1e480*/  STS.U16 [R2+0x5e80], R13 ;  /* 0x005e800d02007388 */ /* 0x000fe40000000400 */
[----:B------:R-:W-:Y:S02]  /*1e490*/  STS.U16 [R2+0x5f00], R14 ;  /* 0x005f000e02007388 */ /* 0x000fe40000000400 */
[----:B------:R2:W-:Y:S01]  /*1e4a0*/  STS.U16 [R2+0x5f80], R28 ;  /* 0x005f801c02007388 */ /* 0x0005e20000000400 */
[----:B-1----:R-:W3:Y:S04]  /*1e4b0*/  LDL.LU R29, [R1+0x84] ;  /* 0x00008400011d7983 */ /* 0x002ee80000300800 */
[----:B--2---:R-:W2:Y:S04]  /*1e4c0*/  LDL.LU R28, [R1+0x80] ;  /* 0x00008000011c7983 */ /* 0x004ea80000300800 */
[----:B------:R-:W-:Y:S01]  /*1e4d0*/  STS.U16 [R2+0x7c00], R15 ;  /* 0x007c000f02007388 */ /* 0x000fe20000000400 */
[----:B------:R-:W-:Y:S01]  /*1e4e0*/  STS.U16 [R2+0x7c80], R16 ;  /* 0x007c801002007388 */ /* 0x000fe20000000400 */
[----:B0-----:R-:W-:Y:S01]  /*1e4f0*/  LOP3.LUT R0, R0, 0x3f, RZ, 0xc0, !PT ;  /* 0x0000003f00007812 */ /* 0x001fe200078ec0ff */
[----:B------:R-:W-:Y:S01]  /*1e500*/  STS.U16 [R2+0x7d00], R17 ;  /* 0x007d001102007388 */ /* 0x000fe20000000400 */
[----:B------:R-:W-:Y:S01]  /*1e510*/  STS.U16 [R2+0x7d80], R18 ;  /* 0x007d801202007388 */ /* 0x000fe20000000400 */
[----:B------:R-:W-:Y:S02]  /*1e520*/  STS.U16 [R2+0x7e00], R19 ;  /* 0x007e001302007388 */ /* 0x000fe40000000400 */
[----:B------:R-:W-:Y:S02]  /*1e530*/  STS.U16 [R2+0x7e80], R20 ;  /* 0x007e801402007388 */ /* 0x000fe40000000400 */
[----:B------:R-:W-:Y:S02]  /*1e540*/  STS.U16 [R2+0x7f00], R21 ;  /* 0x007f001502007388 */ /* 0x000fe40000000400 */
[----:B------:R-:W-:Y:S01]  /*1e550*/  IMAD.SHL.U32 R0, R0, 0x2, RZ ;  /* 0x0000000200007824 */ /* 0x000fe200078e00ff */
[----:B------:R0:W-:Y:S04]  /*1e560*/  STS.U16 [R2+0x7f80], R22 ;  /* 0x007f801602007388 */ /* 0x0001e80000000400 */
[----:B------:R1:W-:Y:S04]  /*1e570*/  STS.U16 [R0+0x8600], R26 ;  /* 0x0086001a00007388 */ /* 0x0003e80000000400 */
[----:B0-----:R-:W2:Y:S01]  /*1e580*/  LDL.LU R2, [R1+0x7c] ;  /* 0x00007c0001027983 */ /* 0x001ea20000300800 */
[----:B------:R-:W2:Y:S02]  /*1e590*/  LDL.LU R6, [R1+0x78] ;  /* 0x0000780001067983 */ /* 0x000ea40000300800 */
[----:B------:R-:W2:Y:S02]  /*1e5a0*/  LDL.LU R7, [R1+0x74] ;  /* 0x0000740001077983 */ /* 0x000ea40000300800 */
[----:B------:R-:W2:Y:S01]  /*1e5b0*/  LDL.LU R8, [R1+0x70] ;  /* 0x0000700001087983 */ /* 0x000ea20000300800 */
[----:B------:R-:W2:Y:S01]  /*1e5c0*/  LDL.LU R9, [R1+0x6c] ;  /* 0x00006c0001097983 */ /* 0x000ea20000300800 */
[----:B-1----:R-:W2:Y:S02]  /*1e5d0*/  LDL.LU R26, [R1+0x68] ;  /* 0x00006800011a7983 */ /* 0x002ea40000300800 */
        /* <DEDUP_REMOVED lines=12> */
[----:B------:R-:W2:Y:S01]  /*1e6a0*/  LDL.LU R21, [R1+0x34] ;  /* 0x0000340001157983 */ /* 0x000ea20000300800 */
[----:B------:R0:W-:Y:S01]  /*1e6b0*/  STS.U16 [R0+0x8000], R23 ;  /* 0x0080001700007388 */ /* 0x0001e20000000400 */
[----:B------:R-:W2:Y:S03]  /*1e6c0*/  LDL.LU R22, [R1+0x30] ;  /* 0x0000300001167983 */ /* 0x000ea60000300800 */
[----:B------:R1:W-:Y:S04]  /*1e6d0*/  STS.U16 [R0+0x8200], R24 ;  /* 0x0082001800007388 */ /* 0x0003e80000000400 */
[----:B------:R1:W-:Y:S04]  /*1e6e0*/  STS.U16 [R0+0x8400], R25 ;  /* 0x0084001900007388 */ /* 0x0003e80000000400 */
[----:B----4-:R4:W-:Y:S04]  /*1e6f0*/  STS.U16 [R0+0x8800], R27 ;  /* 0x0088001b00007388 */ /* 0x0109e80000000400 */
[----:B------:R4:W-:Y:S04]  /*1e700*/  STS.U16 [R0+0x8a00], R3 ;  /* 0x008a000300007388 */ /* 0x0009e80000000400 */
[----:B0-----:R-:W2:Y:S01]  /*1e710*/  LDL.LU R23, [R1+0x2c] ;  /* 0x00002c0001177983 */ /* 0x001ea20000300800 */
[----:B-1----:R-:W2:Y:S02]  /*1e720*/  LDL.LU R24, [R1+0x28] ;  /* 0x0000280001187983 */ /* 0x002ea40000300800 */
[----:B------:R-:W2:Y:S01]  /*1e730*/  LDL.LU R25, [R1+0x24] ;  /* 0x0000240001197983 */ /* 0x000ea20000300800 */
[----:B----4-:R-:W4:Y:S01]  /*1e740*/  LDL.LU R27, [R1+0x20] ;  /* 0x00002000011b7983 */ /* 0x010f220000300800 */
[----:B------:R-:W4:Y:S03]  /*1e750*/  LDL.LU R3, [R1+0x1c] ;  /* 0x00001c0001037983 */ /* 0x000f260000300800 */
[----:B---3--:R0:W-:Y:S04]  /*1e760*/  STS.U16 [R0+0x8c00], R29 ;  /* 0x008c001d00007388 */ /* 0x0081e80000000400 */
[----:B--2---:R1:W-:Y:S04]  /*1e770*/  STS.U16 [R0+0x8e00], R28 ;  /* 0x008e001c00007388 */ /* 0x0043e80000000400 */
[----:B0-----:R-:W2:Y:S04]  /*1e780*/  LDL.LU R29, [R1+0x18] ;  /* 0x00001800011d7983 */ /* 0x001ea80000300800 */
[----:B-1----:R-:W3:Y:S01]  /*1e790*/  LDL.LU R28, [R1+0x14] ;  /* 0x00001400011c7983 */ /* 0x002ee20000300800 */
[----:B------:R-:W3:Y:S03]  /*1e7a0*/  LDL.LU R4, [R1+0xc] ;  /* 0x00000c0001047983 */ /* 0x000ee60000300800 */
[----:B------:R0:W-:Y:S04]  /*1e7b0*/  STS.U16 [R0+0x9000], R2 ;  /* 0x0090000200007388 */ /* 0x0001e80000000400 */
[----:B------:R1:W-:Y:S04]  /*1e7c0*/  STS.U16 [R0+0x9a00], R26 ;  /* 0x009a001a00007388 */ /* 0x0003e80000000400 */
[----:B------:R1:W-:Y:S04]  /*1e7d0*/  STS.U16 [R0+0x9200], R6 ;  /* 0x0092000600007388 */ /* 0x0003e80000000400 */
[----:B------:R1:W-:Y:S04]  /*1e7e0*/  STS.U16 [R0+0x9400], R7 ;  /* 0x0094000700007388 */ /* 0x0003e80000000400 */
[----:B------:R1:W-:Y:S04]  /*1e7f0*/  STS.U16 [R0+0x9600], R8 ;  /* 0x0096000800007388 */ /* 0x0003e80000000400 */
[----:B------:R1:W-:Y:S04]  /*1e800*/  STS.U16 [R0+0x9800], R9 ;  /* 0x0098000900007388 */ /* 0x0003e80000000400 */
[----:B------:R1:W-:Y:S04]  /*1e810*/  STS.U16 [R0+0x9c00], R10 ;  /* 0x009c000a00007388 */ /* 0x0003e80000000400 */
[----:B------:R1:W-:Y:S04]  /*1e820*/  STS.U16 [R0+0x9e00], R11 ;  /* 0x009e000b00007388 */ /* 0x0003e80000000400 */
[----:B0-----:R-:W3:Y:S01]  /*1e830*/  LDL.LU R2, [R1+0x40fc] ;  /* 0x0040fc0001027983 */ /* 0x001ee20000300800 */
[----:B-1----:R-:W-:-:S03]  /*1e840*/  LOP3.LUT R26, R0, 0x10, RZ, 0x3c, !PT ;  /* 0x00000010001a7812 */ /* 0x002fc600078e3cff */
[----:B------:R-:W3:Y:S01]  /*1e850*/  LDL.LU R6, [R1+0x40f8] ;  /* 0x0040f80001067983 */ /* 0x000ee20000300800 */
[----:B------:R-:W3:Y:S02]  /*1e860*/  LDL.LU R7, [R1+0x40f4] ;  /* 0x0040f40001077983 */ /* 0x000ee40000300800 */
[----:B------:R-:W3:Y:S02]  /*1e870*/  LDL.LU R8, [R1+0x40f0] ;  /* 0x0040f00001087983 */ /* 0x000ee40000300800 */
[----:B------:R-:W3:Y:S01]  /*1e880*/  LDL.LU R9, [R1+0x40ec] ;  /* 0x0040ec0001097983 */ /* 0x000ee20000300800 */
[----:B------:R0:W-:Y:S01]  /*1e890*/  STS.U16 [R26+0x8080], R12 ;  /* 0x0080800c1a007388 */ /* 0x0001e20000000400 */
[----:B------:R1:W-:Y:S02]  /*1e8a0*/  STS.U16 [R26+0x8280], R13 ;  /* 0x0082800d1a007388 */ /* 0x0003e40000000400 */
[----:B------:R1:W-:Y:S02]  /*1e8b0*/  STS.U16 [R26+0x8480], R14 ;  /* 0x0084800e1a007388 */ /* 0x0003e40000000400 */
[----:B------:R1:W-:Y:S01]  /*1e8c0*/  STS.U16 [R26+0x8680], R15 ;  /* 0x0086800f1a007388 */ /* 0x0003e20000000400 */
[----:B------:R4:W-:Y:S01]  /*1e8d0*/  STS.U16 [R26+0x8880], R16 ;  /* 0x008880101a007388 */ /* 0x0009e20000000400 */
[----:B------:R4:W-:Y:S02]  /*1e8e0*/  STS.U16 [R26+0x8a80], R17 ;  /* 0x008a80111a007388 */ /* 0x0009e40000000400 */
[----:B------:R4:W-:Y:S01]  /*1e8f0*/  STS.U16 [R26+0x8c80], R5 ;  /* 0x008c80051a007388 */ /* 0x0009e20000000400 */
[----:B------:R-:W3:Y:S01]  /*1e900*/  LDL.LU R10, [R1+0x40e8] ;  /* 0x0040e800010a7983 */ /* 0x000ee20000300800 */
[----:B------:R-:W3:Y:S02]  /*1e910*/  LDL.LU R11, [R1+0x40e4] ;  /* 0x0040e400010b7983 */ /* 0x000ee40000300800 */
[----:B------:R-:W3:Y:S02]  /*1e920*/  LDL.LU R0, [R1+0x10] ;  /* 0x0000100001007983 */ /* 0x000ee40000300800 */
[----:B0-----:R-:W3:Y:S01]  /*1e930*/  LDL.LU R12, [R1+0x40e0] ;  /* 0x0040e000010c7983 */ /* 0x001ee20000300800 */
[----:B-1----:R-:W3:Y:S01]  /*1e940*/  LDL.LU R13, [R1+0x40dc] ;  /* 0x0040dc00010d7983 */ /* 0x002ee20000300800 */
[----:B------:R-:W3:Y:S02]  /*1e950*/  LDL.LU R14, [R1+0x40d8] ;  /* 0x0040d800010e7983 */ /* 0x000ee40000300800 */
[----:B------:R-:W3:Y:S02]  /*1e960*/  LDL.LU R15, [R1+0x40d4] ;  /* 0x0040d400010f7983 */ /* 0x000ee40000300800 */
[----:B----4-:R-:W4:Y:S01]  /*1e970*/  LDL.LU R16, [R1+0x40d0] ;  /* 0x0040d00001107983 */ /* 0x010f220000300800 */
[----:B------:R-:W4:Y:S04]  /*1e980*/  LDL.LU R17, [R1+0x40cc] ;  /* 0x0040cc0001117983 */ /* 0x000f280000300800 */
[----:B------:R-:W0:Y:S04]  /*1e990*/  S2R R5, SR_TID.X ;  /* 0x0000000000057919 */ /* 0x000e280000002100 */
[----:B------:R1:W-:Y:S01]  /*1e9a0*/  STS.U16 [R26+0x8e80], R18 ;  /* 0x008e80121a007388 */ /* 0x0003e20000000400 */
[----:B------:R1:W-:Y:S02]  /*1e9b0*/  STS.U16 [R26+0x9080], R19 ;  /* 0x009080131a007388 */ /* 0x0003e40000000400 */
[----:B------:R1:W-:Y:S02]  /*1e9c0*/  STS.U16 [R26+0x9280], R20 ;  /* 0x009280141a007388 */ /* 0x0003e40000000400 */
[----:B------:R1:W-:Y:S01]  /*1e9d0*/  STS.U16 [R26+0x9480], R21 ;  /* 0x009480151a007388 */ /* 0x0003e20000000400 */
[----:B------:R1:W-:Y:S01]  /*1e9e0*/  STS.U16 [R26+0x9680], R22 ;  /* 0x009680161a007388 */ /* 0x0003e20000000400 */
[----:B------:R1:W-:Y:S03]  /*1e9f0*/  STS.U16 [R26+0x9880], R23 ;  /* 0x009880171a007388 */ /* 0x0003e60000000400 */
[----:B-1----:R-:W4:Y:S01]  /*1ea00*/  LDL.LU R18, [R1+0x40c8] ;  /* 0x0040c80001127983 */ /* 0x002f220000300800 */
[----:B------:R-:W4:Y:S02]  /*1ea10*/  LDL.LU R19, [R1+0x40c4] ;  /* 0x0040c40001137983 */ /* 0x000f240000300800 */
[----:B------:R-:W4:Y:S02]  /*1ea20*/  LDL.LU R20, [R1+0x40c0] ;  /* 0x0040c00001147983 */ /* 0x000f240000300800 */
[----:B------:R-:W4:Y:S01]  /*1ea30*/  LDL.LU R21, [R1+0x40bc] ;  /* 0x0040bc0001157983 */ /* 0x000f220000300800 */
[----:B------:R-:W4:Y:S01]  /*1ea40*/  LDL.LU R22, [R1+0x40b8] ;  /* 0x0040b80001167983 */ /* 0x000f220000300800 */
[----:B------:R-:W4:Y:S01]  /*1ea50*/  LDL.LU R23, [R1+0x40b4] ;  /* 0x0040b40001177983 */ /* 0x000f220000300800 */
[----:B0-----:R-:W-:-:S05]  /*1ea60*/  LOP3.LUT R5, R5, 0x3f, RZ, 0xc0, !PT ;  /* 0x0000003f05057812 */ /* 0x001fca00078ec0ff */
[----:B------:R-:W-:Y:S01]  /*1ea70*/  IMAD.SHL.U32 R5, R5, 0x2, RZ ;  /* 0x0000000205057824 */ /* 0x000fe200078e00ff */
[----:B------:R0:W-:Y:S01]  /*1ea80*/  STS.U16 [R26+0x9a80], R24 ;  /* 0x009a80181a007388 */ /* 0x0001e20000000400 */
[----:B------:R1:W-:Y:S03]  /*1ea90*/  STS.U16 [R26+0x9c80], R25 ;  /* 0x009c80191a007388 */ /* 0x0003e60000000400 */
[----:B------:R-:W-:Y:S01]  /*1eaa0*/  LOP3.LUT R5, R5, 0x20, RZ, 0x3c, !PT ;  /* 0x0000002005057812 */ /* 0x000fe200078e3cff */
[----:B------:R1:W-:Y:S04]  /*1eab0*/  STS.U16 [R26+0x9e80], R27 ;  /* 0x009e801b1a007388 */ /* 0x0003e80000000400 */
[----:B0-----:R-:W4:Y:S01]  /*1eac0*/  LDL.LU R24, [R1+0x40b0] ;  /* 0x0040b00001187983 */ /* 0x001f220000300800 */
[----:B-1----:R-:W4:Y:S03]  /*1ead0*/  LDL.LU R25, [R1+0x40ac] ;  /* 0x0040ac0001197983 */ /* 0x002f260000300800 */
[----:B------:R0:W-:Y:S04]  /*1eae0*/  STS.U16 [R5+0x8100], R3 ;  /* 0x0081000305007388 */ /* 0x0001e80000000400 */
[----:B------:R-:W4:Y:S01]  /*1eaf0*/  LDL.LU R26, [R1+0x40a8] ;  /* 0x0040a800011a7983 */ /* 0x000f220000300800 */
[----:B------:R-:W4:Y:S03]  /*1eb00*/  LDL.LU R27, [R1+0x40a4] ;  /* 0x0040a400011b7983 */ /* 0x000f260000300800 */
[----:B0-----:R-:W4:Y:S04]  /*1eb10*/  LDL.LU R3, [R1+0x40a0] ;  /* 0x0040a00001037983 */ /* 0x001f280000300800 */
[----:B--2---:R0:W-:Y:S04]  /*1eb20*/  STS.U16 [R5+0x8300], R29 ;  /* 0x0083001d05007388 */ /* 0x0041e80000000400 */
[----:B---3--:R1:W-:Y:S04]  /*1eb30*/  STS.U16 [R5+0x8500], R28 ;  /* 0x0085001c05007388 */ /* 0x0083e80000000400 */
[----:B0-----:R-:W2:Y:S04]  /*1eb40*/  LDL.LU R29, [R1+0x409c] ;  /* 0x00409c00011d7983 */ /* 0x001ea80000300800 */
[----:B-1----:R-:W3:Y:S04]  /*1eb50*/  LDL.LU R28, [R1+0x4098] ;  /* 0x00409800011c7983 */ /* 0x002ee80000300800 */
[----:B------:R-:W-:Y:S01]  /*1eb60*/  STS.U16 [R5+0x8700], R0 ;  /* 0x0087000005007388 */ /* 0x000fe20000000400 */
[----:B------:R-:W-:Y:S03]  /*1eb70*/  STS.U16 [R5+0x8900], R4 ;  /* 0x0089000405007388 */ /* 0x000fe60000000400 */
[----:B---3--:R0:W-:Y:S01]  /*1eb80*/  STS.U16 [R5+0x8b00], R28 ;  /* 0x008b001c05007388 */ /* 0x0081e20000000400 */
[----:B--2---:R1:W-:Y:S03]  /*1eb90*/  STS.U16 [R5+0x8d00], R29 ;  /* 0x008d001d05007388 */ /* 0x0043e60000000400 */
[----:B0-----:R-:W2:Y:S01]  /*1eba0*/  LDL.LU R28, [R1+0x4094] ;  /* 0x00409400011c7983 */ /* 0x001ea20000300800 */
[----:B-1----:R-:W2:Y:S02]  /*1ebb0*/  LDL.LU R29, [R1+0x4090] ;  /* 0x00409000011d7983 */ /* 0x002ea40000300800 */
[----:B----4-:R0:W-:Y:S02]  /*1ebc0*/  STS.U16 [R5+0x8f00], R3 ;  /* 0x008f000305007388 */ /* 0x0101e40000000400 */
[----:B------:R-:W-:Y:S01]  /*1ebd0*/  STS.U16 [R5+0x9100], R27 ;  /* 0x0091001b05007388 */ /* 0x000fe20000000400 */
[----:B------:R-:W-:Y:S01]  /*1ebe0*/  STS.U16 [R5+0x9300], R26 ;  /* 0x0093001a05007388 */ /* 0x000fe20000000400 */
[----:B------:R-:W-:Y:S02]  /*1ebf0*/  STS.U16 [R5+0x9500], R25 ;  /* 0x0095001905007388 */ /* 0x000fe40000000400 */
[----:B------:R-:W-:Y:S02]  /*1ec00*/  STS.U16 [R5+0x9700], R24 ;  /* 0x0097001805007388 */ /* 0x000fe40000000400 */
[----:B------:R-:W-:Y:S01]  /*1ec10*/  STS.U16 [R5+0x9900], R23 ;  /* 0x0099001705007388 */ /* 0x000fe20000000400 */
[----:B------:R-:W-:Y:S01]  /*1ec20*/  STS.U16 [R5+0x9b00], R22 ;  /* 0x009b001605007388 */ /* 0x000fe20000000400 */
[----:B------:R-:W-:Y:S02]  /*1ec30*/  STS.U16 [R5+0x9d00], R21 ;  /* 0x009d001505007388 */ /* 0x000fe40000000400 */
[----:B------:R-:W-:Y:S01]  /*1ec40*/  STS.U16 [R5+0x9f00], R20 ;  /* 0x009f001405007388 */ /* 0x000fe20000000400 */
[----:B0-----:R-:W3:Y:S04]  /*1ec50*/  LDL.LU R3, [R1+0x408c] ;  /* 0x00408c0001037983 */ /* 0x001ee80000300800 */
[----:B--2---:R0:W-:Y:S04]  /*1ec60*/  STS.U16 [R29+0x9f80], R28 ;  /* 0x009f801c1d007388 */ /* 0x0041e80000000400 */
[----:B0-----:R-:W2:Y:S01]  /*1ec70*/  LDL.LU R28, [R1+0x4088] ;  /* 0x00408800011c7983 */ /* 0x001ea20000300800 */
        /* <DEDUP_REMOVED lines=15> */
[----:B------:R-:W-:Y:S06]  /*1ed70*/  BAR.SYNC.DEFER_BLOCKING 0x0 ;  /* 0x0000000000007b1d */ /* 0x000fec0000010000 */
[----:B---3--:R-:W-:Y:S04]  /*1ed80*/  LDSM.16.MT88.4 R16, [R3] ;  /* 0x000000000310783b */ /* 0x008fe80000004200 */
[----:B--2---:R-:W0:Y:S04]  /*1ed90*/  LDSM.16.M88.4 R8, [R28+0x8000] ;  /* 0x008000001c08783b */ /* 0x004e280000000200 */
[----:B------:R-:W1:Y:S04]  /*1eda0*/  LDSM.16.M88.4 R20, [R28+0x8200] ;  /* 0x008200001c14783b */ /* 0x000e680000000200 */
[----:B------:R-:W2:Y:S04]  /*1edb0*/  LDSM.16.M88.4 R12, [R28+0x8400] ;  /* 0x008400001c0c783b */ /* 0x000ea80000000200 */
[----:B0-----:R-:W-:Y:S01]  /*1edc0*/  STL.64 [R1+0xc0], R8 ;  /* 0x0000c00801007387 */ /* 0x001fe20000100a00 */
[----:B------:R-:W-:-:S02]  /*1edd0*/  IMAD.MOV.U32 R5, RZ, RZ, R8 ;  /* 0x000000ffff057224 */ /* 0x000fc400078e0008 */
[----:B------:R-:W-:Y:S02]  /*1ede0*/  STL.64 [R1+0xc8], R10 ;  /* 0x0000c80a01007387 */ /* 0x000fe40000100a00 */
[----:B------:R-:W-:Y:S02]  /*1edf0*/  IMAD.MOV.U32 R4, RZ, RZ, R9 ;  /* 0x000000ffff047224 */ /* 0x000fe400078e0009 */
[----:B------:R-:W0:Y:S04]  /*1ee00*/  LDSM.16.M88.4 R8, [R28+0x8600] ;  /* 0x008600001c08783b */ /* 0x000e280000000200 */
[----:B-1----:R-:W-:Y:S01]  /*1ee10*/  STL.64 [R1+0xb0], R20 ;  /* 0x0000b01401007387 */ /* 0x002fe20000100a00 */
[----:B------:R-:W-:Y:S02]  /*1ee20*/  STL.64 [R1+0xb8], R22 ;  /* 0x0000b81601007387 */ /* 0x000fe40000100a00 */
[----:B--2---:R-:W-:Y:S02]  /*1ee30*/  STL.64 [R1+0xa0], R12 ;  /* 0x0000a00c01007387 */ /* 0x004fe40000100a00 */
[----:B------:R-:W-:Y:S01]  /*1ee40*/  STL.64 [R1+0xa8], R14 ;  /* 0x0000a80e01007387 */ /* 0x000fe20000100a00 */
[----:B------:R-:W-:Y:S04]  /*1ee50*/  LDSM.16.M88.4 R20, [R28+0x8a00] ;  /* 0x008a00001c14783b */ /* 0x000fe80000000200 */
[----:B------:R-:W-:Y:S04]  /*1ee60*/  LDSM.16.M88.4 R12, [R28+0x8c00] ;  /* 0x008c00001c0c783b */ /* 0x000fe80000000200 */
[----:B0-----:R-:W-:Y:S01]  /*1ee70*/  STL.64 [R1+0x90], R8 ;  /* 0x0000900801007387 */ /* 0x001fe20000100a00 */
[----:B------:R-:W-:-:S02]  /*1ee80*/  IMAD.MOV.U32 R2, RZ, RZ, R9 ;  /* 0x000000ffff027224 */ /* 0x000fc400078e0009 */
[----:B------:R-:W-:Y:S02]  /*1ee90*/  STL.64 [R1+0x98], R10 ;  /* 0x0000980a01007387 */ /* 0x000fe40000100a00 */
[----:B------:R-:W-:Y:S02]  /*1eea0*/  IMAD.MOV.U32 R0, RZ, RZ, R8 ;  /* 0x000000ffff007224 */ /* 0x000fe400078e0008 */
[----:B------:R-:W0:Y:S04]  /*1eeb0*/  LDSM.16.M88.4 R8, [R28+0x8800] ;  /* 0x008800001c08783b */ /* 0x000e280000000200 */
[----:B0-----:R-:W-:Y:S01]  /*1eec0*/  STL.64 [R1+0x80], R8 ;  /* 0x0000800801007387 */ /* 0x001fe20000100a00 */
[----:B------:R-:W-:Y:S02]  /*1eed0*/  STL.64 [R1+0x88], R10 ;  /* 0x0000880a01007387 */ /* 0x000fe40000100a00 */
[----:B------:R-:W0:Y:S04]  /*1eee0*/  LDSM.16.M88.4 R8, [R28+0x8e00] ;  /* 0x008e00001c08783b */ /* 0x000e280000000200 */
[----:B------:R-:W-:Y:S01]  /*1eef0*/  STL.64 [R1+0x70], R20 ;  /* 0x0000701401007387 */ /* 0x000fe20000100a00 */
[----:B------:R-:W-:Y:S01]  /*1ef00*/  STL.64 [R1+0x78], R22 ;  /* 0x0000781601007387 */ /* 0x000fe20000100a00 */
[----:B------:R-:W-:Y:S02]  /*1ef10*/  STL.64 [R1+0x60], R12 ;  /* 0x0000600c01007387 */ /* 0x000fe40000100a00 */
[----:B------:R-:W-:Y:S02]  /*1ef20*/  STL.64 [R1+0x68], R14 ;  /* 0x0000680e01007387 */ /* 0x000fe40000100a00 */
[----:B------:R-:W1:Y:S04]  /*1ef30*/  LDSM.16.M88.4 R12, [R28+0x9000] ;  /* 0x009000001c0c783b */ /* 0x000e680000000200 */
[----:B------:R-:W-:Y:S04]  /*1ef40*/  LDSM.16.MT88.4 R20, [R3+0x80] ;  /* 0x000080000314783b */ /* 0x000fe80000004200 */
[----:B0-----:R-:W-:Y:S01]  /*1ef50*/  STL.64 [R1+0x50], R8 ;  /* 0x0000500801007387 */ /* 0x001fe20000100a00 */
[----:B------:R-:W-:-:S02]  /*1ef60*/  IMAD.MOV.U32 R25, RZ, RZ, R8 ;  /* 0x000000ffff197224 */ /* 0x000fc400078e0008 */
[----:B------:R-:W-:Y:S02]  /*1ef70*/  STL.64 [R1+0x58], R10 ;  /* 0x0000580a01007387 */ /* 0x000fe40000100a00 */
[----:B------:R-:W-:Y:S02]  /*1ef80*/  IMAD.MOV.U32 R24, RZ, RZ, R9 ;  /* 0x000000ffff187224 */ /* 0x000fe400078e0009 */
[----:B------:R-:W0:Y:S04]  /*1ef90*/  LDSM.16.M88.4 R8, [R28+0x9200] ;  /* 0x009200001c08783b */ /* 0x000e280000000200 */
[----:B------:R-:W-:Y:S01]  /*1efa0*/  STL [R1+0x403c], R25 ;  /* 0x00403c1901007387 */ /* 0x000fe20000100800 */
[----:B-1----:R-:W-:Y:S02]  /*1efb0*/  STL.64 [R1+0x40], R12 ;  /* 0x0000400c01007387 */ /* 0x002fe40000100a00 */
[----:B------:R-:W-:Y:S02]  /*1efc0*/  STL.64 [R1+0x48], R14 ;  /* 0x0000480e01007387 */ /* 0x000fe40000100a00 */
[----:B------:R-:W1:Y:S04]  /*1efd0*/  LDSM.16.M88.4 R12, [R28+0x9400] ;  /* 0x009400001c0c783b */ /* 0x000e680000000200 */
[----:B0-----:R-:W-:Y:S01]  /*1efe0*/  STL.64 [R1+0x30], R8 ;  /* 0x0000300801007387 */ /* 0x001fe20000100a00 */
[----:B------:R-:W-:-:S02]  /*1eff0*/  IMAD.MOV.U32 R27, RZ, RZ, R8 ;  /* 0x000000ffff1b7224 */ /* 0x000fc400078e0008 */
[----:B------:R-:W-:Y:S02]  /*1f000*/  STL.64 [R1+0x38], R10 ;  /* 0x0000380a01007387 */ /* 0x000fe40000100a00 */
[----:B------:R-:W-:Y:S02]  /*1f010*/  IMAD.MOV.U32 R26, RZ, RZ, R9 ;  /* 0x000000ffff1a7224 */ /* 0x000fe400078e0009 */
[----:B------:R-:W0:Y:S04]  /*1f020*/  LDSM.16.M88.4 R8, [R28+0x9600] ;  /* 0x009600001c08783b */ /* 0x000e280000000200 */
[----:B-1----:R-:W-:Y:S01]  /*1f030*/  STL.64 [R1+0x20], R12 ;  /* 0x0000200c01007387 */ /* 0x002fe20000100a00 */
[----:B------:R-:W-:Y:S02]  /*1f040*/  STL.64 [R1+0x28], R14 ;  /* 0x0000280e01007387 */ /* 0x000fe40000100a00 */
[----:B------:R-:W-:Y:S04]  /*1f050*/  LDSM.16.M88.4 R12, [R28+0x9a00] ;  /* 0x009a00001c0c783b */ /* 0x000fe80000000200 */
[----:B0-----:R-:W-:Y:S01]  /*1f060*/  IMAD.MOV.U32 R25, RZ, RZ, R8 ;  /* 0x000000ffff197224 */ /* 0x001fe200078e0008 */
[----:B------:R-:W-:Y:S01]  /*1f070*/  STL.64 [R1+0x10], R8 ;  /* 0x0000100801007387 */ /* 0x000fe20000100a00 */
[----:B------:R-:W-:Y:S02]  /*1f080*/  STL.64 [R1+0x18], R10 ;  /* 0x0000180a01007387 */ /* 0x000fe40000100a00 */
[----:B------:R-:W-:Y:S01]  /*1f090*/  STL.64 [R1+0x4048], R26 ;  /* 0x0040481a01007387 */ /* 0x000fe20000100a00 */
[----:B------:R0:W-:Y:S04]  /*1f0a0*/  STL.64 [R1+0x4040], R24 ;  /* 0x0040401801007387 */ /* 0x0001e80000100a00 */
[----:B0-----:R-:W2:Y:S01]  /*1f0b0*/  LDL.LU.64 R24, [R1+0x10b0] ;  /* 0x0010b00001187983 */ /* 0x001ea20000300a00 */
[----:B------:R-:W3:Y:S02]  /*1f0c0*/  LDL.LU.64 R26, [R1+0x10b8] ;  /* 0x0010b800011a7983 */ /* 0x000ee40000300a00 */
[----:B------:R-:W-:-:S02]  /*1f0d0*/  IMAD.MOV.U32 R29, RZ, RZ, R9 ;  /* 0x000000ffff1d7224 */ /* 0x000fc400078e0009 */
[----:B------:R-:W0:Y:S04]  /*1f0e0*/  LDSM.16.M88.4 R8, [R28+0x9800] ;  /* 0x009800001c08783b */ /* 0x000e280000000200 */
[----:B0-----:R-:W-:Y:S01]  /*1f0f0*/  STL.64 [R1], R8 ;  /* 0x0000000801007387 */ /* 0x001fe20000100a00 */
[----:B------:R-:W-:Y:S02]  /*1f100*/  STL.64 [R1+0x8], R10 ;  /* 0x0000080a01007387 */ /* 0x000fe40000100a00 */
[----:B------:R-:W0:Y:S01]  /*1f110*/  LDSM.16.M88.4 R8, [R28+0x9c00] ;  /* 0x009c00001c08783b */ /* 0x000e220000000200 */
[----:B---3--:R-:W-:Y:S03]  /*1f120*/  STL.64 [R1+0x4078], R26 ;  /* 0x0040781a01007387 */ /* 0x008fe60000100a00 */
[----:B--2---:R-:W-:Y:S02]  /*1f130*/  STL.64 [R1+0x4070], R24 ;  /* 0x0040701801007387 */ /* 0x004fe40000100a00 */
[----:B------:R-:W-:Y:S02]  /*1f140*/  STL [R1+0x3248], R14 ;  /* 0x0032480e01007387 */ /* 0x000fe40000100800 */
[----:B------:R-:W-:Y:S01]  /*1f150*/  STL [R1+0x3244], R15 ;  /* 0x0032440f01007387 */ /* 0x000fe20000100800 */
[----:B------:R1:W-:Y:S04]  /*1f160*/  STL.64 [R1+0x4080], R12 ;  /* 0x0040800c01007387 */ /* 0x0003e80000100a00 */
[----:B-1----:R-:W2:Y:S01]  /*1f170*/  LDL.LU.64 R12, [R1+0x10c0] ;  /* 0x0010c000010c7983 */ /* 0x002ea20000300a00 */
[----:B------:R-:W2:Y:S02]  /*1f180*/  LDL.LU.64 R14, [R1+0x10c8] ;  /* 0x0010c800010e7983 */ /* 0x000ea40000300a00 */
[----:B------:R-:W-:-:S02]  /*1f190*/  IMAD.MOV.U32 R24, RZ, RZ, R5 ;  /* 0x000000ffff187224 */ /* 0x000fc400078e0005 */
[----:B------:R-:W-:Y:S02]  /*1f1a0*/  IMAD.MOV.U32 R25, RZ, RZ, R4 ;  /* 0x000000ffff197224 */ /* 0x000fe400078e0004 */
[----:B------:R-:W1:Y:S04]  /*1f1b0*/  LDSM.16.M88.4 R4, [R28+0x9e00] ;  /* 0x009e00001c04783b */ /* 0x000e680000000200 */
[----:B0-----:R-:W-:Y:S01]  /*1f1c0*/  STL [R1+0x310c], R10 ;  /* 0x00310c0a01007387 */ /* 0x001fe20000100800 */
[----:B------:R-:W-:Y:S02]  /*1f1d0*/  STL [R1+0x3108], R11 ;  /* 0x0031080b01007387 */ /* 0x000fe40000100800 */
[----:B------:R0:W-:Y:S02]  /*1f1e0*/  STL.64 [R1+0x4068], R8 ;  /* 0x0040680801007387 */ /* 0x0001e40000100a00 */
[----:B0-----:R-:W3:Y:S04]  /*1f1f0*/  LDL.64 R8, [R1+0xb0] ;  /* 0x0000b00001087983 */ /* 0x001ee80000100a00 */
[----:B-1----:R0:W-:Y:S01]  /*1f200*/  STL [R1+0x3228], R6 ;  /* 0x0032280601007387 */ /* 0x0021e20000100800 */
[----:B------:R-:W-:Y:S02]  /*1f210*/  STL [R1+0x2fe8], R7 ;  /* 0x002fe80701007387 */ /* 0x000fe40000100800 */
[----:B------:R-:W-:Y:S02]  /*1f220*/  STL [R1+0x1df0], R28 ;  /* 0x001df01c01007387 */ /* 0x000fe40000100800 */
[----:B------:R1:W-:Y:S01]  /*1f230*/  STL.64 [R1+0x3f78], R22 ;  /* 0x003f781601007387 */ /* 0x0003e20000100a00 */
[----:B------:R-:W-:Y:S01]  /*1f240*/  STL.64 [R1+0x3f70], R20 ;  /* 0x003f701401007387 */ /* 0x000fe20000100a00 */
[----:B0-----:R-:W-:-:S02]  /*1f250*/  IMAD.MOV.U32 R6, RZ, RZ, R2 ;  /* 0x000000ffff067224 */ /* 0x001fc400078e0002 */
[----:B-1----:R-:W-:Y:S01]  /*1f260*/  IMAD.MOV.U32 R23, RZ, RZ, R0 ;  /* 0x000000ffff177224 */ /* 0x002fe200078e0000 */
[----:B--2---:R-:W-:Y:S01]  /*1f270*/  HMMA.16816.F32.BF16 R24, R16, R24, R12 ;  /* 0x000000181018723c */ /* 0x004fe2000004180c */
[----:B------:R-:W2:Y:S11]  /*1f280*/  LDL.LU.64 R12, [R1+0x4080] ;  /* 0x00408000010c7983 */ /* 0x000eb60000300a00 */
[----:B------:R-:W-:Y:S11]  /*1f290*/  @!UPT UIADD3 URZ, URZ, URZ, URZ ;  /* 0x0000003f3f3ff290 */ /* 0x000ff6000fffe03f */
[----:B------:R0:W-:Y:S01]  /*1f2a0*/  STL [R1+0x10c0], R24 ;  /* 0x0010c01801007387 */ /* 0x0001e20000100800 */
[----:B------:R-:W-:Y:S02]  /*1f2b0*/  IMAD.MOV.U32 R2, RZ, RZ, R26 ;  /* 0x000000ffff027224 */ /* 0x000fe400078e001a */
[----:B------:R-:W-:Y:S02]  /*1f2c0*/  IMAD.MOV.U32 R0, RZ, RZ, R27 ;  /* 0x000000ffff007224 */ /* 0x000fe400078e001b */
[----:B------:R-:W-:Y:S01]  /*1f2d0*/  IMAD.MOV.U32 R28, RZ, RZ, R25 ;  /* 0x000000ffff1c7224 */ /* 0x000fe200078e0019 */
[----:B------:R-:W4:Y:S04]  /*1f2e0*/  LDL.LU.64 R26, [R1+0x4078] ;  /* 0x00407800011a7983 */ /* 0x000f280000300a00 */
[----:B0-----:R-:W4:Y:S01]  /*1f2f0*/  LDL.LU.64 R24, [R1+0x4070] ;  /* 0x0040700001187983 */ /* 0x001f220000300a00 */
[----:B------:R-:W2:Y:S02]  /*1f300*/  LDL R20, [R1+0x70] ;  /* 0x0000700001147983 */ /* 0x000ea40000100800 */
[----:B------:R-:W2:Y:S02]  /*1f310*/  LDL R21, [R1+0x74] ;  /* 0x0000740001157983 */ /* 0x000ea40000100800 */
[----:B---3--:R-:W-:-:S02]  /*1f320*/  IMAD.MOV.U32 R14, RZ, RZ, R8 ;  /* 0x000000ffff0e7224 */ /* 0x008fc400078e0008 */
[----:B------:R-:W-:Y:S01]  /*1f330*/  IMAD.MOV.U32 R7, RZ, RZ, R9 ;  /* 0x000000ffff077224 */ /* 0x000fe200078e0009 */
[C---:B----4-:R-:W-:Y:S01]  /*1f340*/  HMMA.16816.F32.BF16 R24, R16.reuse, R8, R24 ;  /* 0x000000081018723c */ /* 0x050fe20000041818 */
[----:B--2---:R0:W-:Y:S04]  /*1f350*/  STL.64 [R1+0x4050], R20 ;  /* 0x0040501401007387 */ /* 0x0041e80000100a00 */
[----:B0-----:R-:W2:Y:S01]  /*1f360*/  LDL.64 R20, [R1+0xa0] ;  /* 0x0000a00001147983 */ /* 0x001ea20000100a00 */
[----:B------:R-:W-:Y:S02]  /*1f370*/  STL [R1+0x3118], R0 ;  /* 0x0031180001007387 */ /* 0x000fe40000100800 */
[----:B------:R-:W-:Y:S02]  /*1f380*/  STL [R1+0x3114], R2 ;  /* 0x0031140201007387 */ /* 0x000fe40000100800 */
[----:B------:R-:W-:Y:S01]  /*1f390*/  STL [R1+0x3110], R28 ;  /* 0x0031101c01007387 */ /* 0x000fe20000100800 */
[----:B------:R-:W3:Y:S11]  /*1f3a0*/  LDL.LU.64 R8, [R1+0x4068] ;  /* 0x0040680001087983 */ /* 0x000ef60000300a00 */
[----:B------:R-:W-:Y:S01]  /*1f3b0*/  @!UPT UIADD3 URZ, URZ, URZ, URZ ;  /* 0x0000003f3f3ff290 */ /* 0x000fe2000fffe03f */
[----:B------:R-:W-:Y:S01]  /*1f3c0*/  STL.64 [R1+0x10b0], R24 ;  /* 0x0010b01801007387 */ /* 0x000fe20000100a00 */
[----:B------:R-:W-:Y:S02]  /*1f3d0*/  STL [R1+0x4060], R14 ;  /* 0x0040600e01007387 */ /* 0x000fe40000100800 */
[----:B------:R0:W-:Y:S02]  /*1f3e0*/  STL.64 [R1+0x4058], R12 ;  /* 0x0040580c01007387 */ /* 0x0001e40000100a00 */
[----:B0-----:R-:W2:Y:S01]  /*1f3f0*/  LDL.LU.64 R12, [R1+0x10a0] ;  /* 0x0010a000010c7983 */ /* 0x001ea20000300a00 */
[----:B------:R-:W2:Y:S02]  /*1f400*/  LDL.LU.64 R14, [R1+0x10a8] ;  /* 0x0010a800010e7983 */ /* 0x000ea40000300a00 */
[----:B------:R-:W-:Y:S02]  /*1f410*/  IMAD.MOV.U32 R11, RZ, RZ, R27 ;  /* 0x000000ffff0b7224 */ /* 0x000fe400078e001b */
[----:B------:R-:W-:Y:S01]  /*1f420*/  IMAD.MOV.U32 R10, RZ, RZ, R26 ;  /* 0x000000ffff0a7224 */ /* 0x000fe200078e001a */
[----:B------:R-:W4:Y:S01]  /*1f430*/  LDL.LU.64 R24, [R1+0x690] ;  /* 0x0006900001187983 */ /* 0x000f220000300a00 */
[----:B------:R-:W4:Y:S02]  /*1f440*/  LDL.LU.64 R26, [R1+0x698] ;  /* 0x00069800011a7983 */ /* 0x000f240000300a00 */
[----:B------:R-:W-:Y:S02]  /*1f450*/  STL [R1+0x4028], R7 ;  /* 0x0040280701007387 */ /* 0x000fe40000100800 */
[----:B------:R-:W-:Y:S01]  /*1f460*/  STL.64 [R1+0x4020], R4 ;  /* 0x0040200401007387 */ /* 0x000fe20000100a00 */
[----:B------:R-:W-:Y:S01]  /*1f470*/  STL [R1+0x322c], R11 ;  /* 0x00322c0b01007387 */ /* 0x000fe20000100800 */
[----:B------:R-:W-:Y:S01]  /*1f480*/  STL [R1+0x311c], R10 ;  /* 0x00311c0a01007387 */ /* 0x000fe20000100800 */
[----:B--2---:R-:W-:Y:S11]  /*1f490*/  HMMA.16816.F32.BF16 R12, R16, R20, R12 ;  /* 0x00000014100c723c */ /* 0x004ff6000004180c */
[----:B------:R-:W-:Y:S11]  /*1f4a0*/  @!UPT UIADD3 URZ, URZ, URZ, URZ ;  /* 0x0000003f3f3ff290 */ /* 0x000ff6000fffe03f */
[----:B------:R-:W-:Y:S01]  /*1f4b0*/  @!UPT UIADD3 URZ, URZ, URZ, URZ ;  /* 0x0000003f3f3ff290 */ /* 0x000fe2000fffe03f */
[----:B------:R-:W-:Y:S01]  /*1f4c0*/  STL.64 [R1+0x10a0], R12 ;  /* 0x0010a00c01007387 */ /* 0x000fe20000100a00 */
[----:B------:R0:W-:Y:S03]  /*1f4d0*/  STL.64 [R1+0x10a8], R14 ;  /* 0x0010a80e01007387 */ /* 0x0001e60000100a00 */
[----:B0-----:R-:W2:Y:S01]  /*1f4e0*/  LDL.LU R14, [R1+0x4060] ;  /* 0x00406000010e7983 */ /* 0x001ea20000300800 */
[----:B------:R-:W3:Y:S02]  /*1f4f0*/  LDL.LU.64 R12, [R1+0x4058] ;  /* 0x00405800010c7983 */ /* 0x000ee40000300a00 */
[----:B------:R-:W-:Y:S02]  /*1f500*/  IMAD.MOV.U32 R15, RZ, RZ, R20 ;  /* 0x000000ffff0f7224 */ /* 0x000fe400078e0014 */
[----:B------:R-:W-:Y:S02]  /*1f510*/  IMAD.MOV.U32 R11, RZ, RZ, R21 ;  /* 0x000000ffff0b7224 */ /* 0x000fe400078e0015 */
[----:B------:R-:W4:Y:S04]  /*1f520*/  LDL.LU.64 R20, [R1+0x4050] ;  /* 0x0040500001147983 */ /* 0x000f280000300a00 */
[----:B--2---:R-:W-:Y:S01]  /*1f530*/  STL.64 [R1+0x3f98], R14 ;  /* 0x003f980e01007387 */ /* 0x004fe20000100a00 */
[----:B---3--:R0:W-:Y:S03]  /*1f540*/  STL.64 [R1+0x3f90], R12 ;  /* 0x003f900c01007387 */ /* 0x0081e60000100a00 */
[----:B0-----:R-:W2:Y:S01]  /*1f550*/  LDL.LU.64 R12, [R1+0x1090] ;  /* 0x00109000010c7983 */ /* 0x001ea20000300a00 */
[----:B------:R-:W2:Y:S02]  /*1f560*/  LDL.LU.64 R14, [R1+0x1098] ;  /* 0x00109800010e7983 */ /* 0x000ea40000300a00 */
[----:B------:R-:W-:-:S02]  /*1f570*/  IMAD.MOV.U32 R4, RZ, RZ, R23 ;  /* 0x000000ffff047224 */ /* 0x000fc400078e0017 */
[----:B------:R-:W-:-:S07]  /*1f580*/  IMAD.MOV.U32 R5, RZ, RZ, R6 ;  /* 0x000000ffff057224 */ /* 0x000fce00078e0006 */
[C---:B--2---:R-:W-:Y:S01]  /*1f590*/  HMMA.16816.F32.BF16 R12, R16.reuse, R4, R12 ;  /* 0x00000004100c723c */ /* 0x044fe2000004180c */
[----:B------:R-:W2:Y:S01]  /*1f5a0*/  LDL.LU.64 R4, [R1+0x680] ;  /* 0x0006800001047983 */ /* 0x000ea20000300a00 */
[----:B------:R-:W2:Y:S11]  /*1f5b0*/  LDL.LU.64 R6, [R1+0x688] ;  /* 0x0006880001067983 */ /* 0x000eb60000300a00 */
[----:B------:R-:W-:Y:S10]  /*1f5c0*/  @!UPT UIADD3 URZ, URZ, URZ, URZ ;  /* 0x0000003f3f3ff290 */ /* 0x000ff4000fffe03f */
[----:B------:R0:W-:Y:S01]  /*1f5d0*/  STL.64 [R1+0x1090], R12 ;  /* 0x0010900c01007387 */ /* 0x0001e20000100a00 */
[----:B------:R-:W-:Y:S03]  /*1f5e0*/  STL.64 [R1+0x1098], R14 ;  /* 0x0010980e01007387 */ /* 0x000fe60000100a00 */
[----:B0-----:R-:W3:Y:S04]  /*1f5f0*/  LDL R12, [R1] ;  /* 0x00000000010c7983 */ /* 0x001ee80000100800 */
[----:B------:R-:W3:Y:S04]  /*1f600*/  LDL R13, [R1+0x4] ;  /* 0x00000400010d7983 */ /* 0x000ee80000100800 */
[----:B---3--:R0:W-:Y:S04]  /*1f610*/  STL.64 [R1+0x3fb0], R12 ;  /* 0x003fb00c01007387 */ /* 0x0081e80000100a00 */
[----:B0-----:R-:W4:Y:S04]  /*1f620*/  LDL R12, [R1+0x80] ;  /* 0x00008000010c7983 */ /* 0x001f280000100800 */
[----:B------:R-:W4:Y:S02]  /*1f630*/  LDL R13, [R1+0x84] ;  /* 0x00008400010d7983 */ /* 0x000f240000100800 */
[----:B----4-:R-:W-:Y:S02]  /*1f640*/  HMMA.16816.F32.BF16 R12, R16, R12, R24 ;  /* 0x0000000c100c723c */ /* 0x010fe40000041818 */
[----:B------:R-:W3:Y:S01]  /*1f650*/  LDL.LU.64 R26, [R1+0x4048] ;  /* 0x00404800011a7983 */ /* 0x000ee20000300a00 */
[----:B------:R-:W4:Y:S11]  /*1f660*/  LDL.LU.64 R24, [R1+0x4040] ;  /* 0x0040400001187983 */ /* 0x000f360000300a00 */
[----:B------:R-:W-:Y:S10]  /*1f670*/  @!UPT UIADD3 URZ, URZ, URZ, URZ ;  /* 0x0000003f3f3ff290 */ /* 0x000ff4000fffe03f */
[----:B------:R-:W-:Y:S02]  /*1f680*/  IMAD.MOV.U32 R10, RZ, RZ, R12 ;  /* 0x000000ffff0a7224 */ /* 0x000fe400078e000c */
[----:B------:R-:W-:Y:S02]  /*1f690*/  IMAD.MOV.U32 R0, RZ, RZ, R13 ;  /* 0x000000ffff007224 */ /* 0x000fe400078e000d */
[----:B------:R-:W-:Y:S02]  /*1f6a0*/  IMAD.MOV.U32 R13, RZ, RZ, R29 ;  /* 0x000000ffff0d7224 */ /* 0x000fe400078e001d */
[----:B------:R-:W-:Y:S02]  /*1f6b0*/  IMAD.MOV.U32 R28, RZ, RZ, R15 ;  /* 0x000000ffff1c7224 */ /* 0x000fe400078e000f */
[----:B------:R-:W-:Y:S02]  /*1f6c0*/  IMAD.MOV.U32 R2, RZ, RZ, R14 ;  /* 0x000000ffff027224 */ /* 0x000fe400078e000e */
[----:B----4-:R-:W-:-:S02]  /*1f6d0*/  IMAD.MOV.U32 R12, RZ, RZ, R25 ;  /* 0x000000ffff0c7224 */ /* 0x010fc400078e0019 */
[----:B------:R-:W4:Y:S03]  /*1f6e0*/  LDL.LU R25, [R1+0x403c] ;  /* 0x00403c0001197983 */ /* 0x000f260000300800 */
[----:B------:R0:W-:Y:S02]  /*1f6f0*/  STL.64 [R1+0x3fc8], R12 ;  /* 0x003fc80c01007387 */ /* 0x0001e40000100a00 */
[----:B------:R-:W-:Y:S02]  /*1f700*/  STL [R1+0x3230], R10 ;  /* 0x0032300a01007387 */ /* 0x000fe40000100800 */
[----:B------:R-:W-:Y:S01]  /*1f710*/  STL [R1+0x4038], R11 ;  /* 0x0040380b01007387 */ /* 0x000fe20000100800 */
[----:B------:R-:W-:Y:S01]  /*1f720*/  STL.64 [R1+0x4030], R8 ;  /* 0x0040300801007387 */ /* 0x000fe20000100a00 */
[----:B------:R-:W-:Y:S02]  /*1f730*/  STL [R1+0x31a4], R28 ;  /* 0x0031a41c01007387 */ /* 0x000fe40000100800 */
[----:B------:R-:W-:Y:S02]  /*1f740*/  STL [R1+0x31a0], R2 ;  /* 0x0031a00201007387 */ /* 0x000fe40000100800 */
[----:B------:R-:W-:Y:S01]  /*1f750*/  STL [R1+0x3158], R0 ;  /* 0x0031580001007387 */ /* 0x000fe20000100800 */
[----:B0-----:R-:W3:Y:S01]  /*1f760*/  LDL.LU.64 R12, [R1+0xf40] ;  /* 0x000f4000010c7983 */ /* 0x001ee20000300a00 */
[----:B------:R-:W3:Y:S01]  /*1f770*/  LDL.LU.64 R14, [R1+0xf48] ;  /* 0x000f4800010e7983 */ /* 0x000ee20000300a00 */
[----:B--2---:R-:W-:Y:S11]  /*1f780*/  HMMA.16816.F32.BF16 R4, R16, R20, R4 ;  /* 0x000000141004723c */ /* 0x004ff60000041804 */
[----:B------:R-:W-:Y:S11]  /*1f790*/  @!UPT UIADD3 URZ, URZ, URZ, URZ ;  /* 0x0000003f3f3ff290 */ /* 0x000ff6000fffe03f */
[----:B------:R-:W-:Y:S01]  /*1f7a0*/  @!UPT UIADD3 URZ, URZ, URZ, URZ ;  /* 0x0000003f3f3ff290 */ /* 0x000fe2000fffe03f */
[----:B------:R-:W-:Y:S01]  /*1f7b0*/  STL.64 [R1+0x680], R4 ;  /* 0x0006800401007387 */ /* 0x000fe20000100a00 */
[----:B------:R-:W-:Y:S03]  /*1f7c0*/  STL.64 [R1+0x688], R6 ;  /* 0x0006880601007387 */ /* 0x000fe60000100a00 */
[----:B---3--:R-:W-:Y:S01]  /*1f7d0*/  STL.64 [R1+0x3fd8], R14 ;  /* 0x003fd80e01007387 */ /* 0x008fe20000100a00 */
[----:B------:R0:W-:Y:S02]  /*1f7e0*/  STL.64 [R1+0x3fd0], R12 ;  /* 0x003fd00c01007387 */ /* 0x0001e40000100a00 */
[----:B0-----:R-:W-:Y:S02]  /*1f7f0*/  IMAD.MOV.U32 R12, RZ, RZ, R27 ;  /* 0x000000ffff0c7224 */ /* 0x001fe400078e001b */
[----:B------:R-:W-:-:S05]  /*1f800*/  IMAD.MOV.U32 R13, RZ, RZ, R26 ;  /* 0x000000ffff0d7224 */ /* 0x000fca00078e001a */
[----:B------:R0:W-:Y:S04]  /*1f810*/  STL.64 [R1+0x3ff0], R12 ;  /* 0x003ff00c01007387 */ /* 0x0001e80000100a00 */
[----:B0-----:R-:W2:Y:S04]  /*1f820*/  LDL.64 R12, [R1+0x40] ;  /* 0x00004000010c7983 */ /* 0x001ea80000100a00 */
[----:B--2---:R-:W-:Y:S01]  /*1f830*/  STL.64 [R1+0x4008], R12 ;  /* 0x0040080c01007387 */ /* 0x004fe20000100a00 */
[----:B------:R-:W2:Y:S02]  /*1f840*/  LDL.LU.64 R8, [R1+0xf80] ;  /* 0x000f800001087983 */ /* 0x000ea40000300a00 */
[----:B------:R-:W2:Y:S02]  /*1f850*/  LDL.LU.64 R10, [R1+0xf88] ;  /* 0x000f8800010a7983 */ /* 0x000ea40000300a00 */
[----:B------:R-:W2:Y:S01]  /*1f860*/  LDL.64 R4, [R1+0x60] ;  /* 0x0000600001047983 */ /* 0x000ea20000100a00 */
[----:B------:R-:W3:Y:S01]  /*1f870*/  LDL.LU.64 R20, [R1+0xf00] ;  /* 0x000f000001147983 */ /* 0x000ee20000300a00 */
[----:B------:R-:W2:Y:S03]  /*1f880*/  LDL.LU.64 R22, [R1+0xf08] ;  /* 0x000f080001167983 */ /* 0x000ea60000300a00 */
[----:B--2---:R-:W-:Y:S01]  /*1f890*/  STL.64 [R1+0x3f88], R22 ;  /* 0x003f881601007387 */ /* 0x004fe20000100a00 */
[----:B---3--:R0:W-:Y:S03]  /*1f8a0*/  STL.64 [R1+0x3f80], R20 ;  /* 0x003f801401007387 */ /* 0x0081e60000100a00 */
[----:B0-----:R-:W2:Y:S01]  /*1f8b0*/  LDL.LU.64 R20, [R1+0xf10] ;  /* 0x000f100001147983 */ /* 0x001ea20000300a00 */
[----:B------:R-:W3:Y:S03]  /*1f8c0*/  LDL.LU.64 R22, [R1+0xf18] ;  /* 0x000f180001167983 */ /* 0x000ee60000300a00 */
[----:B---3--:R-:W-:Y:S01]  /*1f8d0*/  STL.64 [R1+0x3fa8], R22 ;  /* 0x003fa81601007387 */ /* 0x008fe20000100a00 */
[----:B--2---:R0:W-:Y:S03]  /*1f8e0*/  STL.64 [R1+0x3fa0], R20 ;  /* 0x003fa01401007387 */ /* 0x0041e60000100a00 */
        /* <DEDUP_REMOVED lines=13> */
[----:B------:R-:W3:Y:S02]  /*1f9c0*/  LDL.LU.64 R22, [R1+0xf68] ;  /* 0x000f680001167983 */ /* 0x000ee40000300a00 */
[----:B----4-:R-:W-:-:S02]  /*1f9d0*/  IMAD.MOV.U32 R12, RZ, RZ, R25 ;  /* 0x000000ffff0c7224 */ /* 0x010fc400078e0019 */
[----:B------:R-:W-:Y:S02]  /*1f9e0*/  IMAD.MOV.U32 R13, RZ, RZ, R24 ;  /* 0x000000ffff0d7224 */ /* 0x000fe400078e0018 */
[----:B------:R-:W0:Y:S01]  /*1f9f0*/  LDSM.16.MT88.4 R24, [R3+0x100] ;  /* 0x000100000318783b */ /* 0x000e220000004200 */
[----:B------:R-:W-:Y:S03]  /*1fa00*/  HMMA.16816.F32.BF16 R8, R16, R4, R8 ;  /* 0x000000041008723c */ /* 0x000fe60000041808 */
[----:B---3--:R-:W-:Y:S01]  /*1fa10*/  STL.64 [R1+0x4018], R22 ;  /* 0x0040181601007387 */ /* 0x008fe20000100a00 */
[----:B--2---:R1:W-:Y:S03]  /*1fa20*/  STL.64 [R1+0x4010], R20 ;  /* 0x0040101401007387 */ /* 0x0043e60000100a00 */
[----:B-1----:R-:W2:Y:S01]  /*1fa30*/  LDL.LU.64 R20, [R1+0xf70] ;  /* 0x000f700001147983 */ /* 0x002ea20000300a00 */
[----:B------:R-:W2:Y:S02]  /*1fa40*/  LDL.LU.64 R22, [R1+0xf78] ;  /* 0x000f780001167983 */ /* 0x000ea40000300a00 */
[----:B0-----:R-:W-:Y:S02]  /*1fa50*/  STL [R1+0x3e88], R27 ;  /* 0x003e881b01007387 */ /* 0x001fe40000100800 */
[----:B------:R-:W-:Y:S01]  /*1fa60*/  STL [R1+0x3f18], R26 ;  /* 0x003f181a01007387 */ /* 0x000fe20000100800 */
[----:B------:R0:W-:Y:S01]  /*1fa70*/  STL.64 [R1+0x3f10], R24 ;  /* 0x003f101801007387 */ /* 0x0001e20000100a00 */
[----:B------:R-:W-:-:S03]  /*1fa80*/  IMAD.MOV.U32 R6, RZ, RZ, R5 ;  /* 0x000000ffff067224 */ /* 0x000fc600078e0005 */
[----:B0-----:R-:W3:Y:S06]  /*1fa90*/  LDL.64 R24, [R1+0x20] ;  /* 0x0000200001187983 */ /* 0x001eec0000100a00 */
[----:B------:R-:W-:Y:S02]  /*1faa0*/  STL.64 [R1+0xf80], R8 ;  /* 0x000f800801007387 */ /* 0x000fe40000100a00 */
[----:B------:R0:W-:Y:S02]  /*1fab0*/  STL.64 [R1+0xf88], R10 ;  /* 0x000f880a01007387 */ /* 0x0001e40000100a00 */
[----:B0-----:R-:W4:Y:S01]  /*1fac0*/  LDL.LU R11, [R1+0x4038] ;  /* 0x00403800010b7983 */ /* 0x001f220000300800 */
[----:B------:R-:W3:Y:S02]  /*1fad0*/  LDL.LU.64 R8, [R1+0x4030] ;  /* 0x0040300001087983 */ /* 0x000ee40000300a00 */
[----:B------:R-:W-:-:S02]  /*1fae0*/  IMAD.MOV.U32 R10, RZ, RZ, R4 ;  /* 0x000000ffff0a7224 */ /* 0x000fc400078e0004 */
[----:B------:R-:W3:Y:S01]  /*1faf0*/  LDL.LU R7, [R1+0x4028] ;  /* 0x0040280001077983 */ /* 0x000ee20000300800 */
[----:B------:R-:W3:Y:S01]  /*1fb00*/  LDL.LU.64 R4, [R1+0x4020] ;  /* 0x0040200001047983 */ /* 0x000ee20000300a00 */
[C---:B--2---:R-:W-:Y:S03]  /*1fb10*/  HMMA.16816.F32.BF16 R12, R16.reuse, R12, R20 ;  /* 0x0000000c100c723c */ /* 0x044fe60000041814 */
[----:B------:R-:W2:Y:S01]  /*1fb20*/  LDL.LU.64 R22, [R1+0x4018] ;  /* 0x0040180001167983 */ /* 0x000ea20000300a00 */
[----:B------:R-:W2:Y:S11]  /*1fb30*/  LDL.LU.64 R20, [R1+0x4010] ;  /* 0x0040100001147983 */ /* 0x000eb60000300a00 */
[----:B------:R-:W-:Y:S08]  /*1fb40*/  @!UPT UIADD3 URZ, URZ, URZ, URZ ;  /* 0x0000003f3f3ff290 */ /* 0x000ff0000fffe03f */
[----:B------:R0:W-:Y:S01]  /*1fb50*/  STL.64 [R1+0xf70], R12 ;  /* 0x000f700c01007387 */ /* 0x0001e20000100a00 */
[----:B------:R-:W-:Y:S03]  /*1fb60*/  STL.64 [R1+0xf78], R14 ;  /* 0x000f780e01007387 */ /* 0x000fe60000100a00 */
[----:B0-----:R-:W2:Y:S02]  /*1fb70*/  LDL.LU.64 R12, [R1+0x4008] ;  /* 0x00400800010c7983 */ /* 0x001ea40000300a00 */
[C---:B--2---:R-:W-:Y:S01]  /*1fb80*/  HMMA.16816.F32.BF16 R20, R16.reuse, R12, R20 ;  /* 0x0000000c1014723c */ /* 0x044fe20000041814 */
[----:B------:R-:W-:Y:S02]  /*1fb90*/  IMAD.MOV.U32 R2, RZ, RZ, R12 ;  /* 0x000000ffff027224 */ /* 0x000fe400078e000c */
[----:B------:R-:W-:Y:S11]  /*1fba0*/  IMAD.MOV.U32 R0, RZ, RZ, R13 ;  /* 0x000000ffff007224 */ /* 0x000ff600078e000d */
[----:B------:R-:W-:Y:S09]  /*1fbb0*/  @!UPT UIADD3 URZ, URZ, URZ, URZ ;  /* 0x0000003f3f3ff290 */ /* 0x000ff2000fffe03f */
[----:B------:R-:W-:Y:S01]  /*1fbc0*/  STL.64 [R1+0xf60], R20 ;  /* 0x000f601401007387 */ /* 0x000fe20000100a00 */
[----:B------:R0:W-:Y:S03]  /*1fbd0*/  STL.64 [R1+0xf68], R22 ;  /* 0x000f681601007387 */ /* 0x0001e60000100a00 */
[----:B0-----:R-:W2:Y:S01]  /*1fbe0*/  LDL.LU.64 R22, [R1+0x4000] ;  /* 0x0040000001167983 */ /* 0x001ea20000300a00 */
[----:B------:R-:W2:Y:S02]  /*1fbf0*/  LDL.LU.64 R20, [R1+0x3ff8] ;  /* 0x003ff80001147983 */ /* 0x000ea40000300a00 */
[----:B------:R-:W2:Y:S02]  /*1fc00*/  LDL.LU.64 R12, [R1+0x3ff0] ;  /* 0x003ff000010c7983 */ /* 0x000ea40000300a00 */
[C---:B--2---:R-:W-:Y:S01]  /*1fc10*/  HMMA.16816.F32.BF16 R12, R16.reuse, R12, R20 ;  /* 0x0000000c100c723c */ /* 0x044fe20000041814 */
[----:B------:R-:W2:Y:S01]  /*1fc20*/  LDL.LU.64 R22, [R1+0x3fe8] ;  /* 0x003fe80001167983 */ /* 0x000ea20000300a00 */
[----:B------:R-:W2:Y:S11]  /*1fc30*/  LDL.LU.64 R20, [R1+0x3fe0] ;  /* 0x003fe00001147983 */ /* 0x000eb60000300a00 */
[----:B------:R-:W-:Y:S10]  /*1fc40*/  @!UPT UIADD3 URZ, URZ, URZ, URZ ;  /* 0x0000003f3f3ff290 */ /* 0x000ff4000fffe03f */
[----:B------:R-:W-:Y:S01]  /*1fc50*/  STL.64 [R1+0xf50], R12 ;  /* 0x000f500c01007387 */ /* 0x000fe20000100a00 */
[----:B------:R0:W-:Y:S03]  /*1fc60*/  STL.64 [R1+0xf58], R14 ;  /* 0x000f580e01007387 */ /* 0x0001e60000100a00 */
[----:B0-----:R-:W3:Y:S01]  /*1fc70*/  LDL.LU.64 R14, [R1+0x3fd8] ;  /* 0x003fd800010e7983 */ /* 0x001ee20000300a00 */
[----:B------:R-:W3:Y:S02]  /*1fc80*/  LDL.LU.64 R12, [R1+0x3fd0] ;  /* 0x003fd000010c7983 */ /* 0x000ee40000300a00 */
[C---:B---3--:R-:W-:Y:S11]  /*1fc90*/  HMMA.16816.F32.BF16 R12, R16.reuse, R24, R12 ;  /* 0x00000018100c723c */ /* 0x048ff6000004180c */
[----:B------:R-:W-:Y:S11]  /*1fca0*/  @!UPT UIADD3 URZ, URZ, URZ, URZ ;  /* 0x0000003f3f3ff290 */ /* 0x000ff6000fffe03f */
[----:B------:R-:W-:Y:S01]  /*1fcb0*/  @!UPT UIADD3 URZ, URZ, URZ, URZ ;  /* 0x0000003f3f3ff290 */ /* 0x000fe2000fffe03f */
[----:B------:R0:W-:Y:S01]  /*1fcc0*/  STL.64 [R1+0xf40], R12 ;  /* 0x000f400c01007387 */ /* 0x0001e20000100a00 */
[----:B------:R2:W-:Y:S03]  /*1fcd0*/  STL.64 [R1+0xf48], R14 ;  /* 0x000f480e01007387 */ /* 0x0005e60000100a00 */
[----:B0-----:R-:W2:Y:S01]  /*1fce0*/  LDL.LU.64 R12, [R1+0x3fc8] ;  /* 0x003fc800010c7983 */ /* 0x001ea20000300a00 */
[----:B------:R-:W-:Y:S02]  /*1fcf0*/  IMAD.MOV.U32 R29, RZ, RZ, R24 ;  /* 0x000000ffff1d7224 */ /* 0x000fe400078e0018 */
[----:B------:R-:W-:Y:S02]  /*1fd00*/  IMAD.MOV.U32 R28, RZ, RZ, R25 ;  /* 0x000000ffff1c7224 */ /* 0x000fe400078e0019 */
[----:B------:R-:W3:Y:S01]  /*1fd10*/  LDL.LU.64 R24, [R1+0x670] ;  /* 0x0006700001187983 */ /* 0x000ee20000300a00 */
[----:B------:R-:W3:Y:S01]  /*1fd20*/  LDL.LU.64 R26, [R1+0x678] ;  /* 0x00067800011a7983 */ /* 0x000ee20000300a00 */
[C---:B--2---:R-:W-:Y:S02]  /*1fd30*/  HMMA.16816.F32.BF16 R12, R16.reuse, R12, R20 ;  /* 0x0000000c100c723c */ /* 0x044fe40000041814 */
[----:B------:R-:W2:Y:S01]  /*1fd40*/  LDL.LU.64 R22, [R1+0x3fc0] ;  /* 0x003fc00001167983 */ /* 0x000ea20000300a00 */
[----:B------:R-:W2:Y:S11]  /*1fd50*/  LDL.LU.64 R20, [R1+0x3fb8] ;  /* 0x003fb80001147983 */ /* 0x000eb60000300a00 */
[----:B------:R-:W-:Y:S09]  /*1fd60*/  @!UPT UIADD3 URZ, URZ, URZ, URZ ;  /* 0x0000003f3f3ff290 */ /* 0x000ff2000fffe03f */
[----:B------:R0:W-:Y:S01]  /*1fd70*/  STL.64 [R1+0xf30], R12 ;  /* 0x000f300c01007387 */ /* 0x0001e20000100a00 */
[----:B------:R2:W-:Y:S03]  /*1fd80*/  STL.64 [R1+0xf38], R14 ;  /* 0x000f380e01007387 */ /* 0x0005e60000100a00 */
[----:B0-----:R-:W2:Y:S02]  /*1fd90*/  LDL.LU.64 R12, [R1+0x3fb0] ;  /* 0x003fb000010c7983 */ /* 0x001ea40000300a00 */
[C---:B--2---:R-:W-:Y:S02]  /*1fda0*/  HMMA.16816.F32.BF16 R12, R16.reuse, R12, R20 ;  /* 0x0000000c100c723c */ /* 0x044fe40000041814 */
[----:B------:R-:W2:Y:S01]  /*1fdb0*/  LDL.LU.64 R22, [R1+0x3fa8] ;  /* 0x003fa80001167983 */ /* 0x000ea20000300a00 */
[----:B------:R-:W2:Y:S11]  /*1fdc0*/  LDL.LU.64 R20, [R1+0x3fa0] ;  /* 0x003fa00001147983 */ /* 0x000eb60000300a00 */
[----:B------:R-:W-:Y:S09]  /*1fdd0*/  @!UPT UIADD3 URZ, URZ, URZ, URZ ;  /* 0x0000003f3f3ff290 */ /* 0x000ff2000fffe03f */
[----:B------:R-:W-:Y:S01]  /*1fde0*/  STL.64 [R1+0xf20], R12 ;  /* 0x000f200c01007387 */ /* 0x000fe20000100a00 */
[----:B------:R0:W-:Y:S03]  /*1fdf0*/  STL.64 [R1+0xf28], R14 ;  /* 0x000f280e01007387 */ /* 0x0001e60000100a00 */
[----:B0-----:R-:W2:Y:S01]  /*1fe00*/  LDL.LU.64 R14, [R1+0x3f98] ;  /* 0x003f9800010e7983 */ /* 0x001ea20000300a00 */
[----:B------:R-:W2:Y:S02]  /*1fe10*/  LDL.LU.64 R12, [R1+0x3f90] ;  /* 0x003f9000010c7983 */ /* 0x000ea40000300a00 */
[C---:B--2---:R-:W-:Y:S11]  /*1fe20*/  HMMA.16816.F32.BF16 R20, R16.reuse, R12, R20 ;  /* 0x0000000c1014723c */ /* 0x044ff60000041814 */
[----:B------:R-:W-:Y:S11]  /*1fe30*/  @!UPT UIADD3 URZ, URZ, URZ, URZ ;  /* 0x0000003f3f3ff290 */ /* 0x000ff6000fffe03f */
[----:B------:R-:W-:Y:S01]  /*1fe40*/  @!UPT UIADD3 URZ, URZ, URZ, URZ ;  /* 0x0000003f3f3ff290 */ /* 0x000fe2000fffe03f */
[----:B------:R-:W-:Y:S01]  /*1fe50*/  STL.64 [R1+0xf10], R20 ;  /* 0x000f101401007387 */ /* 0x000fe20000100a00 */
[----:B------:R0:W-:Y:S03]  /*1fe60*/  STL.64 [R1+0xf18], R22 ;  /* 0x000f181601007387 */ /* 0x0001e60000100a00 */
[----:B0-----:R-:W2:Y:S01]  /*1fe70*/  LDL.LU.64 R22, [R1+0x3f88] ;  /* 0x003f880001167983 */ /* 0x001ea20000300a00 */
[----:B------:R-:W2:Y:S02]  /*1fe80*/  LDL.LU.64 R20, [R1+0x3f80] ;  /* 0x003f800001147983 */ /* 0x000ea40000300a00 */
[C---:B--2---:R-:W-:Y:S08]  /*1fe90*/  HMMA.16816.F32.BF16 R20, R16.reuse, R8, R20 ;  /* 0x000000081014723c */ /* 0x044ff00000041814 */
[----:B---3--:R-:W-:Y:S11]  /*1fea0*/  HMMA.16816.F32.BF16 R16, R16, R4, R24 ;  /* 0x000000041010723c */ /* 0x008ff60000041818 */
[----:B------:R-:W-:Y:S04]  /*1feb0*/  @!UPT UIADD3 URZ, URZ, URZ, URZ ;  /* 0x0000003f3f3ff290 */ /* 0x000fe8000fffe03f */
[----:B------:R-:W-:Y:S01]  /*1fec0*/  STL.64 [R1+0xf00], R20 ;  /* 0x000f001401007387 */ /* 0x000fe20000100a00 */
[----:B------:R0:W-:Y:S03]  /*1fed0*/  STL.64 [R1+0xf08], R22 ;  /* 0x000f081601007387 */ /* 0x0001e60000100a00 */
[----:B0-----:R-:W2:Y:S01]  /*1fee0*/  LDL.LU.64 R22, [R1+0x3f78] ;  /* 0x003f780001167983 */ /* 0x001ea20000300a00 */
[----:B------:R-:W2:Y:S02]  /*1fef0*/  LDL.LU.64 R20, [R1+0x3f70] ;  /* 0x003f700001147983 */ /* 0x000ea40000300a00 */
[----:B------:R0:W-:Y:S02]  /*1ff00*/  STL.64 [R1+0x3f20], R8 ;  /* 0x003f200801007387 */ /* 0x0001e40000100a00 */
[----:B0-----:R-:W-:Y:S02]  /*1ff10*/  IMAD.MOV.U32 R8, RZ, RZ, R15 ;  /* 0x000000ffff087224 */ /* 0x001fe400078e000f */
[----:B----4-:R-:W-:-:S05]  /*1ff20*/  IMAD.MOV.U32 R9, RZ, RZ, R11 ;  /* 0x000000ffff097224 */ /* 0x010fca00078e000b */
[----:B------:R0:W-:Y:S01]  /*1ff30*/  STL.64 [R1+0x3f38], R8 ;  /* 0x003f380801007387 */ /* 0x0001e20000100a00 */
[----:B------:R-:W-:Y:S02]  /*1ff40*/  STL [R1+0x3f58], R10 ;  /* 0x003f580a01007387 */ /* 0x000fe40000100800 */
[----:B0-----:R-:W-:Y:S02]  /*1ff50*/  IMAD.MOV.U32 R8, RZ, RZ, R14 ;  /* 0x000000ffff087224 */ /* 0x001fe400078e000e */
[----:B------:R-:W-:-:S05]  /*1ff60*/  IMAD.MOV.U32 R9, RZ, RZ, R7 ;  /* 0x000000ffff097224 */ /* 0x000fca00078e0007 */
[----:B------:R0:W-:Y:S04]  /*1ff70*/  STL.64 [R1+0x3f50], R8 ;  /* 0x003f500801007387 */ /* 0x0001e80000100a00 */
[----:B0-----:R-:W2:Y:S01]  /*1ff80*/  LDL.LU.64 R8, [R1+0x1040] ;  /* 0x0010400001087983 */ /* 0x001ea20000300a00 */
[----:B------:R-:W2:Y:S02]  /*1ff90*/  LDL.LU.64 R10, [R1+0x1048] ;  /* 0x00104800010a7983 */ /* 0x000ea40000300a00 */
[----:B------:R-:W-:Y:S02]  /*1ffa0*/  STL [R1+0x3f68], R6 ;  /* 0x003f680601007387 */ /* 0x000fe40000100800 */
[----:B------:R0:W-:Y:S01]  /*1ffb0*/  STL.64 [R1+0x3f60], R4 ;  /* 0x003f600401007387 */ /* 0x0001e20000100a00 */
[----:B------:R-:W-:Y:S01]  /*1ffc0*/  STL.64 [R1+0x670], R16 ;  /* 0x0006701001007387 */ /* 0x000fe20000100a00 */
[----:B------:R-:W-:Y:S03]  /*1ffd0*/  STL.64 [R1+0x678], R18 ;  /* 0x0006781201007387 */ /* 0x000fe60000100a00 */
[----:B0-----:R-:W2:Y:S01]  /*1ffe0*/  LDL.64 R4, [R1+0xc0] ;  /* 0x0000c00001047983 */ /* 0x001ea20000100a00 */
[----:B------:R-:W3:Y:S02]  /*1fff0*/  LDL.LU.64 R24, [R1+0x1010] ;  /* 0x0010100001187983 */ /* 0x000ee40000300a00 */
[----:B------:R-:W4:Y:S02]  /*20000*/  LDL.LU.64 R26, [R1+0x1018] ;  /* 0x00101800011a7983 */ /* 0x000f240000300a00 */
[----:B----4-:R-:W-:Y:S01]  /*20010*/  STL.64 [R1+0x3f30], R26 ;  /* 0x003f301a01007387 */ /* 0x010fe20000100a00 */
[----:B---3--:R0:W-:Y:S03]  /*20020*/  STL.64 [R1+0x3f28], R24 ;  /* 0x003f281801007387 */ /* 0x0081e60000100a00 */
[----:B0-----:R-:W3:Y:S01]  /*20030*/  LDL.LU.64 R24, [R1+0x1020] ;  /* 0x0010200001187983 */ /* 0x001ee20000300a00 */
[----:B------:R-:W4:Y:S01]  /*20040*/  LDL.LU.64 R26, [R1+0x1028] ;  /* 0x00102800011a7983 */ /* 0x000f220000300a00 */
[----:B--2---:R-:W-:Y:S01]  /*20050*/  HMMA.16816.F32.BF16 R8, R20, R4, R8 ;  /* 0x000000041408723c */ /* 0x004fe20000041808 */
[----:B------:R-:W-:-:S02]  /*20060*/  IMAD.MOV.U32 R15, RZ, RZ, R4 ;  /* 0x000000ffff0f7224 */ /* 0x000fc400078e0004 */
[----:B------:R-:W-:Y:S11]  /*20070*/  IMAD.MOV.U32 R14, RZ, RZ, R5 ;  /* 0x000000ffff0e7224 */ /* 0x000ff600078e0005 */
[----:B------:R-:W-:Y:S10]  /*20080*/  @!UPT UIADD3 URZ, URZ, URZ, URZ ;  /* 0x0000003f3f3ff290 */ /* 0x000ff4000fffe03f */
[----:B------:R-:W-:Y:S01]  /*20090*/  IMAD.MOV.U32 R7, RZ, RZ, R8 ;  /* 0x000000ffff077224 */ /* 0x000fe200078e0008 */
[----:B----4-:R-:W-:Y:S01]  /*200a0*/  STL.64 [R1+0x3f48], R26 ;  /* 0x003f481a01007387 */ /* 0x010fe20000100a00 */
[----:B---3--:R0:W-:Y:S03]  /*200b0*/  STL.64 [R1+0x3f40], R24 ;  /* 0x003f401801007387 */ /* 0x0081e60000100a00 */
[----:B0-----:R-:W2:Y:S01]  /*200c0*/  LDL.LU.64 R24, [R1+0x1030] ;  /* 0x0010300001187983 */ /* 0x001ea20000300a00 */
[----:B------:R-:W2:Y:S02]  /*200d0*/  LDL.LU.64 R26, [R1+0x1038] ;  /* 0x00103800011a7983 */ /* 0x000ea40000300a00 */
[----:B------:R-:W3:Y:S02]  /*200e0*/  LDL.64 R16, [R1+0x70] ;  /* 0x0000700001107983 */ /* 0x000ee40000100a00 */
[----:B------:R-:W4:Y:S01]  /*200f0*/  LDL.LU R6, [R1+0x3f68] ;  /* 0x003f680001067983 */ /* 0x000f220000300800 */
[----:B------:R-:W2:Y:S01]  /*20100*/  LDL.LU.64 R4, [R1+0x3f60] ;  /* 0x003f600001047983 */ /* 0x000ea20000300a00 */
[----:B------:R-:W-:Y:S02]  /*20110*/  STL [R1+0x1044], R9 ;  /* 0x0010440901007387 */ /* 0x000fe40000100800 */
[----:B------:R0:W-:Y:S02]  /*20120*/  STL.64 [R1+0x1048], R10 ;  /* 0x0010480a01007387 */ /* 0x0001e40000100a00 */
[----:B0-----:R-:W2:Y:S01]  /*20130*/  LDL.LU R10, [R1+0x3f58] ;  /* 0x003f5800010a7983 */ /* 0x001ea20000300800 */
[----:B------:R-:W3:Y:S02]  /*20140*/  LDL.LU.64 R8, [R1+0x3f50] ;  /* 0x003f500001087983 */ /* 0x000ee40000300a00 */
[----:B------:R-:W-:Y:S02]  /*20150*/  STL.64 [R1+0x3eb8], R14 ;  /* 0x003eb80e01007387 */ /* 0x000fe40000100a00 */
[----:B------:R4:W-:Y:S02]  /*20160*/  STL.64 [R1+0x3eb0], R12 ;  /* 0x003eb00c01007387 */ /* 0x0009e40000100a00 */
[----:B----4-:R-:W-:-:S02]  /*20170*/  IMAD.MOV.U32 R13, RZ, RZ, R6 ;  /* 0x000000ffff0d7224 */ /* 0x010fc400078e0006 */
[----:B--2---:R-:W-:Y:S02]  /*20180*/  IMAD.MOV.U32 R12, RZ, RZ, R10 ;  /* 0x000000ffff0c7224 */ /* 0x004fe400078e000a */
[C---:B---3--:R-:W-:Y:S03]  /*20190*/  HMMA.16816.F32.BF16 R8, R20.reuse, R8, R24 ;  /* 0x000000081408723c */ /* 0x048fe60000041818 */
[----:B------:R0:W-:Y:S04]  /*201a0*/  STL.64 [R1+0x3f08], R12 ;  /* 0x003f080c01007387 */ /* 0x0001e80000100a00 */
[----:B0-----:R-:W2:Y:S01]  /*201b0*/  LDL.64 R12, [R1+0x90] ;  /* 0x00009000010c7983 */ /* 0x001ea20000100a00 */
[----:B------:R-:W-:Y:S02]  /*201c0*/  STL [R1+0x3234], R7 ;  /* 0x0032340701007387 */ /* 0x000fe40000100800 */
[----:B------:R0:W-:Y:S02]  /*201d0*/  STL.64 [R1+0x3ed0], R4 ;  /* 0x003ed00401007387 */ /* 0x0001e40000100a00 */
[----:B0-----:R-:W3:Y:S01]  /*201e0*/  LDL.64 R4, [R1+0x80] ;  /* 0x0000800001047983 */ /* 0x001ee20000100a00 */
[----:B------:R-:W4:Y:S02]  /*201f0*/  LDL.LU.64 R26, [R1+0x3f48] ;  /* 0x003f4800011a7983 */ /* 0x000f240000300a00 */
[----:B------:R-:W4:Y:S08]  /*20200*/  LDL.LU.64 R24, [R1+0x3f40] ;  /* 0x003f400001187983 */ /* 0x000f300000300a00 */
[----:B------:R0:W-:Y:S01]  /*20210*/  STL.64 [R1+0x1030], R8 ;  /* 0x0010300801007387 */ /* 0x0001e20000100a00 */
[----:B------:R4:W-:Y:S04]  /*20220*/  STL.64 [R1+0x1038], R10 ;  /* 0x0010380a01007387 */ /* 0x0009e80000100a00 */
[----:B0-----:R-:W4:Y:S02]  /*20230*/  LDL.LU.64 R8, [R1+0x3f38] ;  /* 0x003f380001087983 */ /* 0x001f240000300a00 */
[C---:B----4-:R-:W-:Y:S02]  /*20240*/  HMMA.16816.F32.BF16 R8, R20.reuse, R8, R24 ;  /* 0x000000081408723c */ /* 0x050fe40000041818 */
[----:B------:R-:W4:Y:S01]  /*20250*/  LDL.LU.64 R26, [R1+0x3f30] ;  /* 0x003f3000011a7983 */ /* 0x000f220000300a00 */
[----:B------:R-:W4:Y:S11]  /*20260*/  LDL.LU.64 R24, [R1+0x3f28] ;  /* 0x003f280001187983 */ /* 0x000f360000300a00 */
[----:B------:R-:W-:Y:S09]  /*20270*/  @!UPT UIADD3 URZ, URZ, URZ, URZ ;  /* 0x0000003f3f3ff290 */ /* 0x000ff2000fffe03f */
[----:B------:R0:W-:Y:S01]  /*20280*/  STL.64 [R1+0x1020], R8 ;  /* 0x0010200801007387 */ /* 0x0001e20000100a00 */
[----:B------:R2:W-:Y:S03]  /*20290*/  STL.64 [R1+0x1028], R10 ;  /* 0x0010280a01007387 */ /* 0x0005e60000100a00 */
[----:B0-----:R-:W3:Y:S01]  /*202a0*/  LDL.LU.64 R8, [R1+0x3f20] ;  /* 0x003f200001087983 */ /* 0x001ee20000300a00 */
[----:B--2---:R-:W-:Y:S02]  /*202b0*/  IMAD.MOV.U32 R11, RZ, RZ, R12 ;  /* 0x000000ffff0b7224 */ /* 0x004fe400078e000c */
[----:B------:R-:W-:Y:S01]  /*202c0*/  IMAD.MOV.U32 R10, RZ, RZ, R13 ;  /* 0x000000ffff0a7224 */ /* 0x000fe200078e000d */
[C---:B----4-:R-:W-:Y:S11]  /*202d0*/  HMMA.16816.F32.BF16 R24, R20.reuse, R12, R24 ;  /* 0x0000000c1418723c */ /* 0x050ff60000041818 */
[----:B------:R-:W-:Y:S11]  /*202e0*/  @!UPT UIADD3 URZ, URZ, URZ, URZ ;  /* 0x0000003f3f3ff290 */ /* 0x000ff6000fffe03f */
[----:B------:R-:W-:Y:S01]  /*202f0*/  @!UPT UIADD3 URZ, URZ, URZ, URZ ;  /* 0x0000003f3f3ff290 */ /* 0x000fe2000fffe03f */
[----:B------:R-:W-:Y:S01]  /*20300*/  STL.64 [R1+0x1010], R24 ;  /* 0x0010101801007387 */ /* 0x000fe20000100a00 */
[----:B------:R0:W-:Y:S03]  /*20310*/  STL.64 [R1+0x1018], R26 ;  /* 0x0010181a01007387 */ /* 0x0001e60000100a00 */
[----:B0-----:R-:W2:Y:S01]  /*20320*/  LDL.LU R26, [R1+0x3f18] ;  /* 0x003f1800011a7983 */ /* 0x001ea20000300800 */
[----:B------:R-:W4:Y:S02]  /*20330*/  LDL.LU.64 R24, [R1+0x3f10] ;  /* 0x003f100001187983 */ /* 0x000f240000300a00 */
[----:B------:R-:W2:Y:S02]  /*20340*/  LDL.LU.64 R12, [R1+0x620] ;  /* 0x00062000010c7983 */ /* 0x000ea40000300a00 */
[----:B------:R-:W2:Y:S01]  /*20350*/  LDL.LU.64 R14, [R1+0x628] ;  /* 0x00062800010e7983 */ /* 0x000ea20000300a00 */
[----:B------:R-:W-:Y:S01]  /*20360*/  STL.64 [R1+0x3ea8], R10 ;  /* 0x003ea80a01007387 */ /* 0x000fe20000100a00 */
[----:B---3--:R0:W-:Y:S03]  /*20370*/  STL.64 [R1+0x3ea0], R8 ;  /* 0x003ea00801007387 */ /* 0x0081e60000100a00 */
[----:B0-----:R-:W3:Y:S01]  /*20380*/  LDL.LU.64 R8, [R1+0x630] ;  /* 0x0006300001087983 */ /* 0x001ee20000300a00 */
[----:B------:R-:W3:Y:S02]  /*20390*/  LDL.LU.64 R10, [R1+0x638] ;  /* 0x00063800010a7983 */ /* 0x000ee40000300a00 */
[----:B------:R-:W-:Y:S01]  /*203a0*/  IMAD.MOV.U32 R27, RZ, RZ, R4 ;  /* 0x000000ffff1b7224 */ /* 0x000fe200078e0004 */
[----:B---3--:R-:W-:Y:S11]  /*203b0*/  HMMA.16816.F32.BF16 R8, R20, R4, R8 ;  /* 0x000000041408723c */ /* 0x008ff60000041808 */
[----:B------:R-:W-:Y:S11]  /*203c0*/  @!UPT UIADD3 URZ, URZ, URZ, URZ ;  /* 0x0000003f3f3ff290 */ /* 0x000ff6000fffe03f */
[----:B------:R-:W-:Y:S01]  /*203d0*/  @!UPT UIADD3 URZ, URZ, URZ, URZ ;  /* 0x0000003f3f3ff290 */ /* 0x000fe2000fffe03f */
[----:B------:R0:W-:Y:S01]  /*203e0*/  STL.64 [R1+0x630], R8 ;  /* 0x0006300801007387 */ /* 0x0001e20000100a00 */
[----:B------:R1:W-:Y:S03]  /*203f0*/  STL.64 [R1+0x638], R10 ;  /* 0x0006380a01007387 */ /* 0x0003e60000100a00 */
[----:B0-----:R-:W3:Y:S01]  /*20400*/  LDL.LU.64 R8, [R1+0xe60] ;  /* 0x000e600001087983 */ /* 0x001ee20000300a00 */
[----:B-1----:R-:W3:Y:S02]  /*20410*/  LDL.LU.64 R10, [R1+0xe68] ;  /* 0x000e6800010a7983 */ /* 0x002ee40000300a00 */
[----:B------:R-:W3:Y:S02]  /*20420*/  LDL.LU.64 R4, [R1+0xe50] ;  /* 0x000e500001047983 */ /* 0x000ee40000300a00 */
[----:B------:R-:W3:Y:S01]  /*20430*/  LDL.LU.64 R6, [R1+0xe58] ;  /* 0x000e580001067983 */ /* 0x000ee20000300a00 */
[----:B--2---:R-:W-:Y:S01]  /*20440*/  STL.64 [R1+0x3e98], R26 ;  /* 0x003e981a01007387 */ /* 0x004fe20000100a00 */
[----:B----4-:R0:W-:Y:S02]  /*20450*/  STL.64 [R1+0x3e90], R24 ;  /* 0x003e901801007387 */ /* 0x0101e40000100a00 */
[----:B0-----:R-:W-:-:S02]  /*20460*/  IMAD.MOV.U32 R24, RZ, RZ, R29 ;  /* 0x000000ffff187224 */ /* 0x001fc400078e001d */
[----:B------:R-:W-:-:S05]  /*20470*/  IMAD.MOV.U32 R25, RZ, RZ, R28 ;  /* 0x000000ffff197224 */ /* 0x000fca00078e001c */
[----:B------:R0:W-:Y:S04]  /*20480*/  STL.64 [R1+0x3ed8], R24 ;  /* 0x003ed81801007387 */ /* 0x0001e80000100a00 */
[----:B0-----:R-:W2:Y:S01]  /*20490*/  LDL.64 R24, [R1+0x30] ;  /* 0x0000300001187983 */ /* 0x001ea20000100a00 */
[C---:B------:R-:W-:Y:S01]  /*204a0*/  HMMA.16816.F32.BF16 R12, R20.reuse, R16, R12 ;  /* 0x00000010140c723c */ /* 0x040fe2000004180c */
[----:B------:R-:W-:Y:S02]  /*204b0*/  IMAD.MOV.U32 R29, RZ, RZ, R16 ;  /* 0x000000ffff1d7224 */ /* 0x000fe400078e0010 */
[----:B------:R-:W-:Y:S02]  /*204c0*/  IMAD.MOV.U32 R28, RZ, RZ, R17 ;  /* 0x000000ffff1c7224 */ /* 0x000fe400078e0011 */
[----:B------:R-:W0:Y:S04]  /*204d0*/  LDSM.16.MT88.4 R16, [R3+0x180] ;  /* 0x000180000310783b */ /* 0x000e280000004200 */
[----:B--2---:R-:W-:Y:S11]  /*204e0*/  STL.64 [R1+0x3ef0], R24 ;  /* 0x003ef01801007387 */ /* 0x004ff60000100a00 */
[----:B------:R-:W-:Y:S03]  /*204f0*/  @!UPT UIADD3 URZ, URZ, URZ, URZ ;  /* 0x0000003f3f3ff290 */ /* 0x000fe6000fffe03f */
[----:B------:R1:W-:Y:S02]  /*20500*/  STL.64 [R1+0x620], R12 ;  /* 0x0006200c01007387 */ /* 0x0003e40000100a00 */
[----:B------:R-:W-:Y:S01]  /*20510*/  STL.64 [R1+0x628], R14 ;  /* 0x0006280e01007387 */ /* 0x000fe20000100a00 */
[----:B-1----:R-:W3:Y:S01]  /*20520*/  LDL.LU.64 R12, [R1+0x3f08] ;  /* 0x003f0800010c7983 */ /* 0x002ee20000300a00 */
[----:B0-----:R-:W-:Y:S02]  /*20530*/  STL [R1+0x3da4], R18 ;  /* 0x003da41201007387 */ /* 0x001fe40000100800 */
[----:B------:R-:W-:Y:S02]  /*20540*/  STL [R1+0x3da0], R19 ;  /* 0x003da01301007387 */ /* 0x000fe40000100800 */
[----:B------:R0:W-:Y:S02]  /*20550*/  STL.64 [R1+0x3e20], R16 ;  /* 0x003e201001007387 */ /* 0x0001e40000100a00 */
[----:B0-----:R-:W2:Y:S01]  /*20560*/  LDL.64 R16, [R1+0x50] ;  /* 0x0000500001107983 */ /* 0x001ea20000100a00 */
[C---:B---3--:R-:W-:Y:S08]  /*20570*/  HMMA.16816.F32.BF16 R12, R20.reuse, R12, R8 ;  /* 0x0000000c140c723c */ /* 0x048ff00000041808 */
[----:B--2---:R-:W-:Y:S01]  /*20580*/  HMMA.16816.F32.BF16 R8, R20, R16, R4 ;  /* 0x000000101408723c */ /* 0x004fe20000041804 */
[----:B------:R-:W2:Y:S11]  /*20590*/  LDL.LU.64 R4, [R1+0xe10] ;  /* 0x000e100001047983 */ /* 0x000eb60000300a00 */
[----:B------:R-:W-:Y:S03]  /*205a0*/  @!UPT UIADD3 URZ, URZ, URZ, URZ ;  /* 0x0000003f3f3ff290 */ /* 0x000fe6000fffe03f */
[----:B------:R-:W-:Y:S01]  /*205b0*/  STL.64 [R1+0xe60], R12 ;  /* 0x000e600c01007387 */ /* 0x000fe20000100a00 */
[----:B------:R-:W-:Y:S02]  /*205c0*/  STL.64 [R1+0xe68], R14 ;  /* 0x000e680e01007387 */ /* 0x000fe40000100a00 */
[----:B------:R-:W3:Y:S05]  /*205d0*/  LDL.LU.64 R6, [R1+0xe18] ;  /* 0x000e180001067983 */ /* 0x000eea0000300a00 */
[----:B------:R-:W-:Y:S01]  /*205e0*/  STL.64 [R1+0xe50], R8 ;  /* 0x000e500801007387 */ /* 0x000fe20000100a00 */
[----:B------:R-:W-:Y:S03]  /*205f0*/  STL.64 [R1+0xe58], R10 ;  /* 0x000e580a01007387 */ /* 0x000fe60000100a00 */
[----:B---3--:R-:W-:Y:S01]  /*20600*/  STL.64 [R1+0x3ee8], R6 ;  /* 0x003ee80601007387 */ /* 0x008fe20000100a00 */
[----:B--2---:R0:W-:Y:S03]  /*20610*/  STL.64 [R1+0x3ee0], R4 ;  /* 0x003ee00401007387 */ /* 0x0041e60000100a00 */
[----:B0-----:R-:W2:Y:S01]  /*20620*/  LDL.LU.64 R4, [R1+0xe30] ;  /* 0x000e300001047983 */ /* 0x001ea20000300a00 */
[----:B------:R-:W3:Y:S02]  /*20630*/  LDL.LU.64 R6, [R1+0xe38] ;  /* 0x000e380001067983 */ /* 0x000ee40000300a00 */
[----:B------:R-:W-:-:S02]  /*20640*/  IMAD.MOV.U32 R24, RZ, RZ, R2 ;  /* 0x000000ffff187224 */ /* 0x000fc400078e0002 */
[----:B------:R-:W-:Y:S01]  /*20650*/  IMAD.MOV.U32 R25, RZ, RZ, R0 ;  /* 0x000000ffff197224 */ /* 0x000fe200078e0000 */
[----:B---3--:R-:W-:Y:S01]  /*20660*/  STL.64 [R1+0x3f00], R6 ;  /* 0x003f000601007387 */ /* 0x008fe20000100a00 */
[----:B--2---:R0:W-:Y:S03]  /*20670*/  STL.64 [R1+0x3ef8], R4 ;  /* 0x003ef80401007387 */ /* 0x0041e60000100a00 */
[----:B0-----:R-:W2:Y:S01]  /*20680*/  LDL.LU.64 R4, [R1+0xe40] ;  /* 0x000e400001047983 */ /* 0x001ea20000300a00 */
[----:B------:R-:W2:Y:S02]  /*20690*/  LDL.LU.64 R6, [R1+0xe48] ;  /* 0x000e480001067983 */ /* 0x000ea40000300a00 */
[----:B------:R-:W3:Y:S02]  /*206a0*/  LDL.LU.64 R12, [R1+0xe00] ;  /* 0x000e0000010c7983 */ /* 0x000ee40000300a00 */
[----:B------:R-:W4:Y:S01]  /*206b0*/  LDL.LU.64 R14, [R1+0xe08] ;  /* 0x000e0800010e7983 */ /* 0x000f220000300a00 */
[C---:B--2---:R-:W-:Y:S01]  /*206c0*/  HMMA.16816.F32.BF16 R24, R20.reuse, R24, R4 ;  /* 0x000000181418723c */ /* 0x044fe20000041804 */
[----:B----4-:R-:W-:Y:S01]  /*206d0*/  STL.64 [R1+0x3ec8], R14 ;  /* 0x003ec80e01007387 */ /* 0x010fe20000100a00 */
[----:B---3--:R0:W-:Y:S03]  /*206e0*/  STL.64 [R1+0x3ec0], R12 ;  /* 0x003ec00c01007387 */ /* 0x0081e60000100a00 */
[----:B0-----:R-:W2:Y:S01]  /*206f0*/  LDL.64 R12, [R1+0x10] ;  /* 0x00001000010c7983 */ /* 0x001ea20000100a00 */
[----:B------:R-:W3:Y:S02]  /*20700*/  LDL.LU.64 R8, [R1+0xdf0] ;  /* 0x000df00001087983 */ /* 0x000ee40000300a00 */
[----:B------:R-:W3:Y:S02]  /*20710*/  LDL.LU.64 R10, [R1+0xdf8] ;  /* 0x000df800010a7983 */ /* 0x000ee40000300a00 */
[----:B------:R0:W-:Y:S02]  /*20720*/  STL.64 [R1+0x3e28], R16 ;  /* 0x003e281001007387 */ /* 0x0001e40000100a00 */
[----:B0-----:R-:W4:Y:S01]  /*20730*/  LDL.LU.64 R16, [R1+0xe20] ;  /* 0x000e200001107983 */ /* 0x001f220000300a00 */
[----:B------:R-:W4:Y:S02]  /*20740*/  LDL.LU.64 R18, [R1+0xe28] ;  /* 0x000e280001127983 */ /* 0x000f240000300a00 */
[----:B------:R-:W2:Y:S02]  /*20750*/  LDL.LU.64 R6, [R1+0x3f00] ;  /* 0x003f000001067983 */ /* 0x000ea40000300a00 */
[----:B------:R-:W2:Y:S06]  /*20760*/  LDL.LU.64 R4, [R1+0x3ef8] ;  /* 0x003ef80001047983 */ /* 0x000eac0000300a00 */
[----:B------:R0:W-:Y:S01]  /*20770*/  STL.64 [R1+0xe40], R24 ;  /* 0x000e401801007387 */ /* 0x0001e20000100a00 */
[----:B------:R-:W-:Y:S03]  /*20780*/  STL.64 [R1+0xe48], R26 ;  /* 0x000e481a01007387 */ /* 0x000fe60000100a00 */
[----:B0-----:R-:W2:Y:S02]  /*20790*/  LDL.LU.64 R24, [R1+0x3ef0] ;  /* 0x003ef00001187983 */ /* 0x001ea40000300a00 */
[----:B--2---:R-:W-:Y:S01]  /*207a0*/  HMMA.16816.F32.BF16 R4, R20, R24, R4 ;  /* 0x000000181404723c */ /* 0x004fe20000041804 */
[----:B------:R-:W-:-:S02]  /*207b0*/  IMAD.MOV.U32 R2, RZ, RZ, R24 ;  /* 0x000000ffff027224 */ /* 0x000fc400078e0018 */
[----:B------:R-:W-:Y:S11]  /*207c0*/  IMAD.MOV.U32 R0, RZ, RZ, R25 ;  /* 0x000000ffff007224 */ /* 0x000ff600078e0019 */
[----:B------:R-:W-:Y:S09]  /*207d0*/  @!UPT UIADD3 URZ, URZ, URZ, URZ ;  /* 0x0000003f3f3ff290 */ /* 0x000ff2000fffe03f */
[----:B------:R-:W-:Y:S01]  /*207e0*/  STL.64 [R1+0xe30], R4 ;  /* 0x000e300401007387 */ /* 0x000fe20000100a00 */
[----:B------:R0:W-:Y:S03]  /*207f0*/  STL.64 [R1+0xe38], R6 ;  /* 0x000e380601007387 */ /* 0x0001e60000100a00 */
[----:B0-----:R-:W2:Y:S01]  /*20800*/  LDL.LU.64 R6, [R1+0x3ee8] ;  /* 0x003ee80001067983 */ /* 0x001ea20000300a00 */
[----:B------:R-:W2:Y:S02]  /*20810*/  LDL.LU.64 R4, [R1+0x3ee0] ;  /* 0x003ee00001047983 */ /* 0x000ea40000300a00 */
[----:B------:R-:W4:Y:S02]  /*20820*/  LDL.LU.64 R24, [R1+0x3ed8] ;  /* 0x003ed80001187983 */ /* 0x000f240000300a00 */
[C---:B----4-:R-:W-:Y:S01]  /*20830*/  HMMA.16816.F32.BF16 R16, R20.reuse, R24, R16 ;  /* 0x000000181410723c */ /* 0x050fe20000041810 */
[----:B------:R-:W4:Y:S01]  /*20840*/  LDL.LU.64 R24, [R1+0xde0] ;  /* 0x000de00001187983 */ /* 0x000f220000300a00 */
[----:B------:R-:W4:Y:S11]  /*20850*/  LDL.LU.64 R26, [R1+0xde8] ;  /* 0x000de800011a7983 */ /* 0x000f360000300a00 */
[----:B------:R-:W-:Y:S10]  /*20860*/  @!UPT UIADD3 URZ, URZ, URZ, URZ ;  /* 0x0000003f3f3ff290 */ /* 0x000ff4000fffe03f */
[----:B------:R0:W-:Y:S01]  /*20870*/  STL.64 [R1+0xe20], R16 ;  /* 0x000e201001007387 */ /* 0x0001e20000100a00 */
[----:B------:R-:W-:Y:S03]  /*20880*/  STL.64 [R1+0xe28], R18 ;  /* 0x000e281201007387 */ /* 0x000fe60000100a00 */
[----:B0-----:R-:W3:Y:S04]  /*20890*/  LDL R16, [R1+0xb0] ;  /* 0x0000b00001107983 */ /* 0x001ee80000100800 */
[----:B------:R-:W3:Y:S01]  /*208a0*/  LDL R17, [R1+0xb4] ;  /* 0x0000b40001117983 */ /* 0x000ee20000100800 */
[C---:B--2---:R-:W-:Y:S03]  /*208b0*/  HMMA.16816.F32.BF16 R4, R20.reuse, R12, R4 ;  /* 0x0000000c1404723c */ /* 0x044fe60000041804 */
[----:B---3--:R0:W-:Y:S04]  /*208c0*/  STL.64 [R1+0x3e70], R16 ;  /* 0x003e701001007387 */ /* 0x0081e80000100a00 */
[----:B0-----:R-:W2:Y:S04]  /*208d0*/  LDL R16, [R1] ;  /* 0x0000000001107983 */ /* 0x001ea80000100800 */
[----:B------:R-:W2:Y:S11]  /*208e0*/  LDL R17, [R1+0x4] ;  /* 0x0000040001117983 */ /* 0x000eb60000100800 */
[----:B------:R-:W-:Y:S01]  /*208f0*/  @!UPT UIADD3 URZ, URZ, URZ, URZ ;  /* 0x0000003f3f3ff290 */ /* 0x000fe2000fffe03f */
[----:B------:R0:W-:Y:S02]  /*20900*/  STL.64 [R1+0xe10], R4 ;  /* 0x000e100401007387 */ /* 0x0001e40000100a00 */
[----:B------:R1:W-:Y:S01]  /*20910*/  STL.64 [R1+0xe18], R6 ;  /* 0x000e180601007387 */ /* 0x0003e20000100a00 */
[----:B0-----:R-:W3:Y:S01]  /*20920*/  LDL.LU.64 R4, [R1+0x3ed0] ;  /* 0x003ed00001047983 */ /* 0x001ee20000300a00 */
[----:B-1----:R-:W-:Y:S02]  /*20930*/  IMAD.MOV.U32 R7, RZ, RZ, R12 ;  /* 0x000000ffff077224 */ /* 0x002fe400078e000c */
[----:B------:R-:W-:Y:S02]  /*20940*/  IMAD.MOV.U32 R6, RZ, RZ, R13 ;  /* 0x000000ffff067224 */ /* 0x000fe400078e000d */
[----:B------:R-:W2:Y:S01]  /*20950*/  LDL.LU.64 R14, [R1+0x3ec8] ;  /* 0x003ec800010e7983 */ /* 0x000ea20000300a00 */
[----:B------:R-:W2:Y:S02]  /*20960*/  LDL.LU.64 R12, [R1+0x3ec0] ;  /* 0x003ec000010c7983 */ /* 0x000ea40000300a00 */
[C---:B--2---:R-:W-:Y:S02]  /*20970*/  HMMA.16816.F32.BF16 R16, R20.reuse, R16, R12 ;  /* 0x000000101410723c */ /* 0x044fe4000004180c */
[----:B------:R-:W2:Y:S01]  /*20980*/  LDL.LU.64 R14, [R1+0x3eb8] ;  /* 0x003eb800010e7983 */ /* 0x000ea20000300a00 */
[----:B------:R-:W2:Y:S11]  /*20990*/  LDL.LU.64 R12, [R1+0x3eb0] ;  /* 0x003eb000010c7983 */ /* 0x000eb60000300a00 */
[----:B------:R-:W-:Y:S09]  /*209a0*/  @!UPT UIADD3 URZ, URZ, URZ, URZ ;  /* 0x0000003f3f3ff290 */ /* 0x000ff2000fffe03f */
[----:B------:R-:W-:Y:S01]  /*209b0*/  STL.64 [R1+0xe00], R16 ;  /* 0x000e001001007387 */ /* 0x000fe20000100a00 */
[----:B------:R-:W-:Y:S01]  /*209c0*/  STL.64 [R1+0xe08], R18 ;  /* 0x000e081201007387 */ /* 0x000fe20000100a00 */
[C---:B--2---:R-:W-:Y:S11]  /*209d0*/  HMMA.16816.F32.BF16 R8, R20.reuse, R12, R8 ;  /* 0x0000000c1408723c */ /* 0x044ff60000041808 */
[----:B------:R-:W-:Y:S11]  /*209e0*/  @!UPT UIADD3 URZ, URZ, URZ, URZ ;  /* 0x0000003f3f3ff290 */ /* 0x000ff6000fffe03f */
[----:B------:R-:W-:Y:S01]  /*209f0*/  @!UPT UIADD3 URZ, URZ, URZ, URZ ;  /* 0x0000003f3f3ff290 */ /* 0x000fe2000fffe03f */
[----:B------:R-:W-:Y:S01]  /*20a00*/  STL.64 [R1+0xdf0], R8 ;  /* 0x000df00801007387 */ /* 0x000fe20000100a00 */
[----:B------:R0:W-:Y:S03]  /*20a10*/  STL.64 [R1+0xdf8], R10 ;  /* 0x000df80a01007387 */ /* 0x0001e60000100a00 */
[----:B0-----:R-:W2:Y:S01]  /*20a20*/  LDL.LU.64 R10, [R1+0x3ea8] ;  /* 0x003ea800010a7983 */ /* 0x001ea20000300a00 */
[----:B------:R-:W4:Y:S02]  /*20a30*/  LDL.LU.64 R8, [R1+0x3ea0] ;  /* 0x003ea00001087983 */ /* 0x000f240000300a00 */
[----:B------:R2:W-:Y:S02]  /*20a40*/  STL.64 [R1+0x3dc8], R12 ;  /* 0x003dc80c01007387 */ /* 0x0005e40000100a00 */
[----:B------:R-:W-:Y:S02]  /*20a50*/  IMAD.MOV.U32 R16, RZ, RZ, R15 ;  /* 0x000000ffff107224 */ /* 0x000fe400078e000f */
[----:B------:R-:W-:Y:S01]  /*20a60*/  IMAD.MOV.U32 R17, RZ, RZ, R14 ;  /* 0x000000ffff117224 */ /* 0x000fe200078e000e */
[----:B----4-:R-:W-:Y:S01]  /*20a70*/  HMMA.16816.F32.BF16 R24, R20, R8, R24 ;  /* 0x000000081418723c */ /* 0x010fe20000041818 */
[----:B--2---:R-:W-:-:S02]  /*20a80*/  IMAD.MOV.U32 R12, RZ, RZ, R11 ;  /* 0x000000ffff0c7224 */ /* 0x004fc400078e000b */
[----:B------:R-:W-:-:S05]  /*20a90*/  IMAD.MOV.U32 R13, RZ, RZ, R10 ;  /* 0x000000ffff0d7224 */ /* 0x000fca00078e000a */
[----:B------:R0:W-:Y:S04]  /*20aa0*/  STL.64 [R1+0x3e60], R12 ;  /* 0x003e600c01007387 */ /* 0x0001e80000100a00 */
[----:B0-----:R-:W3:Y:S01]  /*20ab0*/  LDL.LU.64 R12, [R1+0x610] ;  /* 0x00061000010c7983 */ /* 0x001ee20000300a00 */
[----:B------:R-:W3:Y:S10]  /*20ac0*/  LDL.LU.64 R14, [R1+0x618] ;  /* 0x00061800010e7983 */ /* 0x000ef40000300a00 */
[----:B------:R-:W-:Y:S01]  /*20ad0*/  STL.64 [R1+0xde0], R24 ;  /* 0x000de01801007387 */ /* 0x000fe20000100a00 */
[----:B------:R0:W-:Y:S03]  /*20ae0*/  STL.64 [R1+0xde8], R26 ;  /* 0x000de81a01007387 */ /* 0x0001e60000100a00 */
[----:B0-----:R-:W2:Y:S01]  /*20af0*/  LDL.LU.64 R26, [R1+0x3e98] ;  /* 0x003e9800011a7983 */ /* 0x001ea20000300a00 */
[----:B------:R-:W4:Y:S02]  /*20b00*/  LDL.LU.64 R24, [R1+0x3e90] ;  /* 0x003e900001187983 */ /* 0x000f240000300a00 */
[----:B------:R0:W-:Y:S02]  /*20b10*/  STL.64 [R1+0x3df8], R8 ;  /* 0x003df80801007387 */ /* 0x0001e40000100a00 */
[----:B0-----:R-:W2:Y:S04]  /*20b20*/  LDL.64 R8, [R1+0xa0] ;  /* 0x0000a00001087983 */ /* 0x001ea80000100a00 */
[----:B--2---:R0:W-:Y:S04]  /*20b30*/  STL.64 [R1+0x3e68], R8 ;  /* 0x003e680801007387 */ /* 0x0041e80000100a00 */
[----:B0-----:R-:W2:Y:S01]  /*20b40*/  LDL.LU.64 R8, [R1+0xfb0] ;  /* 0x000fb00001087983 */ /* 0x001ea20000300a00 */
[----:B------:R-:W2:Y:S01]  /*20b50*/  LDL.LU.64 R10, [R1+0xfb8] ;  /* 0x000fb800010a7983 */ /* 0x000ea20000300a00 */
[----:B---3--:R-:W-:Y:S11]  /*20b60*/  HMMA.16816.F32.BF16 R12, R20, R4, R12 ;  /* 0x00000004140c723c */ /* 0x008ff6000004180c */
[----:B------:R-:W-:Y:S11]  /*20b70*/  @!UPT UIADD3 URZ, URZ, URZ, URZ ;  /* 0x0000003f3f3ff290 */ /* 0x000ff6000fffe03f */
[----:B------:R-:W-:Y:S01]  /*20b80*/  @!UPT UIADD3 URZ, URZ, URZ, URZ ;  /* 0x0000003f3f3ff290 */ /* 0x000fe2000fffe03f */
[----:B------:R-:W-:Y:S01]  /*20b90*/  STL.64 [R1+0x610], R12 ;  /* 0x0006100c01007387 */ /* 0x000fe20000100a00 */
[----:B------:R-:W-:Y:S03]  /*20ba0*/  STL.64 [R1+0x618], R14 ;  /* 0x0006180e01007387 */ /* 0x000fe60000100a00 */
[----:B--2---:R-:W-:Y:S01]  /*20bb0*/  STL.64 [R1+0x3e80], R10 ;  /* 0x003e800a01007387 */ /* 0x004fe20000100a00 */
[----:B------:R0:W-:Y:S03]  /*20bc0*/  STL.64 [R1+0x3e78], R8 ;  /* 0x003e780801007387 */ /* 0x0001e60000100a00 */
[----:B0-----:R-:W4:Y:S01]  /*20bd0*/  LDL.LU.64 R8, [R1+0xfc0] ;  /* 0x000fc00001087983 */ /* 0x001f220000300a00 */
[----:B------:R-:W4:Y:S02]  /*20be0*/  LDL.LU.64 R10, [R1+0xfc8] ;  /* 0x000fc800010a7983 */ /* 0x000f240000300a00 */
[----:B------:R-:W2:Y:S02]  /*20bf0*/  LDL.LU.64 R12, [R1+0xfa0] ;  /* 0x000fa000010c7983 */ /* 0x000ea40000300a00 */
[----:B------:R-:W2:Y:S01]  /*20c00*/  LDL.LU.64 R14, [R1+0xfa8] ;  /* 0x000fa800010e7983 */ /* 0x000ea20000300a00 */
[----:B------:R-:W-:Y:S01]  /*20c10*/  STL.64 [R1+0x3e38], R6 ;  /* 0x003e380601007387 */ /* 0x000fe20000100a00 */
[----:B------:R0:W-:Y:S03]  /*20c20*/  STL.64 [R1+0x3e30], R4 ;  /* 0x003e300401007387 */ /* 0x0001e60000100a00 */
[----:B0-----:R-:W3:Y:S01]  /*20c30*/  LDL.LU.64 R4, [R1+0x5c0] ;  /* 0x0005c00001047983 */ /* 0x001ee20000300a00 */
[----:B------:R-:W2:Y:S03]  /*20c40*/  LDL.LU.64 R6, [R1+0x5c8] ;  /* 0x0005c80001067983 */ /* 0x000ea60000300a00 */
[----:B--2---:R-:W-:Y:S01]  /*20c50*/  STL.64 [R1+0x3e48], R6 ;  /* 0x003e480601007387 */ /* 0x004fe20000100a00 */
[----:B---3--:R0:W-:Y:S02]  /*20c60*/  STL.64 [R1+0x3e40], R4 ;  /* 0x003e400401007387 */ /* 0x0081e40000100a00 */
[----:B0-----:R-:W-:-:S02]  /*20c70*/  IMAD.MOV.U32 R4, RZ, RZ, R27 ;  /* 0x000000ffff047224 */ /* 0x001fc400078e001b */
[----:B------:R-:W4:Y:S01]  /*20c80*/  LDL.LU R27, [R1+0x3e88] ;  /* 0x003e8800011b7983 */ /* 0x000f220000300800 */
[----:B------:R-:W2:Y:S02]  /*20c90*/  LDL R5, [R1+0x84] ;  /* 0x0000840001057983 */ /* 0x000ea40000100800 */
[----:B------:R-:W-:Y:S02]  /*20ca0*/  IMAD.MOV.U32 R20, RZ, RZ, R29 ;  /* 0x000000ffff147224 */ /* 0x000fe400078e001d */
[----:B------:R-:W-:Y:S01]  /*20cb0*/  IMAD.MOV.U32 R21, RZ, RZ, R28 ;  /* 0x000000ffff157224 */ /* 0x000fe200078e001c */
[C---:B----4-:R-:W-:Y:S01]  /*20cc0*/  HMMA.16816.F32.BF16 R16, R24.reuse, R16, R8 ;  /* 0x000000101810723c */ /* 0x050fe20000041808 */
[----:B--2---:R0:W-:Y:S04]  /*20cd0*/  STL.64 [R1+0x3e58], R4 ;  /* 0x003e580401007387 */ /* 0x0041e80000100a00 */
[----:B0-----:R-:W2:Y:S01]  /*20ce0*/  LDL.LU.64 R4, [R1+0xf90] ;  /* 0x000f900001047983 */ /* 0x001ea20000300a00 */
[----:B------:R-:W2:Y:S02]  /*20cf0*/  LDL.LU.64 R6, [R1+0xf98] ;  /* 0x000f980001067983 */ /* 0x000ea40000300a00 */
[----:B------:R0:W-:Y:S02]  /*20d00*/  STL.64 [R1+0x3e50], R20 ;  /* 0x003e501401007387 */ /* 0x0001e40000100a00 */
[----:B0-----:R-:W3:Y:S01]  /*20d10*/  LDL.LU.64 R20, [R1+0x5d0] ;  /* 0x0005d00001147983 */ /* 0x001ee20000300a00 */
[----:B------:R-:W3:Y:S02]  /*20d20*/  LDL.LU.64 R22, [R1+0x5d8] ;  /* 0x0005d80001167983 */ /* 0x000ee40000300a00 */
[----:B------:R-:W4:Y:S02]  /*20d30*/  LDL.LU.64 R10, [R1+0x3e80] ;  /* 0x003e8000010a7983 */ /* 0x000f240000300a00 */
[----:B------:R-:W4:Y:S08]  /*20d40*/  LDL.LU.64 R8, [R1+0x3e78] ;  /* 0x003e780001087983 */ /* 0x000f300000300a00 */
[----:B------:R0:W-:Y:S01]  /*20d50*/  STL.64 [R1+0xfc0], R16 ;  /* 0x000fc01001007387 */ /* 0x0001e20000100a00 */
[----:B------:R4:W-:Y:S03]  /*20d60*/  STL.64 [R1+0xfc8], R18 ;  /* 0x000fc81201007387 */ /* 0x0009e60000100a00 */
[----:B0-----:R-:W4:Y:S02]  /*20d70*/  LDL.LU.64 R16, [R1+0x3e70] ;  /* 0x003e700001107983 */ /* 0x001f240000300a00 */
[C---:B----4-:R-:W-:Y:S02]  /*20d80*/  HMMA.16816.F32.BF16 R16, R24.reuse, R16, R8 ;  /* 0x000000101810723c */ /* 0x050fe40000041808 */
[----:B------:R-:W4:Y:S11]  /*20d90*/  LDL.LU.64 R8, [R1+0x3e68] ;  /* 0x003e680001087983 */ /* 0x000f360000300a00 */
[----:B------:R-:W-:Y:S10]  /*20da0*/  @!UPT UIADD3 URZ, URZ, URZ, URZ ;  /* 0x0000003f3f3ff290 */ /* 0x000ff4000fffe03f */
[----:B------:R0:W-:Y:S01]  /*20db0*/  STL.64 [R1+0xfb0], R16 ;  /* 0x000fb01001007387 */ /* 0x0001e20000100a00 */
[----:B------:R1:W-:Y:S03]  /*20dc0*/  STL.64 [R1+0xfb8], R18 ;  /* 0x000fb81201007387 */ /* 0x0003e60000100a00 */
[----:B0-----:R-:W2:Y:S01]  /*20dd0*/  LDL.LU.64 R16, [R1+0xd40] ;  /* 0x000d400001107983 */ /* 0x001ea20000300a00 */
[----:B-1----:R-:W2:Y:S01]  /*20de0*/  LDL.LU.64 R18, [R1+0xd48] ;  /* 0x000d480001127983 */ /* 0x002ea20000300a00 */
[C---:B----4-:R-:W-:Y:S11]  /*20df0*/  HMMA.16816.F32.BF16 R12, R24.reuse, R8, R12 ;  /* 0x00000008180c723c */ /* 0x050ff6000004180c */
[----:B------:R-:W-:Y:S11]  /*20e00*/  @!UPT UIADD3 URZ, URZ, URZ, URZ ;  /* 0x0000003f3f3ff290 */ /* 0x000ff6000fffe03f */
[----:B------:R-:W-:Y:S01]  /*20e10*/  @!UPT UIADD3 URZ, URZ, URZ, URZ ;  /* 0x0000003f3f3ff290 */ /* 0x000fe2000fffe03f */
[----:B------:R0:W-:Y:S01]  /*20e20*/  STL.64 [R1+0xfa0], R12 ;  /* 0x000fa00c01007387 */ /* 0x0001e20000100a00 */
[----:B------:R2:W-:Y:S03]  /*20e30*/  STL.64 [R1+0xfa8], R14 ;  /* 0x000fa80e01007387 */ /* 0x0005e60000100a00 */
[----:B0-----:R-:W2:Y:S01]  /*20e40*/  LDL.LU.64 R12, [R1+0x3e60] ;  /* 0x003e6000010c7983 */ /* 0x001ea20000300a00 */
[----:B------:R-:W-:Y:S02]  /*20e50*/  IMAD.MOV.U32 R29, RZ, RZ, R8 ;  /* 0x000000ffff1d7224 */ /* 0x000fe400078e0008 */
[----:B------:R-:W-:Y:S02]  /*20e60*/  IMAD.MOV.U32 R28, RZ, RZ, R9 ;  /* 0x000000ffff1c7224 */ /* 0x000fe400078e0009 */
[----:B------:R-:W4:Y:S01]  /*20e70*/  LDL.LU.64 R8, [R1+0xd30] ;  /* 0x000d300001087983 */ /* 0x000f220000300a00 */
[----:B------:R-:W4:Y:S01]  /*20e80*/  LDL.LU.64 R10, [R1+0xd38] ;  /* 0x000d3800010a7983 */ /* 0x000f220000300a00 */
[C---:B--2---:R-:W-:Y:S02]  /*20e90*/  HMMA.16816.F32.BF16 R12, R24.reuse, R12, R4 ;  /* 0x0000000c180c723c */ /* 0x044fe40000041804 */
[----:B------:R-:W3:Y:S11]  /*20ea0*/  LDL.LU.64 R4, [R1+0x3e58] ;  /* 0x003e580001047983 */ /* 0x000ef60000300a00 */
[----:B------:R-:W-:Y:S10]  /*20eb0*/  @!UPT UIADD3 URZ, URZ, URZ, URZ ;  /* 0x0000003f3f3ff290 */ /* 0x000ff4000fffe03f */
[----:B------:R0:W-:Y:S01]  /*20ec0*/  STL.64 [R1+0xf90], R12 ;  /* 0x000f900c01007387 */ /* 0x0001e20000100a00 */
[----:B------:R-:W-:Y:S03]  /*20ed0*/  STL.64 [R1+0xf98], R14 ;  /* 0x000f980e01007387 */ /* 0x000fe60000100a00 */
[----:B0-----:R-:W2:Y:S01]  /*20ee0*/  LDL.64 R12, [R1] ;  /* 0x00000000010c7983 */ /* 0x001ea20000100a00 */
[C---:B---3--:R-:W-:Y:S03]  /*20ef0*/  HMMA.16816.F32.BF16 R4, R24.reuse, R4, R20 ;  /* 0x000000041804723c */ /* 0x048fe60000041814 */
[----:B--2---:R0:W-:Y:S04]  /*20f00*/  STL.64 [R1+0x3de0], R12 ;  /* 0x003de00c01007387 */ /* 0x0041e80000100a00 */
[----:B0-----:R-:W2:Y:S01]  /*20f10*/  LDL.64 R12, [R1+0x60] ;  /* 0x00006000010c7983 */ /* 0x001ea20000100a00 */
[----:B------:R-:W3:Y:S11]  /*20f20*/  LDL.LU.64 R20, [R1+0x3e50] ;  /* 0x003e500001147983 */ /* 0x000ef60000300a00 */
[----:B------:R-:W-:Y:S04]  /*20f30*/  @!UPT UIADD3 URZ, URZ, URZ, URZ ;  /* 0x0000003f3f3ff290 */ /* 0x000fe8000fffe03f */
[----:B------:R-:W-:Y:S02]  /*20f40*/  STL.64 [R1+0x5d0], R4 ;  /* 0x0005d00401007387 */ /* 0x000fe40000100a00 */
[----:B------:R0:W-:Y:S02]  /*20f50*/  STL.64 [R1+0x5d8], R6 ;  /* 0x0005d80601007387 */ /* 0x0001e40000100a00 */
[----:B0-----:R-:W3:Y:S01]  /*20f60*/  LDL.LU.64 R6, [R1+0x3e48] ;  /* 0x003e480001067983 */ /* 0x001ee20000300a00 */
[----:B------:R-:W3:Y:S02]  /*20f70*/  LDL.LU.64 R4, [R1+0x3e40] ;  /* 0x003e400001047983 */ /* 0x000ee40000300a00 */
[C---:B---3--:R-:W-:Y:S01]  /*20f80*/  HMMA.16816.F32.BF16 R20, R24.reuse, R20, R4 ;  /* 0x000000141814723c */ /* 0x048fe20000041804 */
[----:B------:R-:W3:Y:S01]  /*20f90*/  LDL.LU.64 R6, [R1+0x3e38] ;  /* 0x003e380001067983 */ /* 0x000ee20000300a00 */
[----:B------:R-:W4:Y:S11]  /*20fa0*/  LDL.LU.64 R4, [R1+0x3e30] ;  /* 0x003e300001047983 */ /* 0x000f360000300a00 */
[----:B------:R-:W-:Y:S10]  /*20fb0*/  @!UPT UIADD3 URZ, URZ, URZ, URZ ;  /* 0x0000003f3f3ff290 */ /* 0x000ff4000fffe03f */
[----:B------:R-:W-:Y:S01]  /*20fc0*/  STL.64 [R1+0x5c0], R20 ;  /* 0x0005c01401007387 */ /* 0x000fe20000100a00 */
[----:B------:R-:W-:Y:S02]  /*20fd0*/  STL.64 [R1+0x5c8], R22 ;  /* 0x0005c81601007387 */ /* 0x000fe40000100a00 */
[----:B------:R-:W0:Y:S01]  /*20fe0*/  LDSM.16.MT88.4 R20, [R3+0x200] ;  /* 0x000200000314783b */ /* 0x000e220000004200 */
[----:B--2---:R-:W-:Y:S01]  /*20ff0*/  HMMA.16816.F32.BF16 R16, R24, R12, R16 ;  /* 0x0000000c1810723c */ /* 0x004fe20000041810 */
[----:B0-----:R-:W-:Y:S02]  /*21000*/  STL.64 [R1+0x3ce8], R22 ;  /* 0x003ce81601007387 */ /* 0x001fe40000100a00 */
[----:B------:R-:W-:Y:S11]  /*21010*/  STL.64 [R1+0x3ce0], R20 ;  /* 0x003ce01401007387 */ /* 0x000ff60000100a00 */
[----:B------:R-:W-:Y:S09]  /*21020*/  @!UPT UIADD3 URZ, URZ, URZ, URZ ;  /* 0x0000003f3f3ff290 */ /* 0x000ff2000fffe03f */
[----:B------:R0:W-:Y:S02]  /*21030*/  STL.64 [R1+0xd40], R16 ;  /* 0x000d401001007387 */ /* 0x0001e40000100a00 */
[----:B------:R-:W-:Y:S01]  /*21040*/  STL.64 [R1+0xd48], R18 ;  /* 0x000d481201007387 */ /* 0x000fe20000100a00 */
[----:B0-----:R-:W2:Y:S01]  /*21050*/  LDL.LU.64 R16, [R1+0x3e28] ;  /* 0x003e280001107983 */ /* 0x001ea20000300a00 */
[----:B---3--:R-:W-:Y:S02]  /*21060*/  IMAD.MOV.U32 R20, RZ, RZ, R7 ;  /* 0x000000ffff147224 */ /* 0x008fe400078e0007 */
[----:B------:R-:W-:Y:S02]  /*21070*/  IMAD.MOV.U32 R21, RZ, RZ, R6 ;  /* 0x000000ffff157224 */ /* 0x000fe400078e0006 */
[----:B------:R-:W-:Y:S02]  /*21080*/  IMAD.MOV.U32 R7, RZ, RZ, R12 ;  /* 0x000000ffff077224 */ /* 0x000fe400078e000c */
[----:B------:R-:W-:-:S05]  /*21090*/  IMAD.MOV.U32 R6, RZ, RZ, R13 ;  /* 0x000000ffff067224 */ /* 0x000fca00078e000d */
[----:B------:R-:W-:Y:S01]  /*210a0*/  STL.64 [R1+0x3dc0], R6 ;  /* 0x003dc00601007387 */ /* 0x000fe20000100a00 */
[----:B----4-:R2:W-:Y:S02]  /*210b0*/  STL.64 [R1+0x3db8], R4 ;  /* 0x003db80401007387 */ /* 0x0105e40000100a00 */
[----:B--2---:R-:W-:Y:S01]  /*210c0*/  HMMA.16816.F32.BF16 R4, R24, R16, R8 ;  /* 0x000000101804723c */ /* 0x004fe20000041808 */
[----:B------:R-:W-:Y:S02]  /*210d0*/  IMAD.MOV.U32 R23, RZ, RZ, R16 ;  /* 0x000000ffff177224 */ /* 0x000fe400078e0010 */
[----:B------:R-:W-:Y:S11]  /*210e0*/  IMAD.MOV.U32 R22, RZ, RZ, R17 ;  /* 0x000000ffff167224 */ /* 0x000ff600078e0011 */
[----:B------:R-:W-:Y:S09]  /*210f0*/  @!UPT UIADD3 URZ, URZ, URZ, URZ ;  /* 0x0000003f3f3ff290 */ /* 0x000ff2000fffe03f */
[----:B------:R-:W-:Y:S01]  /*21100*/  STL.64 [R1+0xd30], R4 ;  /* 0x000d300401007387 */ /* 0x000fe20000100a00 */
[----:B------:R-:W-:Y:S02]  /*21110*/  STL.64 [R1+0xd38], R6 ;  /* 0x000d380601007387 */ /* 0x000fe40000100a00 */
[----:B------:R-:W2:Y:S02]  /*21120*/  LDL.LU.64 R16, [R1+0xd20] ;  /* 0x000d200001107983 */ /* 0x000ea40000300a00 */
[----:B------:R-:W2:Y:S01]  /*21130*/  LDL.LU.64 R18, [R1+0xd28] ;  /* 0x000d280001127983 */ /* 0x000ea20000300a00 */
[----:B------:R-:W3:Y:S01]  /*21140*/  LDL.LU.64 R8, [R1+0xd00] ;  /* 0x000d000001087983 */ /* 0x000ee20000300a00 */
[----:B------:R-:W4:Y:S03]  /*21150*/  LDL.LU.64 R10, [R1+0xd08] ;  /* 0x000d0800010a7983 */ /* 0x000f260000300a00 */
[----:B----4-:R-:W-:Y:S01]  /*21160*/  STL.64 [R1+0x3e08], R10 ;  /* 0x003e080a01007387 */ /* 0x010fe20000100a00 */
[----:B---3--:R0:W-:Y:S02]  /*21170*/  STL.64 [R1+0x3e00], R8 ;  /* 0x003e000801007387 */ /* 0x0081e40000100a00 */
[----:B0-----:R-:W-:-:S02]  /*21180*/  IMAD.MOV.U32 R8, RZ, RZ, R2 ;  /* 0x000000ffff087224 */ /* 0x001fc400078e0002 */
[----:B------:R-:W-:-:S05]  /*21190*/  IMAD.MOV.U32 R9, RZ, RZ, R0 ;  /* 0x000000ffff097224 */ /* 0x000fca00078e0000 */
[----:B------:R0:W-:Y:S04]  /*211a0*/  STL.64 [R1+0x3e18], R8 ;  /* 0x003e180801007387 */ /* 0x0001e80000100a00 */
[----:B0-----:R-:W2:Y:S01]  /*211b0*/  LDL.64 R8, [R1+0x40] ;  /* 0x0000400001087983 */ /* 0x001ea20000100a00 */
[----:B------:R-:W-:Y:S02]  /*211c0*/  STL.64 [R1+0x3df0], R22 ;  /* 0x003df01601007387 */ /* 0x000fe40000100a00 */
[----:B------:R0:W-:Y:S02]  /*211d0*/  STL.64 [R1+0x3de8], R20 ;  /* 0x003de81401007387 */ /* 0x0001e40000100a00 */
[----:B0-----:R-:W3:Y:S04]  /*211e0*/  LDL.64 R20, [R1+0x20] ;  /* 0x0000200001147983 */ /* 0x001ee80000100a00 */
[----:B---3--:R0:W-:Y:S04]  /*211f0*/  STL.64 [R1+0x3e10], R20 ;  /* 0x003e101401007387 */ /* 0x0081e80000100a00 */
[----:B0-----:R-:W3:Y:S01]  /*21200*/  LDL.LU.64 R20, [R1+0xd10] ;  /* 0x000d100001147983 */ /* 0x001ee20000300a00 */
[----:B------:R-:W3:Y:S02]  /*21210*/  LDL.LU.64 R22, [R1+0xd18] ;  /* 0x000d180001167983 */ /* 0x000ee40000300a00 */
[----:B------:R-:W4:Y:S02]  /*21220*/  LDL.LU.64 R12, [R1+0xcf0] ;  /* 0x000cf000010c7983 */ /* 0x000f240000300a00 */
[----:B------:R-:W4:Y:S01]  /*21230*/  LDL.LU.64 R14, [R1+0xcf8] ;  /* 0x000cf800010e7983 */ /* 0x000f220000300a00 */
[----:B------:R-:W3:Y:S01]  /*21240*/  LDL.LU.64 R4, [R1+0xcd0] ;  /* 0x000cd00001047983 */ /* 0x000ee20000300a00 */
[----:B------:R-:W3:Y:S01]  /*21250*/  LDL.LU.64 R6, [R1+0xcd8] ;  /* 0x000cd80001067983 */ /* 0x000ee20000300a00 */
[C---:B--2---:R-:W-:Y:S02]  /*21260*/  HMMA.16816.F32.BF16 R16, R24.reuse, R8, R16 ;  /* 0x000000081810723c */ /* 0x044fe40000041810 */
[----:B---3--:R-:W-:Y:S01]  /*21270*/  STL.64 [R1+0x3dd8], R6 ;  /* 0x003dd80601007387 */ /* 0x008fe20000100a00 */
[----:B------:R0:W-:Y:S03]  /*21280*/  STL.64 [R1+0x3dd0], R4 ;  /* 0x003dd00401007387 */ /* 0x0001e60000100a00 */
[----:B0-----:R-:W2:Y:S01]  /*21290*/  LDL.LU.64 R4, [R1+0xce0] ;  /* 0x000ce00001047983 */ /* 0x001ea20000300a00 */
[----:B------:R-:W2:Y:S11]  /*212a0*/  LDL.LU.64 R6, [R1+0xce8] ;  /* 0x000ce80001067983 */ /* 0x000eb60000300a00 */
[----:B------:R-:W-:Y:S05]  /*212b0*/  @!UPT UIADD3 URZ, URZ, URZ, URZ ;  /* 0x0000003f3f3ff290 */ /* 0x000fea000fffe03f */
[----:B------:R0:W-:Y:S02]  /*212c0*/  STL.64 [R1+0xd20], R16 ;  /* 0x000d201001007387 */ /* 0x0001e40000100a00 */
[----:B------:R1:W-:Y:S01]  /*212d0*/  STL.64 [R1+0xd28], R18 ;  /* 0x000d281201007387 */ /* 0x0003e20000100a00 */
[----:B0-----:R-:W3:Y:S01]  /*212e0*/  LDL.LU.64 R16, [R1+0x3e20] ;  /* 0x003e200001107983 */ /* 0x001ee20000300a00 */
[----:B-1----:R-:W-:Y:S02]  /*212f0*/  IMAD.MOV.U32 R18, RZ, RZ, R8 ;  /* 0x000000ffff127224 */ /* 0x002fe400078e0008 */
[----:B------:R-:W-:Y:S02]  /*21300*/  IMAD.MOV.U32 R19, RZ, RZ, R9 ;  /* 0x000000ffff137224 */ /* 0x000fe400078e0009 */
[----:B------:R-:W2:Y:S03]  /*21310*/  LDL.LU.64 R8, [R1+0x3e18] ;  /* 0x003e180001087983 */ /* 0x000ea60000300a00 */
[----:B------:R-:W-:Y:S01]  /*21320*/  STL.64 [R1+0x3db0], R18 ;  /* 0x003db01201007387 */ /* 0x000fe20000100a00 */
[C---:B--2---:R-:W-:Y:S01]  /*21330*/  HMMA.16816.F32.BF16 R8, R24.reuse, R8, R20 ;  /* 0x000000081808723c */ /* 0x044fe20000041814 */
[----:B---3--:R0:W-:Y:S04]  /*21340*/  STL.64 [R1+0x3da8], R16 ;  /* 0x003da81001007387 */ /* 0x0081e80000100a00 */
[----:B0-----:R-:W2:Y:S01]  /*21350*/  LDL.LU.64 R16, [R1+0x5b0] ;  /* 0x0005b00001107983 */ /* 0x001ea20000300a00 */
[----:B------:R-:W2:Y:S02]  /*21360*/  LDL.LU.64 R18, [R1+0x5b8] ;  /* 0x0005b80001127983 */ /* 0x000ea40000300a00 */
[----:B------:R-:W3:Y:S11]  /*21370*/  LDL.LU.64 R20, [R1+0x3e10] ;  /* 0x003e100001147983 */ /* 0x000ef60000300a00 */
[----:B------:R-:W-:Y:S04]  /*21380*/  @!UPT UIADD3 URZ, URZ, URZ, URZ ;  /* 0x0000003f3f3ff290 */ /* 0x000fe8000fffe03f */
        /* <DEDUP_REMOVED lines=9> */
[----:B0-----:R-:W3:Y:S01]  /*21420*/  LDL.LU.64 R8, [R1+0x3df8] ;  /* 0x003df80001087983 */ /* 0x001ee20000300a00 */
[----:B-1----:R-:W-:Y:S02]  /*21430*/  IMAD.MOV.U32 R11, RZ, RZ, R20 ;  /* 0x000000ffff0b7224 */ /* 0x002fe400078e0014 */
[----:B------:R-:W-:Y:S02]  /*21440*/  IMAD.MOV.U32 R10, RZ, RZ, R21 ;  /* 0x000000ffff0a7224 */ /* 0x000fe400078e0015 */
[----:B------:R-:W2:Y:S01]  /*21450*/  LDL.LU.64 R22, [R1+0x3df0] ;  /* 0x003df00001167983 */ /* 0x000ea20000300a00 */
[----:B------:R-:W4:Y:S02]  /*21460*/  LDL.LU.64 R20, [R1+0x3de8] ;  /* 0x003de80001147983 */ /* 0x000f240000300a00 */
[C---:B----4-:R-:W-:Y:S11]  /*21470*/  HMMA.16816.F32.BF16 R12, R24.reuse, R20, R12 ;  /* 0x00000014180c723c */ /* 0x050ff6000004180c */
[----:B------:R-:W-:Y:S11]  /*21480*/  @!UPT UIADD3 URZ, URZ, URZ, URZ ;  /* 0x0000003f3f3ff290 */ /* 0x000ff6000fffe03f */
[----:B------:R-:W-:Y:S01]  /*21490*/  @!UPT UIADD3 URZ, URZ, URZ, URZ ;  /* 0x0000003f3f3ff290 */ /* 0x000fe2000fffe03f */
[----:B------:R0:W-:Y:S01]  /*214a0*/  STL.64 [R1+0xcf0], R12 ;  /* 0x000cf00c01007387 */ /* 0x0001e20000100a00 */
[----:B------:R-:W-:Y:S03]  /*214b0*/  STL.64 [R1+0xcf8], R14 ;  /* 0x000cf80e01007387 */ /* 0x000fe60000100a00 */
[----:B0-----:R-:W4:Y:S01]  /*214c0*/  LDL.LU.64 R12, [R1+0x3de0] ;  /* 0x003de000010c7983 */ /* 0x001f220000300a00 */
[----:B------:R-:W-:Y:S01]  /*214d0*/  STL.64 [R1+0x3d08], R20 ;  /* 0x003d081401007387 */ /* 0x000fe20000100a00 */
[C---:B----4-:R-:W-:Y:S01]  /*214e0*/  HMMA.16816.F32.BF16 R4, R24.reuse, R12, R4 ;  /* 0x0000000c1804723c */ /* 0x050fe20000041804 */
[----:B------:R-:W-:Y:S02]  /*214f0*/  IMAD.MOV.U32 R2, RZ, RZ, R12 ;  /* 0x000000ffff027224 */ /* 0x000fe400078e000c */
[----:B------:R-:W-:Y:S11]  /*21500*/  IMAD.MOV.U32 R0, RZ, RZ, R13 ;  /* 0x000000ffff007224 */ /* 0x000ff600078e000d */
[----:B------:R-:W-:Y:S09]  /*21510*/  @!UPT UIADD3 URZ, URZ, URZ, URZ ;  /* 0x0000003f3f3ff290 */ /* 0x000ff2000fffe03f */
[----:B------:R-:W-:Y:S01]  /*21520*/  STL.64 [R1+0xce0], R4 ;  /* 0x000ce00401007387 */ /* 0x000fe20000100a00 */
[----:B------:R0:W-:Y:S03]  /*21530*/  STL.64 [R1+0xce8], R6 ;  /* 0x000ce80601007387 */ /* 0x0001e60000100a00 */
[----:B0-----:R-:W4:Y:S01]  /*21540*/  LDL.LU.64 R6, [R1+0x3dd8] ;  /* 0x003dd80001067983 */ /* 0x001f220000300a00 */
[----:B------:R-:W4:Y:S02]  /*21550*/  LDL.LU.64 R4, [R1+0x3dd0] ;  /* 0x003dd00001047983 */ /* 0x000f240000300a00 */
[----:B------:R-:W4:Y:S02]  /*21560*/  LDL.LU.64 R12, [R1+0x3dc8] ;  /* 0x003dc800010c7983 */ /* 0x000f240000300a00 */
[C---:B----4-:R-:W-:Y:S11]  /*21570*/  HMMA.16816.F32.BF16 R4, R24.reuse, R12, R4 ;  /* 0x0000000c1804723c */ /* 0x050ff60000041804 */
[----:B------:R-:W-:Y:S11]  /*21580*/  @!UPT UIADD3 URZ, URZ, URZ, URZ ;  /* 0x0000003f3f3ff290 */ /* 0x000ff6000fffe03f */
[----:B------:R-:W-:Y:S01]  /*21590*/  @!UPT UIADD3 URZ, URZ, URZ, URZ ;  /* 0x0000003f3f3ff290 */ /* 0x000fe2000fffe03f */
[----:B------:R-:W-:Y:S01]  /*215a0*/  STL.64 [R1+0xcd0], R4 ;  /* 0x000cd00401007387 */ /* 0x000fe20000100a00 */
[----:B------:R0:W-:Y:S03]  /*215b0*/  STL.64 [R1+0xcd8], R6 ;  /* 0x000cd80601007387 */ /* 0x0001e60000100a00 */
[----:B0-----:R-:W4:Y:S01]  /*215c0*/  LDL.LU.64 R6, [R1+0x3dc0] ;  /* 0x003dc00001067983 */ /* 0x001f220000300a00 */
[----:B------:R-:W2:Y:S02]  /*215d0*/  LDL.LU.64 R4, [R1+0x3db8] ;  /* 0x003db80001047983 */ /* 0x000ea40000300a00 */
[----:B------:R0:W-:Y:S02]  /*215e0*/  STL.64 [R1+0x3cf8], R12 ;  /* 0x003cf80c01007387 */ /* 0x0001e40000100a00 */
[----:B0-----:R-:W3:Y:S01]  /*215f0*/  LDL.LU.64 R12, [R1+0xcc0] ;  /* 0x000cc000010c7983 */ /* 0x001ee20000300a00 */
[----:B------:R-:W3:Y:S02]  /*21600*/  LDL.LU.64 R14, [R1+0xcc8] ;  /* 0x000cc800010e7983 */ /* 0x000ee40000300a00 */
[C---:B---3--:R-:W-:Y:S08]  /*21610*/  HMMA.16816.F32.BF16 R12, R24.reuse, R8, R12 ;  /* 0x00000008180c723c */ /* 0x048ff0000004180c */
[----:B--2---:R-:W-:Y:S11]  /*21620*/  HMMA.16816.F32.BF16 R24, R24, R4, R16 ;  /* 0x000000041818723c */ /* 0x004ff60000041810 */
[----:B------:R-:W-:Y:S04]  /*21630*/  @!UPT UIADD3 URZ, URZ, URZ, URZ ;  /* 0x0000003f3f3ff290 */ /* 0x000fe8000fffe03f */
[----:B------:R0:W-:Y:S01]  /*21640*/  STL.64 [R1+0xcc0], R12 ;  /* 0x000cc00c01007387 */ /* 0x0001e20000100a00 */
[----:B------:R1:W-:Y:S03]  /*21650*/  STL.64 [R1+0xcc8], R14 ;  /* 0x000cc80e01007387 */ /* 0x0003e60000100a00 */
[----:B0-----:R-:W2:Y:S01]  /*21660*/  LDL.LU.64 R12, [R1+0x540] ;  /* 0x00054000010c7983 */ /* 0x001ea20000300a00 */
[----:B-1----:R-:W2:Y:S02]  /*21670*/  LDL.LU.64 R14, [R1+0x548] ;  /* 0x00054800010e7983 */ /* 0x002ea40000300a00 */
[----:B------:R-:W-:Y:S02]  /*21680*/  STL.64 [R1+0x3cf0], R8 ;  /* 0x003cf00801007387 */ /* 0x000fe40000100a00 */
[----:B------:R-:W3:Y:S01]  /*21690*/  LDL.LU.64 R18, [R1+0x3db0] ;  /* 0x003db00001127983 */ /* 0x000ee20000300a00 */
[----:B------:R-:W2:Y:S01]  /*216a0*/  LDL.LU.64 R16, [R1+0x3da8] ;  /* 0x003da80001107983 */ /* 0x000ea20000300a00 */
[----:B------:R0:W-:Y:S02]  /*216b0*/  STL.64 [R1+0x5b0], R24 ;  /* 0x0005b01801007387 */ /* 0x0001e40000100a00 */
[----:B------:R-:W-:Y:S01]  /*216c0*/  STL.64 [R1+0x5b8], R26 ;  /* 0x0005b81a01007387 */ /* 0x000fe20000100a00 */
[----:B0-----:R-:W2:Y:S01]  /*216d0*/  LDL.64 R24, [R1+0xc0] ;  /* 0x0000c00001187983 */ /* 0x001ea20000100a00 */
[----:B---3--:R-:W-:-:S02]  /*216e0*/  IMAD.MOV.U32 R8, RZ, RZ, R18 ;  /* 0x000000ffff087224 */ /* 0x008fc400078e0012 */
[----:B------:R-:W-:Y:S01]  /*216f0*/  IMAD.MOV.U32 R9, RZ, RZ, R19 ;  /* 0x000000ffff097224 */ /* 0x000fe200078e0013 */
[----:B------:R-:W2:Y:S01]  /*21700*/  LDL.LU R18, [R1+0x3da4] ;  /* 0x003da40001127983 */ /* 0x000ea20000300800 */
[----:B------:R-:W2:Y:S03]  /*21710*/  LDL.LU R19, [R1+0x3da0] ;  /* 0x003da00001137983 */ /* 0x000ea60000300800 */
[----:B------:R-:W-:Y:S01]  /*21720*/  STL.64 [R1+0x3d30], R8 ;  /* 0x003d300801007387 */ /* 0x000fe20000100a00 */
[----:B------:R0:W-:Y:S03]  /*21730*/  STL.64 [R1+0x3d00], R4 ;  /* 0x003d000401007387 */ /* 0x0001e60000100a00 */
[----:B0-----:R-:W3:Y:S04]  /*21740*/  LDL R4, [R1+0x80] ;  /* 0x0000800001047983 */ /* 0x001ee80000100800 */
[----:B------:R-:W3:Y:S04]  /*21750*/  LDL R5, [R1+0x84] ;  /* 0x0000840001057983 */ /* 0x000ee80000100800 */
[----:B---3--:R0:W-:Y:S04]  /*21760*/  STL.64 [R1+0x3d60], R4 ;  /* 0x003d600401007387 */ /* 0x0081e80000100a00 */
[----:B0-----:R-:W3:Y:S01]  /*21770*/  LDL.64 R4, [R1+0x90] ;  /* 0x0000900001047983 */ /* 0x001ee20000100a00 */
[----:B--2---:R-:W-:Y:S03]  /*21780*/  HMMA.16816.F32.BF16 R12, R16, R24, R12 ;  /* 0x00000018100c723c */ /* 0x004fe6000004180c */
[----:B---3--:R0:W-:Y:S02]  /*21790*/  STL.64 [R1+0x3d70], R4 ;  /* 0x003d700401007387 */ /* 0x0081e40000100a00 */
[----:B0-----:R-:W-:-:S02]  /*217a0*/  IMAD.MOV.U32 R4, RZ, RZ, R29 ;  /* 0x000000ffff047224 */ /* 0x001fc400078e001d */
[----:B------:R-:W-:-:S05]  /*217b0*/  IMAD.MOV.U32 R5, RZ, RZ, R28 ;  /* 0x000000ffff057224 */ /* 0x000fca00078e001c */
[----:B------:R0:W-:Y:S04]  /*217c0*/  STL.64 [R1+0x3d88], R4 ;  /* 0x003d880401007387 */ /* 0x0001e80000100a00 */
[----:B0-----:R-:W2:Y:S07]  /*217d0*/  LDL.64 R4, [R1+0xb0] ;  /* 0x0000b00001047983 */ /* 0x001eae0000100a00 */
[----:B------:R-:W-:Y:S02]  /*217e0*/  STL.64 [R1+0x540], R12 ;  /* 0x0005400c01007387 */ /* 0x000fe40000100a00 */
[----:B------:R0:W-:Y:S02]  /*217f0*/  STL.64 [R1+0x548], R14 ;  /* 0x0005480e01007387 */ /* 0x0001e40000100a00 */
[----:B0-----:R-:W-:-:S02]  /*21800*/  IMAD.MOV.U32 R15, RZ, RZ, R24 ;  /* 0x000000ffff0f7224 */ /* 0x001fc400078e0018 */
[----:B------:R-:W-:-:S05]  /*21810*/  IMAD.MOV.U32 R14, RZ, RZ, R25 ;  /* 0x000000ffff0e7224 */ /* 0x000fca00078e0019 */
[----:B------:R0:W-:Y:S01]  /*21820*/  STL.64 [R1+0x3d68], R14 ;  /* 0x003d680e01007387 */ /* 0x0001e20000100a00 */
[----:B------:R-:W3:Y:S03]  /*21830*/  LDL.LU.64 R12, [R1+0x510] ;  /* 0x00051000010c7983 */ /* 0x000ee60000300a00 */
[----:B0-----:R-:W2:Y:S04]  /*21840*/  LDL.LU.64 R14, [R1+0x518] ;  /* 0x00051800010e7983 */ /* 0x001ea80000300a00 */
[----:B--2---:R-:W-:Y:S01]  /*21850*/  STL.64 [R1+0x3d80], R14 ;  /* 0x003d800e01007387 */ /* 0x004fe20000100a00 */
[----:B---3--:R0:W-:Y:S03]  /*21860*/  STL.64 [R1+0x3d78], R12 ;  /* 0x003d780c01007387 */ /* 0x0081e60000100a00 */
[----:B0-----:R-:W2:Y:S01]  /*21870*/  LDL.LU.64 R12, [R1+0x520] ;  /* 0x00052000010c7983 */ /* 0x001ea20000300a00 */
[----:B------:R-:W3:Y:S03]  /*21880*/  LDL.LU.64 R14, [R1+0x528] ;  /* 0x00052800010e7983 */ /* 0x000ee60000300a00 */
[----:B---3--:R-:W-:Y:S01]  /*21890*/  STL.64 [R1+0x3d98], R14 ;  /* 0x003d980e01007387 */ /* 0x008fe20000100a00 */
[----:B--2---:R0:W-:Y:S03]  /*218a0*/  STL.64 [R1+0x3d90], R12 ;  /* 0x003d900c01007387 */ /* 0x0041e60000100a00 */
[----:B0-----:R-:W2:Y:S01]  /*218b0*/  LDL.LU.64 R12, [R1+0x530] ;  /* 0x00053000010c7983 */ /* 0x001ea20000300a00 */
[----:B------:R-:W2:Y:S02]  /*218c0*/  LDL.LU.64 R14, [R1+0x538] ;  /* 0x00053800010e7983 */ /* 0x000ea40000300a00 */
[----:B------:R-:W-:-:S02]  /*218d0*/  IMAD.MOV.U32 R8, RZ, RZ, R23 ;  /* 0x000000ffff087224 */ /* 0x000fc400078e0017 */
[----:B------:R-:W-:Y:S01]  /*218e0*/  IMAD.MOV.U32 R9, RZ, RZ, R22 ;  /* 0x000000ffff097224 */ /* 0x000fe200078e0016 */
[----:B------:R-:W3:Y:S04]  /*218f0*/  LDL.64 R24, [R1+0x70] ;  /* 0x0000700001187983 */ /* 0x000ee80000100a00 */
[----:B------:R-:W-:Y:S01]  /*21900*/  STL.64 [R1+0x3d48], R8 ;  /* 0x003d480801007387 */ /* 0x000fe20000100a00 */
[----:B------:R-:W-:Y:S02]  /*21910*/  IMAD.MOV.U32 R29, RZ, RZ, R4 ;  /* 0x000000ffff1d7224 */ /* 0x000fe400078e0004 */
[----:B------:R-:W-:Y:S01]  /*21920*/  IMAD.MOV.U32 R28, RZ, RZ, R5 ;  /* 0x000000ffff1c7224 */ /* 0x000fe200078e0005 */
[----:B--2---:R-:W-:Y:S11]  /*21930*/  HMMA.16816.F32.BF16 R12, R16, R4, R12 ;  /* 0x00000004100c723c */ /* 0x004ff6000004180c */
[----:B------:R-:W-:Y:S11]  /*21940*/  @!UPT UIADD3 URZ, URZ, URZ, URZ ;  /* 0x0000003f3f3ff290 */ /* 0x000ff6000fffe03f */
[----:B------:R-:W-:Y:S01]  /*21950*/  @!UPT UIADD3 URZ, URZ, URZ, URZ ;  /* 0x0000003f3f3ff290 */ /* 0x000fe2000fffe03f */
[----:B------:R-:W-:Y:S01]  /*21960*/  STL.64 [R1+0x530], R12 ;  /* 0x0005300c01007387 */ /* 0x000fe20000100a00 */
[----:B------:R0:W-:Y:S03]  /*21970*/  STL.64 [R1+0x538], R14 ;  /* 0x0005380e01007387 */ /* 0x0001e60000100a00 */
[----:B0-----:R-:W2:Y:S01]  /*21980*/  LDL.LU.64 R14, [R1+0x3d98] ;  /* 0x003d9800010e7983 */ /* 0x001ea20000300a00 */
[----:B------:R-:W2:Y:S02]  /*21990*/  LDL.LU.64 R12, [R1+0x3d90] ;  /* 0x003d9000010c7983 */ /* 0x000ea40000300a00 */
[----:B------:R-:W2:Y:S02]  /*219a0*/  LDL.LU.64 R4, [R1+0x3d88] ;  /* 0x003d880001047983 */ /* 0x000ea40000300a00 */
[----:B----4-:R-:W-:Y:S02]  /*219b0*/  IMAD.MOV.U32 R8, RZ, RZ, R7 ;  /* 0x000000ffff087224 */ /* 0x010fe400078e0007 */
[----:B------:R-:W-:-:S02]  /*219c0*/  IMAD.MOV.U32 R9, RZ, RZ, R6 ;  /* 0x000000ffff097224 */ /* 0x000fc400078e0006 */
[C---:B--2---:R-:W-:Y:S01]  /*219d0*/  HMMA.16816.F32.BF16 R4, R16.reuse, R4, R12 ;  /* 0x000000041004723c */ /* 0x044fe2000004180c */
[----:B------:R-:W2:Y:S01]  /*219e0*/  LDL.LU.64 R14, [R1+0x3d80] ;  /* 0x003d8000010e7983 */ /* 0x000ea20000300a00 */
[----:B------:R-:W2:Y:S11]  /*219f0*/  LDL.LU.64 R12, [R1+0x3d78] ;  /* 0x003d7800010c7983 */ /* 0x000eb60000300a00 */
[----:B------:R-:W-:Y:S10]  /*21a00*/  @!UPT UIADD3 URZ, URZ, URZ, URZ ;  /* 0x0000003f3f3ff290 */ /* 0x000ff4000fffe03f */
[----:B------:R0:W-:Y:S01]  /*21a10*/  STL.64 [R1+0x520], R4 ;  /* 0x0005200401007387 */ /* 0x0001e20000100a00 */
[----:B------:R-:W-:Y:S03]  /*21a20*/  STL.64 [R1+0x528], R6 ;  /* 0x0005280601007387 */ /* 0x000fe60000100a00 */
[----:B0-----:R-:W2:Y:S01]  /*21a30*/  LDL.LU.64 R4, [R1+0x3d70] ;  /* 0x003d700001047983 */ /* 0x001ea20000300a00 */
[----:B------:R-:W-:Y:S02]  /*21a40*/  IMAD.MOV.U32 R20, RZ, RZ, R11 ;  /* 0x000000ffff147224 */ /* 0x000fe400078e000b */
[----:B------:R-:W-:Y:S01]  /*21a50*/  IMAD.MOV.U32 R21, RZ, RZ, R10 ;  /* 0x000000ffff157224 */ /* 0x000fe200078e000a */
[C---:B--2---:R-:W-:Y:S01]  /*21a60*/  HMMA.16816.F32.BF16 R12, R16.reuse, R4, R12 ;  /* 0x00000004100c723c */ /* 0x044fe2000004180c */
[----:B------:R-:W-:Y:S02]  /*21a70*/  IMAD.MOV.U32 R23, RZ, RZ, R4 ;  /* 0x000000ffff177224 */ /* 0x000fe400078e0004 */
[----:B------:R-:W-:Y:S11]  /*21a80*/  IMAD.MOV.U32 R22, RZ, RZ, R5 ;  /* 0x000000ffff167224 */ /* 0x000ff600078e0005 */
[----:B------:R-:W-:Y:S09]  /*21a90*/  @!UPT UIADD3 URZ, URZ, URZ, URZ ;  /* 0x0000003f3f3ff290 */ /* 0x000ff2000fffe03f */
[----:B------:R-:W-:Y:S01]  /*21aa0*/  STL.64 [R1+0x510], R12 ;  /* 0x0005100c01007387 */ /* 0x000fe20000100a00 */
[----:B------:R0:W-:Y:S03]  /*21ab0*/  STL.64 [R1+0x518], R14 ;  /* 0x0005180e01007387 */ /* 0x0001e60000100a00 */
[----:B0-----:R-:W2:Y:S01]  /*21ac0*/  LDL.LU.64 R14, [R1+0x3d68] ;  /* 0x003d6800010e7983 */ /* 0x001ea20000300a00 */
[----:B------:R-:W4:Y:S02]  /*21ad0*/  LDL.LU.64 R4, [R1+0x3d60] ;  /* 0x003d600001047983 */ /* 0x000f240000300a00 */
[----:B------:R-:W-:Y:S02]  /*21ae0*/  STL.64 [R1+0x3d28], R22 ;  /* 0x003d281601007387 */ /* 0x000fe40000100a00 */
[----:B------:R0:W-:Y:S02]  /*21af0*/  STL.64 [R1+0x3d20], R20 ;  /* 0x003d201401007387 */ /* 0x0001e40000100a00 */
[----:B0-----:R-:W4:Y:S01]  /*21b00*/  LDL.LU.64 R20, [R1+0x500] ;  /* 0x0005000001147983 */ /* 0x001f220000300a00 */
[----:B------:R-:W4:Y:S02]  /*21b10*/  LDL.LU.64 R22, [R1+0x508] ;  /* 0x0005080001167983 */ /* 0x000f240000300a00 */
[----:B----4-:R-:W-:Y:S01]  /*21b20*/  HMMA.16816.F32.BF16 R4, R16, R4, R20 ;  /* 0x000000041004723c */ /* 0x010fe20000041814 */
[----:B------:R-:W4:Y:S01]  /*21b30*/  LDL.LU.64 R20, [R1+0xbf0] ;  /* 0x000bf00001147983 */ /* 0x000f220000300a00 */
[----:B------:R-:W2:Y:S11]  /*21b40*/  LDL.LU.64 R22, [R1+0xbf8] ;  /* 0x000bf80001167983 */ /* 0x000eb60000300a00 */
[----:B------:R-:W-:Y:S10]  /*21b50*/  @!UPT UIADD3 URZ, URZ, URZ, URZ ;  /* 0x0000003f3f3ff290 */ /* 0x000ff4000fffe03f */
[----:B------:R-:W-:Y:S01]  /*21b60*/  STL.64 [R1+0x500], R4 ;  /* 0x0005000401007387 */ /* 0x000fe20000100a00 */
[----:B------:R-:W-:Y:S03]  /*21b70*/  STL.64 [R1+0x508], R6 ;  /* 0x0005080601007387 */ /* 0x000fe60000100a00 */
[----:B--2---:R-:W-:Y:S01]  /*21b80*/  STL.64 [R1+0x3d40], R22 ;  /* 0x003d401601007387 */ /* 0x004fe20000100a00 */
[----:B----4-:R0:W-:Y:S03]  /*21b90*/  STL.64 [R1+0x3d38], R20 ;  /* 0x003d381401007387 */ /* 0x0101e60000100a00 */
[----:B0-----:R-:W2:Y:S01]  /*21ba0*/  LDL.LU.64 R20, [R1+0xc00] ;  /* 0x000c000001147983 */ /* 0x001ea20000300a00 */
[----:B------:R-:W4:Y:S02]  /*21bb0*/  LDL.LU.64 R22, [R1+0xc08] ;  /* 0x000c080001167983 */ /* 0x000f240000300a00 */
[----:B------:R-:W-:-:S02]  /*21bc0*/  IMAD.MOV.U32 R12, RZ, RZ, R2 ;  /* 0x000000ffff0c7224 */ /* 0x000fc400078e0002 */
[----:B------:R-:W-:Y:S01]  /*21bd0*/  IMAD.MOV.U32 R13, RZ, RZ, R0 ;  /* 0x000000ffff0d7224 */ /* 0x000fe200078e0000 */
[----:B----4-:R-:W-:Y:S01]  /*21be0*/  STL.64 [R1+0x3d58], R22 ;  /* 0x003d581601007387 */ /* 0x010fe20000100a00 */
[----:B--2---:R0:W-:Y:S03]  /*21bf0*/  STL.64 [R1+0x3d50], R20 ;  /* 0x003d501401007387 */ /* 0x0041e60000100a00 */
[----:B0-----:R-:W2:Y:S01]  /*21c00*/  LDL.LU.64 R20, [R1+0xc10] ;  /* 0x000c100001147983 */ /* 0x001ea20000300a00 */
[----:B------:R-:W2:Y:S02]  /*21c10*/  LDL.LU.64 R22, [R1+0xc18] ;  /* 0x000c180001167983 */ /* 0x000ea40000300a00 */
[----:B------:R-:W4:Y:S02]  /*21c20*/  LDL.LU.64 R4, [R1+0xbe0] ;  /* 0x000be00001047983 */ /* 0x000f240000300a00 */
[----:B------:R-:W4:Y:S01]  /*21c30*/  LDL.LU.64 R6, [R1+0xbe8] ;  /* 0x000be80001067983 */ /* 0x000f220000300a00 */
[----:B------:R-:W-:Y:S01]  /*21c40*/  STL.64 [R1+0x3d18], R14 ;  /* 0x003d180e01007387 */ /* 0x000fe20000100a00 */
[----:B------:R0:W-:Y:S03]  /*21c50*/  STL.64 [R1+0x3d10], R12 ;  /* 0x003d100c01007387 */ /* 0x0001e60000100a00 */
[----:B0-----:R-:W2:Y:S01]  /*21c60*/  LDL.LU.64 R12, [R1+0x4f0] ;  /* 0x0004f000010c7983 */ /* 0x001ea20000300a00 */
[----:B------:R-:W2:Y:S02]  /*21c70*/  LDL.LU.64 R14, [R1+0x4f8] ;  /* 0x0004f800010e7983 */ /* 0x000ea40000300a00 */
[----:B---3--:R-:W-:-:S02]  /*21c80*/  IMAD.MOV.U32 R2, RZ, RZ, R24 ;  /* 0x000000ffff027224 */ /* 0x008fc400078e0018 */
[----:B------:R-:W-:Y:S01]  /*21c90*/  IMAD.MOV.U32 R0, RZ, RZ, R25 ;  /* 0x000000ffff007224 */ /* 0x000fe200078e0019 */
[C---:B--2---:R-:W-:Y:S01]  /*21ca0*/  HMMA.16816.F32.BF16 R12, R16.reuse, R24, R12 ;  /* 0x00000018100c723c */ /* 0x044fe2000004180c */
[----:B------:R-:W0:Y:S07]  /*21cb0*/  LDSM.16.MT88.4 R24, [R3+0x280] ;  /* 0x000280000318783b */ /* 0x000e2e0000004200 */
[C---:B------:R-:W-:Y:S11]  /*21cc0*/  HMMA.16816.F32.BF16 R8, R16.reuse, R8, R20 ;  /* 0x000000081008723c */ /* 0x040ff60000041814 */
[----:B------:R-:W-:Y:S04]  /*21cd0*/  @!UPT UIADD3 URZ, URZ, URZ, URZ ;  /* 0x0000003f3f3ff290 */ /* 0x000fe8000fffe03f */
[----:B------:R1:W-:Y:S01]  /*21ce0*/  STL.64 [R1+0x4f0], R12 ;  /* 0x0004f00c01007387 */ /* 0x0003e20000100a00 */
[----:B------:R2:W-:Y:S03]  /*21cf0*/  STL.64 [R1+0x4f8], R14 ;  /* 0x0004f80e01007387 */ /* 0x0005e60000100a00 */
[----:B-1----:R-:W3:Y:S01]  /*21d00*/  LDL.LU.64 R12, [R1+0xbd0] ;  /* 0x000bd000010c7983 */ /* 0x002ee20000300a00 */
[----:B--2---:R-:W3:Y:S03]  /*21d10*/  LDL.LU.64 R14, [R1+0xbd8] ;  /* 0x000bd800010e7983 */ /* 0x004ee60000300a00 */
[----:B0-----:R-:W-:Y:S01]  /*21d20*/  STL.64 [R1+0x3c10], R26 ;  /* 0x003c101a01007387 */ /* 0x001fe20000100a00 */
[----:B------:R0:W-:Y:S03]  /*21d30*/  STL.64 [R1+0x3c08], R24 ;  /* 0x003c081801007387 */ /* 0x0001e60000100a00 */
[----:B0-----:R-:W4:Y:S01]  /*21d40*/  LDL.64 R24, [R1+0x30] ;  /* 0x0000300001187983 */ /* 0x001f220000100a00 */
[----:B------:R-:W2:Y:S02]  /*21d50*/  LDL.LU.64 R22, [R1+0x3d58] ;  /* 0x003d580001167983 */ /* 0x000ea40000300a00 */
[----:B------:R-:W2:Y:S02]  /*21d60*/  LDL.LU.64 R20, [R1+0x3d50] ;  /* 0x003d500001147983 */ /* 0x000ea40000300a00 */
[----:B------:R0:W-:Y:S01]  /*21d70*/  STL.64 [R1+0xc10], R8 ;  /* 0x000c100801007387 */ /* 0x0001e20000100a00 */
[----:B------:R2:W-:Y:S04]  /*21d80*/  STL.64 [R1+0xc18], R10 ;  /* 0x000c180a01007387 */ /* 0x0005e80000100a00 */
[----:B0-----:R-:W2:Y:S02]  /*21d90*/  LDL.LU.64 R8, [R1+0x3d48] ;  /* 0x003d480001087983 */ /* 0x001ea40000300a00 */
        /* <DEDUP_REMOVED lines=9> */
[----:B------:R-:W3:Y:S11]  /*21e30*/  LDL.LU.64 R20, [R1+0x3d20] ;  /* 0x003d200001147983 */ /* 0x000ef60000300a00 */
[----:B------:R-:W-:Y:S09]  /*21e40*/  @!UPT UIADD3 URZ, URZ, URZ, URZ ;  /* 0x0000003f3f3ff290 */ /* 0x000ff2000fffe03f */
[----:B------:R-:W-:Y:S01]  /*21e50*/  STL.64 [R1+0xbf0], R8 ;  /* 0x000bf00801007387 */ /* 0x000fe20000100a00 */
[----:B------:R4:W-:Y:S02]  /*21e60*/  STL.64 [R1+0xbf8], R10 ;  /* 0x000bf80a01007387 */ /* 0x0009e40000100a00 */
[----:B----4-:R-:W-:Y:S01]  /*21e70*/  HMMA.16816.F32.BF16 R8, R16, R24, R4 ;  /* 0x000000181008723c */ /* 0x010fe20000041804 */
[----:B------:R-:W4:Y:S01]  /*21e80*/  LDL.LU.64 R4, [R1+0xbb0] ;  /* 0x000bb00001047983 */ /* 0x000f220000300a00 */
[----:B------:R-:W4:Y:S11]  /*21e90*/  LDL.LU.64 R6, [R1+0xbb8] ;  /* 0x000bb80001067983 */ /* 0x000f360000300a00 */
[----:B------:R-:W-:Y:S10]  /*21ea0*/  @!UPT UIADD3 URZ, URZ, URZ, URZ ;  /* 0x0000003f3f3ff290 */ /* 0x000ff4000fffe03f */
[----:B------:R0:W-:Y:S01]  /*21eb0*/  STL.64 [R1+0xbe0], R8 ;  /* 0x000be00801007387 */ /* 0x0001e20000100a00 */
[----:B------:R1:W-:Y:S03]  /*21ec0*/  STL.64 [R1+0xbe8], R10 ;  /* 0x000be80a01007387 */ /* 0x0003e60000100a00 */
[----:B0-----:R-:W2:Y:S01]  /*21ed0*/  LDL.LU.64 R8, [R1+0xba0] ;  /* 0x000ba00001087983 */ /* 0x001ea20000300a00 */
[----:B-1----:R-:W2:Y:S02]  /*21ee0*/  LDL.LU.64 R10, [R1+0xba8] ;  /* 0x000ba800010a7983 */ /* 0x002ea40000300a00 */
[----:B------:R0:W-:Y:S02]  /*21ef0*/  STL.64 [R1+0x3c68], R24 ;  /* 0x003c681801007387 */ /* 0x0001e40000100a00 */
[----:B0-----:R-:W2:Y:S04]  /*21f00*/  LDL.64 R24, [R1+0x80] ;  /* 0x0000800001187983 */ /* 0x001ea80000100a00 */
[----:B--2---:R0:W-:Y:S02]  /*21f10*/  STL.64 [R1+0x3c98], R24 ;  /* 0x003c981801007387 */ /* 0x0041e40000100a00 */
[----:B0-----:R-:W-:-:S02]  /*21f20*/  IMAD.MOV.U32 R24, RZ, RZ, R23 ;  /* 0x000000ffff187224 */ /* 0x001fc400078e0017 */
[----:B------:R-:W-:Y:S02]  /*21f30*/  IMAD.MOV.U32 R25, RZ, RZ, R22 ;  /* 0x000000ffff197224 */ /* 0x000fe400078e0016 */
[C---:B---3--:R-:W-:Y:S03]  /*21f40*/  HMMA.16816.F32.BF16 R20, R16.reuse, R20, R12 ;  /* 0x000000141014723c */ /* 0x048fe6000004180c */
[----:B------:R0:W-:Y:S04]  /*21f50*/  STL.64 [R1+0x3ca8], R24 ;  /* 0x003ca81801007387 */ /* 0x0001e80000100a00 */
[----:B0-----:R-:W2:Y:S01]  /*21f60*/  LDL.LU.64 R24, [R1+0xbc0] ;  /* 0x000bc00001187983 */ /* 0x001ea20000300a00 */
[----:B------:R-:W2:Y:S02]  /*21f70*/  LDL.LU.64 R26, [R1+0xbc8] ;  /* 0x000bc800011a7983 */ /* 0x000ea40000300a00 */
[----:B------:R-:W3:Y:S02]  /*21f80*/  LDL.LU.64 R14, [R1+0x3d18] ;  /* 0x003d1800010e7983 */ /* 0x000ee40000300a00 */
[----:B------:R-:W4:Y:S11]  /*21f90*/  LDL.LU.64 R12, [R1+0x3d10] ;  /* 0x003d1000010c7983 */ /* 0x000f360000300a00 */
[----:B------:R0:W-:Y:S01]  /*21fa0*/  STL.64 [R1+0xbd0], R20 ;  /* 0x000bd01401007387 */ /* 0x0001e20000100a00 */
[----:B------:R1:W-:Y:S03]  /*21fb0*/  STL.64 [R1+0xbd8], R22 ;  /* 0x000bd81601007387 */ /* 0x0003e60000100a00 */
[----:B0-----:R-:W2:Y:S02]  /*21fc0*/  LDL.LU.64 R20, [R1+0x3d08] ;  /* 0x003d080001147983 */ /* 0x001ea40000300a00 */
[----:B--2---:R-:W-:Y:S02]  /*21fd0*/  HMMA.16816.F32.BF16 R24, R16, R20, R24 ;  /* 0x000000141018723c */ /* 0x004fe40000041818 */
[----:B------:R-:W2:Y:S01]  /*21fe0*/  LDL.LU.64 R20, [R1+0xb90] ;  /* 0x000b900001147983 */ /* 0x000ea20000300a00 */
[----:B-1----:R-:W2:Y:S11]  /*21ff0*/  LDL.LU.64 R22, [R1+0xb98] ;  /* 0x000b980001167983 */ /* 0x002eb60000300a00 */
[----:B------:R-:W-:Y:S09]  /*22000*/  @!UPT UIADD3 URZ, URZ, URZ, URZ ;  /* 0x0000003f3f3ff290 */ /* 0x000ff2000fffe03f */
[----:B------:R0:W-:Y:S01]  /*22010*/  STL.64 [R1+0xbc0], R24 ;  /* 0x000bc01801007387 */ /* 0x0001e20000100a00 */
[----:B------:R1:W-:Y:S03]  /*22020*/  STL.64 [R1+0xbc8], R26 ;  /* 0x000bc81a01007387 */ /* 0x0003e60000100a00 */
[----:B0-----:R-:W2:Y:S01]  /*22030*/  LDL.LU.64 R24, [R1+0x440] ;  /* 0x0004400001187983 */ /* 0x001ea20000300a00 */
[----:B-1----:R-:W2:Y:S03]  /*22040*/  LDL.LU.64 R26, [R1+0x448] ;  /* 0x00044800011a7983 */ /* 0x002ea60000300a00 */
[----:B--2---:R-:W-:Y:S01]  /*22050*/  STL.64 [R1+0x3cb8], R26 ;  /* 0x003cb81a01007387 */ /* 0x004fe20000100a00 */
[----:B------:R0:W-:Y:S02]  /*22060*/  STL.64 [R1+0x3cb0], R24 ;  /* 0x003cb01801007387 */ /* 0x0001e40000100a00 */
[----:B0-----:R-:W-:-:S02]  /*22070*/  IMAD.MOV.U32 R24, RZ, RZ, R29 ;  /* 0x000000ffff187224 */ /* 0x001fc400078e001d */
[----:B------:R-:W-:-:S05]  /*22080*/  IMAD.MOV.U32 R25, RZ, RZ, R28 ;  /* 0x000000ffff197224 */ /* 0x000fca00078e001c */
[----:B------:R3:W-:Y:S02]  /*22090*/  STL.64 [R1+0x3cc8], R24 ;  /* 0x003cc81801007387 */ /* 0x0007e40000100a00 */
[----:B---3--:R-:W-:Y:S02]  /*220a0*/  IMAD.MOV.U32 R24, RZ, RZ, R15 ;  /* 0x000000ffff187224 */ /* 0x008fe400078e000f */
[----:B------:R-:W-:Y:S02]  /*220b0*/  IMAD.MOV.U32 R25, RZ, RZ, R14 ;  /* 0x000000ffff197224 */ /* 0x000fe400078e000e */
[C---:B----4-:R-:W-:Y:S01]  /*220c0*/  HMMA.16816.F32.BF16 R12, R16.reuse, R12, R4 ;  /* 0x0000000c100c723c */ /* 0x050fe20000041804 */
[----:B------:R-:W2:Y:S11]  /*220d0*/  LDL.LU.64 R4, [R1+0x3d00] ;  /* 0x003d000001047983 */ /* 0x000eb60000300a00 */
[----:B------:R-:W-:Y:S11]  /*220e0*/  @!UPT UIADD3 URZ, URZ, URZ, URZ ;  /* 0x0000003f3f3ff290 */ /* 0x000ff6000fffe03f */
[----:B------:R0:W-:Y:S01]  /*220f0*/  STL.64 [R1+0xbb0], R12 ;  /* 0x000bb00c01007387 */ /* 0x0001e20000100a00 */
[----:B------:R-:W-:Y:S03]  /*22100*/  STL.64 [R1+0xbb8], R14 ;  /* 0x000bb80e01007387 */ /* 0x000fe60000100a00 */
[----:B0-----:R-:W3:Y:S02]  /*22110*/  LDL.LU.64 R12, [R1+0x3cf8] ;  /* 0x003cf800010c7983 */ /* 0x001ee40000300a00 */
[C---:B---3--:R-:W-:Y:S11]  /*22120*/  HMMA.16816.F32.BF16 R8, R16.reuse, R12, R8 ;  /* 0x0000000c1008723c */ /* 0x048ff60000041808 */
[----:B------:R-:W-:Y:S11]  /*22130*/  @!UPT UIADD3 URZ, URZ, URZ, URZ ;  /* 0x0000003f3f3ff290 */ /* 0x000ff6000fffe03f */
[----:B------:R-:W-:Y:S01]  /*22140*/  @!UPT UIADD3 URZ, URZ, URZ, URZ ;  /* 0x0000003f3f3ff290 */ /* 0x000fe2000fffe03f */
[----:B------:R0:W-:Y:S01]  /*22150*/  STL.64 [R1+0xba0], R8 ;  /* 0x000ba00801007387 */ /* 0x0001e20000100a00 */
[----:B------:R-:W-:Y:S03]  /*22160*/  STL.64 [R1+0xba8], R10 ;  /* 0x000ba80a01007387 */ /* 0x000fe60000100a00 */
[----:B0-----:R-:W3:Y:S01]  /*22170*/  LDL.LU.64 R8, [R1+0x3cf0] ;  /* 0x003cf00001087983 */ /* 0x001ee20000300a00 */
[----:B------:R0:W-:Y:S03]  /*22180*/  STL.64 [R1+0x3cc0], R12 ;  /* 0x003cc00c01007387 */ /* 0x0001e60000100a00 */
[----:B0-----:R-:W4:Y:S01]  /*22190*/  LDL.LU.64 R12, [R1+0x450] ;  /* 0x00045000010c7983 */ /* 0x001f220000300a00 */
[----:B------:R-:W2:Y:S01]  /*221a0*/  LDL.LU.64 R14, [R1+0x458] ;  /* 0x00045800010e7983 */ /* 0x000ea20000300a00 */
[----:B---3--:R-:W-:Y:S02]  /*221b0*/  HMMA.16816.F32.BF16 R20, R16, R8, R20 ;  /* 0x000000081014723c */ /* 0x008fe40000041814 */
[----:B--2---:R-:W-:Y:S01]  /*221c0*/  STL.64 [R1+0x3cd8], R14 ;  /* 0x003cd80e01007387 */ /* 0x004fe20000100a00 */
[----:B----4-:R0:W-:Y:S03]  /*221d0*/  STL.64 [R1+0x3cd0], R12 ;  /* 0x003cd00c01007387 */ /* 0x0101e60000100a00 */
[----:B0-----:R-:W2:Y:S01]  /*221e0*/  LDL.LU.64 R12, [R1+0x460] ;  /* 0x00046000010c7983 */ /* 0x001ea20000300a00 */
[----:B------:R-:W2:Y:S11]  /*221f0*/  LDL.LU.64 R14, [R1+0x468] ;  /* 0x00046800010e7983 */ /* 0x000eb60000300a00 */
[----:B------:R-:W-:Y:S05]  /*22200*/  @!UPT UIADD3 URZ, URZ, URZ, URZ ;  /* 0x0000003f3f3ff290 */ /* 0x000fea000fffe03f */
[----:B------:R-:W-:Y:S02]  /*22210*/  STL.64 [R1+0xb90], R20 ;  /* 0x000b901401007387 */ /* 0x000fe40000100a00 */
[----:B------:R0:W-:Y:S02]  /*22220*/  STL.64 [R1+0xb98], R22 ;  /* 0x000b981601007387 */ /* 0x0001e40000100a00 */
[----:B0-----:R-:W2:Y:S01]  /*22230*/  LDL.LU.64 R22, [R1+0x3ce8] ;  /* 0x003ce80001167983 */ /* 0x001ea20000300a00 */
[----:B------:R-:W2:Y:S02]  /*22240*/  LDL.LU.64 R20, [R1+0x3ce0] ;  /* 0x003ce00001147983 */ /* 0x000ea40000300a00 */
[----:B------:R0:W-:Y:S02]  /*22250*/  STL.64 [R1+0x3c48], R8 ;  /* 0x003c480801007387 */ /* 0x0001e40000100a00 */
[----:B0-----:R-:W-:Y:S02]  /*22260*/  IMAD.MOV.U32 R8, RZ, RZ, R2 ;  /* 0x000000ffff087224 */ /* 0x001fe400078e0002 */
[----:B------:R-:W-:-:S05]  /*22270*/  IMAD.MOV.U32 R9, RZ, RZ, R0 ;  /* 0x000000ffff097224 */ /* 0x000fca00078e0000 */
[----:B------:R0:W-:Y:S04]  /*22280*/  STL.64 [R1+0x3ca0], R8 ;  /* 0x003ca00801007387 */ /* 0x0001e80000100a00 */
[----:B0-----:R-:W3:Y:S01]  /*22290*/  LDL.LU.64 R8, [R1+0x4e0] ;  /* 0x0004e00001087983 */ /* 0x001ee20000300a00 */
[----:B------:R-:W3:Y:S01]  /*222a0*/  LDL.LU.64 R10, [R1+0x4e8] ;  /* 0x0004e800010a7983 */ /* 0x000ee20000300a00 */
[----:B--2---:R-:W-:Y:S08]  /*222b0*/  HMMA.16816.F32.BF16 R24, R20, R24, R12 ;  /* 0x000000181418723c */ /* 0x004ff0000004180c */
[----:B---3--:R-:W-:Y:S01]  /*222c0*/  HMMA.16816.F32.BF16 R8, R16, R4, R8 ;  /* 0x000000041008723c */ /* 0x008fe20000041808 */
[----:B------:R-:W2:Y:S11]  /*222d0*/  LDL.64 R16, [R1+0xa0] ;  /* 0x0000a00001107983 */ /* 0x000eb60000100a00 */
[----:B------:R-:W-:Y:S11]  /*222e0*/  @!UPT UIADD3 URZ, URZ, URZ, URZ ;  /* 0x0000003f3f3ff290 */ /* 0x000ff6000fffe03f */
[----:B------:R0:W-:Y:S01]  /*222f0*/  STL.64 [R1+0x4e0], R8 ;  /* 0x0004e00801007387 */ /* 0x0001e20000100a00 */
[----:B------:R1:W-:Y:S03]  /*22300*/  STL.64 [R1+0x4e8], R10 ;  /* 0x0004e80a01007387 */ /* 0x0003e60000100a00 */
[----:B0-----:R-:W3:Y:S01]  /*22310*/  LDL.LU.64 R8, [R1+0x430] ;  /* 0x0004300001087983 */ /* 0x001ee20000300a00 */
[----:B-1----:R-:W3:Y:S02]  /*22320*/  LDL.LU.64 R10, [R1+0x438] ;  /* 0x00043800010a7983 */ /* 0x002ee40000300a00 */
[----:B------:R0:W-:Y:S02]  /*22330*/  STL.64 [R1+0x3c78], R4 ;  /* 0x003c780401007387 */ /* 0x0001e40000100a00 */
[----:B0-----:R-:W4:Y:S01]  /*22340*/  LDL.LU.64 R4, [R1+0x420] ;  /* 0x0004200001047983 */ /* 0x001f220000300a00 */
[----:B------:R-:W4:Y:S02]  /*22350*/  LDL.LU.64 R6, [R1+0x428] ;  /* 0x0004280001067983 */ /* 0x000f240000300a00 */
[----:B------:R-:W2:Y:S02]  /*22360*/  LDL.LU.64 R14, [R1+0x3cd8] ;  /* 0x003cd800010e7983 */ /* 0x000ea40000300a00 */
[----:B------:R-:W2:Y:S01]  /*22370*/  LDL.LU.64 R12, [R1+0x3cd0] ;  /* 0x003cd000010c7983 */ /* 0x000ea20000300a00 */
[----:B------:R0:W-:Y:S01]  /*22380*/  STL.64 [R1+0x460], R24 ;  /* 0x0004601801007387 */ /* 0x0001e20000100a00 */
[----:B------:R2:W-:Y:S03]  /*22390*/  STL.64 [R1+0x468], R26 ;  /* 0x0004681a01007387 */ /* 0x0005e60000100a00 */
[----:B0-----:R-:W2:Y:S02]  /*223a0*/  LDL.LU.64 R24, [R1+0x3cc8] ;  /* 0x003cc80001187983 */ /* 0x001ea40000300a00 */
[C---:B--2---:R-:W-:Y:S02]  /*223b0*/  HMMA.16816.F32.BF16 R24, R20.reuse, R24, R12 ;  /* 0x000000181418723c */ /* 0x044fe4000004180c */
[----:B------:R-:W2:Y:S11]  /*223c0*/  LDL.LU.64 R12, [R1+0x3cc0] ;  /* 0x003cc000010c7983 */ /* 0x000eb60000300a00 */
[----:B------:R-:W-:Y:S10]  /*223d0*/  @!UPT UIADD3 URZ, URZ, URZ, URZ ;  /* 0x0000003f3f3ff290 */ /* 0x000ff4000fffe03f */
[----:B------:R-:W-:Y:S01]  /*223e0*/  STL.64 [R1+0x450], R24 ;  /* 0x0004501801007387 */ /* 0x000fe20000100a00 */
[----:B------:R0:W-:Y:S03]  /*223f0*/  STL.64 [R1+0x458], R26 ;  /* 0x0004581a01007387 */ /* 0x0001e60000100a00 */
[----:B0-----:R-:W2:Y:S01]  /*22400*/  LDL.LU.64 R26, [R1+0x3cb8] ;  /* 0x003cb800011a7983 */ /* 0x001ea20000300a00 */
[----:B------:R-:W2:Y:S02]  /*22410*/  LDL.LU.64 R24, [R1+0x3cb0] ;  /* 0x003cb00001187983 */ /* 0x000ea40000300a00 */
[----:B------:R-:W-:Y:S02]  /*22420*/  IMAD.MOV.U32 R14, RZ, RZ, R17 ;  /* 0x000000ffff0e7224 */ /* 0x000fe400078e0011 */
[----:B------:R-:W-:Y:S01]  /*22430*/  IMAD.MOV.U32 R15, RZ, RZ, R16 ;  /* 0x000000ffff0f7224 */ /* 0x000fe200078e0010 */
[C---:B--2---:R-:W-:Y:S11]  /*22440*/  HMMA.16816.F32.BF16 R24, R20.reuse, R16, R24 ;  /* 0x000000101418723c */ /* 0x044ff60000041818 */
[----:B------:R-:W-:Y:S11]  /*22450*/  @!UPT UIADD3 URZ, URZ, URZ, URZ ;  /* 0x0000003f3f3ff290 */ /* 0x000ff6000fffe03f */
[----:B------:R-:W-:Y:S01]  /*22460*/  @!UPT UIADD3 URZ, URZ, URZ, URZ ;  /* 0x0000003f3f3ff290 */ /* 0x000fe2000fffe03f */
[----:B------:R0:W-:Y:S01]  /*22470*/  STL.64 [R1+0x440], R24 ;  /* 0x0004401801007387 */ /* 0x0001e20000100a00 */
[----:B------:R-:W-:Y:S03]  /*22480*/  STL.64 [R1+0x448], R26 ;  /* 0x0004481a01007387 */ /* 0x000fe60000100a00 */
[----:B0-----:R-:W3:Y:S01]  /*22490*/  LDL.LU.64 R24, [R1+0x3ca8] ;  /* 0x003ca80001187983 */ /* 0x001ee20000300a00 */
[----:B------:R-:W2:Y:S02]  /*224a0*/  LDL.LU.64 R16, [R1+0x410] ;  /* 0x0004100001107983 */ /* 0x000ea40000300a00 */
[----:B------:R-:W2:Y:S02]  /*224b0*/  LDL.LU.64 R18, [R1+0x418] ;  /* 0x0004180001127983 */ /* 0x000ea40000300a00 */
[----:B------:R-:W-:Y:S01]  /*224c0*/  STL [R1+0x3bf0], R14 ;  /* 0x003bf00e01007387 */ /* 0x000fe20000100800 */
[----:B------:R-:W-:Y:S01]  /*224d0*/  STL [R1+0x3bec], R15 ;  /* 0x003bec0f01007387 */ /* 0x000fe20000100800 */
[----:B------:R0:W-:Y:S03]  /*224e0*/  STL.64 [R1+0x3c70], R12 ;  /* 0x003c700c01007387 */ /* 0x0001e60000100a00 */
[----:B0-----:R-:W2:Y:S01]  /*224f0*/  LDL.64 R12, [R1+0x50] ;  /* 0x00005000010c7983 */ /* 0x001ea20000100a00 */
[C---:B---3--:R-:W-:Y:S03]  /*22500*/  HMMA.16816.F32.BF16 R24, R20.reuse, R24, R8 ;  /* 0x000000181418723c */ /* 0x048fe60000041808 */
[----:B--2---:R0:W-:Y:S04]  /*22510*/  STL.64 [R1+0x3c80], R12 ;  /* 0x003c800c01007387 */ /* 0x0041e80000100a00 */
[----:B0-----:R-:W2:Y:S01]  /*22520*/  LDL.64 R12, [R1+0x60] ;  /* 0x00006000010c7983 */ /* 0x001ea20000100a00 */
[----:B------:R-:W3:Y:S11]  /*22530*/  LDL.LU.64 R8, [R1+0x3ca0] ;  /* 0x003ca00001087983 */ /* 0x000ef60000300a00 */
[----:B------:R-:W-:Y:S04]  /*22540*/  @!UPT UIADD3 URZ, URZ, URZ, URZ ;  /* 0x0000003f3f3ff290 */ /* 0x000fe8000fffe03f */
[----:B------:R0:W-:Y:S02]  /*22550*/  STL.64 [R1+0x430], R24 ;  /* 0x0004301801007387 */ /* 0x0001e40000100a00 */
[----:B------:R-:W-:Y:S01]  /*22560*/  STL.64 [R1+0x438], R26 ;  /* 0x0004381a01007387 */ /* 0x000fe20000100a00 */
[----:B0-----:R-:W4:Y:S02]  /*22570*/  LDL.LU.64 R24, [R1+0x3c98] ;  /* 0x003c980001187983 */ /* 0x001f240000300a00 */
[C---:B----4-:R-:W-:Y:S11]  /*22580*/  HMMA.16816.F32.BF16 R4, R20.reuse, R24, R4 ;  /* 0x000000181404723c */ /* 0x050ff60000041804 */
[----:B------:R-:W-:Y:S11]  /*22590*/  @!UPT UIADD3 URZ, URZ, URZ, URZ ;  /* 0x0000003f3f3ff290 */ /* 0x000ff6000fffe03f */
[----:B------:R-:W-:Y:S01]  /*225a0*/  @!UPT UIADD3 URZ, URZ, URZ, URZ ;  /* 0x0000003f3f3ff290 */ /* 0x000fe2000fffe03f */
[----:B------:R0:W-:Y:S01]  /*225b0*/  STL.64 [R1+0x420], R4 ;  /* 0x0004200401007387 */ /* 0x0001e20000100a00 */
[----:B------:R1:W-:Y:S03]  /*225c0*/  STL.64 [R1+0x428], R6 ;  /* 0x0004280601007387 */ /* 0x0003e60000100a00 */
[----:B0-----:R-:W4:Y:S01]  /*225d0*/  LDL.LU.64 R4, [R1+0xae0] ;  /* 0x000ae00001047983 */ /* 0x001f220000300a00 */
[----:B-1----:R-:W2:Y:S01]  /*225e0*/  LDL.LU.64 R6, [R1+0xae8] ;  /* 0x000ae80001067983 */ /* 0x002ea20000300a00 */
[----:B---3--:R-:W-:Y:S01]  /*225f0*/  HMMA.16816.F32.BF16 R16, R20, R8, R16 ;  /* 0x000000081410723c */ /* 0x008fe20000041810 */
[----:B------:R-:W-:Y:S02]  /*22600*/  IMAD.MOV.U32 R28, RZ, RZ, R25 ;  /* 0x000000ffff1c7224 */ /* 0x000fe400078e0019 */
[----:B------:R-:W-:Y:S01]  /*22610*/  IMAD.MOV.U32 R29, RZ, RZ, R24 ;  /* 0x000000ffff1d7224 */ /* 0x000fe200078e0018 */
[----:B--2---:R-:W-:Y:S01]  /*22620*/  STL.64 [R1+0x3c90], R6 ;  /* 0x003c900601007387 */ /* 0x004fe20000100a00 */
[----:B----4-:R0:W-:Y:S03]  /*22630*/  STL.64 [R1+0x3c88], R4 ;  /* 0x003c880401007387 */ /* 0x0101e60000100a00 */
[----:B0-----:R-:W2:Y:S01]  /*22640*/  LDL.LU.64 R4, [R1+0xaf0] ;  /* 0x000af00001047983 */ /* 0x001ea20000300a00 */
[----:B------:R-:W2:Y:S02]  /*22650*/  LDL.LU.64 R6, [R1+0xaf8] ;  /* 0x000af80001067983 */ /* 0x000ea40000300a00 */
[----:B------:R-:W3:Y:S02]  /*22660*/  LDL.LU.64 R24, [R1+0xad0] ;  /* 0x000ad00001187983 */ /* 0x000ee40000300a00 */
[----:B------:R-:W3:Y:S01]  /*22670*/  LDL.LU.64 R26, [R1+0xad8] ;  /* 0x000ad800011a7983 */ /* 0x000ee20000300a00 */
[----:B------:R-:W-:Y:S01]  /*22680*/  STL [R1+0x3be8], R28 ;  /* 0x003be81c01007387 */ /* 0x000fe20000100800 */
[----:B------:R-:W-:Y:S02]  /*22690*/  STL [R1+0x3be4], R29 ;  /* 0x003be41d01007387 */ /* 0x000fe40000100800 */
[----:B------:R-:W4:Y:S02]  /*226a0*/  LDL.LU.64 R8, [R1+0xac0] ;  /* 0x000ac00001087983 */ /* 0x000f240000300a00 */
[----:B------:R-:W4:Y:S04]  /*226b0*/  LDL.LU.64 R10, [R1+0xac8] ;  /* 0x000ac800010a7983 */ /* 0x000f280000300a00 */
[----:B------:R-:W-:Y:S01]  /*226c0*/  STL.64 [R1+0x410], R16 ;  /* 0x0004101001007387 */ /* 0x000fe20000100a00 */
[----:B------:R-:W-:Y:S02]  /*226d0*/  STL.64 [R1+0x418], R18 ;  /* 0x0004181201007387 */ /* 0x000fe40000100a00 */
[----:B------:R-:W0:Y:S04]  /*226e0*/  LDSM.16.MT88.4 R16, [R3+0x300] ;  /* 0x000300000310783b */ /* 0x000e280000004200 */
[----:B------:R-:W-:-:S02]  /*226f0*/  IMAD.MOV.U32 R2, RZ, RZ, R12 ;  /* 0x000000ffff027224 */ /* 0x000fc400078e000c */
[----:B------:R-:W-:Y:S01]  /*22700*/  IMAD.MOV.U32 R0, RZ, RZ, R13 ;  /* 0x000000ffff007224 */ /* 0x000fe200078e000d */
[----:B0-----:R-:W-:Y:S01]  /*22710*/  STL.64 [R1+0x3b20], R18 ;  /* 0x003b201201007387 */ /* 0x001fe20000100a00 */
[----:B------:R0:W-:Y:S03]  /*22720*/  STL.64 [R1+0x3b18], R16 ;  /* 0x003b181001007387 */ /* 0x0001e60000100a00 */
[----:B0-----:R-:W3:Y:S01]  /*22730*/  LDL.64 R16, [R1+0x20] ;  /* 0x0000200001107983 */ /* 0x001ee20000100a00 */
[C---:B--2---:R-:W-:Y:S11]  /*22740*/  HMMA.16816.F32.BF16 R4, R20.reuse, R12, R4 ;  /* 0x0000000c1404723c */ /* 0x044ff60000041804 */
[----:B------:R-:W-:Y:S11]  /*22750*/  @!UPT UIADD3 URZ, URZ, URZ, URZ ;  /* 0x0000003f3f3ff290 */ /* 0x000ff6000fffe03f */
[----:B------:R-:W-:Y:S01]  /*22760*/  @!UPT UIADD3 URZ, URZ, URZ, URZ ;  /* 0x0000003f3f3ff290 */ /* 0x000fe2000fffe03f */
[----:B------:R-:W-:Y:S01]  /*22770*/  STL.64 [R1+0xaf0], R4 ;  /* 0x000af00401007387 */ /* 0x000fe20000100a00 */
[----:B------:R0:W-:Y:S03]  /*22780*/  STL.64 [R1+0xaf8], R6 ;  /* 0x000af80601007387 */ /* 0x0001e60000100a00 */
[----:B0-----:R-:W2:Y:S01]  /*22790*/  LDL.LU.64 R6, [R1+0x3c90] ;  /* 0x003c900001067983 */ /* 0x001ea20000300a00 */
[----:B------:R-:W2:Y:S02]  /*227a0*/  LDL.LU.64 R4, [R1+0x3c88] ;  /* 0x003c880001047983 */ /* 0x000ea40000300a00 */
[----:B------:R-:W2:Y:S02]  /*227b0*/  LDL.LU.64 R12, [R1+0x3c80] ;  /* 0x003c8000010c7983 */ /* 0x000ea40000300a00 */
[C---:B--2---:R-:W-:Y:S11]  /*227c0*/  HMMA.16816.F32.BF16 R4, R20.reuse, R12, R4 ;  /* 0x0000000c1404723c */ /* 0x044ff60000041804 */
[----:B------:R-:W-:Y:S11]  /*227d0*/  @!UPT UIADD3 URZ, URZ, URZ, URZ ;  /* 0x0000003f3f3ff290 */ /* 0x000ff6000fffe03f */
[----:B------:R-:W-:Y:S01]  /*227e0*/  @!UPT UIADD3 URZ, URZ, URZ, URZ ;  /* 0x0000003f3f3ff290 */ /* 0x000fe2000fffe03f */
[----:B------:R0:W-:Y:S01]  /*227f0*/  STL.64 [R1+0xae0], R4 ;  /* 0x000ae00401007387 */ /* 0x0001e20000100a00 */
[----:B------:R1:W-:Y:S03]  /*22800*/  STL.64 [R1+0xae8], R6 ;  /* 0x000ae80601007387 */ /* 0x0003e60000100a00 */
[----:B0-----:R-:W2:Y:S01]  /*22810*/  LDL.LU.64 R4, [R1+0x3c78] ;  /* 0x003c780001047983 */ /* 0x001ea20000300a00 */
[----:B-1----:R-:W-:Y:S02]  /*22820*/  IMAD.MOV.U32 R7, RZ, RZ, R12 ;  /* 0x000000ffff077224 */ /* 0x002fe400078e000c */
[----:B------:R-:W-:Y:S02]  /*22830*/  IMAD.MOV.U32 R6, RZ, RZ, R13 ;  /* 0x000000ffff067224 */ /* 0x000fe400078e000d */
[----:B------:R-:W3:Y:S03]  /*22840*/  LDL.LU.64 R12, [R1+0x3c70] ;  /* 0x003c7000010c7983 */ /* 0x000ee60000300a00 */
[----:B------:R-:W-:Y:S01]  /*22850*/  STL.64 [R1+0x3c20], R6 ;  /* 0x003c200601007387 */ /* 0x000fe20000100a00 */
[----:B--2---:R0:W-:Y:S04]  /*22860*/  STL.64 [R1+0x3c18], R4 ;  /* 0x003c180401007387 */ /* 0x0041e80000100a00 */
[----:B0-----:R-:W3:Y:S02]  /*22870*/  LDL.64 R4, [R1+0x40] ;  /* 0x0000400001047983 */ /* 0x001ee40000100a00 */
[C---:B---3--:R-:W-:Y:S11]  /*22880*/  HMMA.16816.F32.BF16 R24, R20.reuse, R4, R24 ;  /* 0x000000041418723c */ /* 0x048ff60000041818 */
[----:B------:R-:W-:Y:S11]  /*22890*/  @!UPT UIADD3 URZ, URZ, URZ, URZ ;  /* 0x0000003f3f3ff290 */ /* 0x000ff6000fffe03f */
[----:B------:R-:W-:Y:S01]  /*228a0*/  @!UPT UIADD3 URZ, URZ, URZ, URZ ;  /* 0x0000003f3f3ff290 */ /* 0x000fe2000fffe03f */
[----:B------:R0:W-:Y:S01]  /*228b0*/  STL.64 [R1+0xad0], R24 ;  /* 0x000ad01801007387 */ /* 0x0001e20000100a00 */
[----:B------:R-:W-:Y:S03]  /*228c0*/  STL.64 [R1+0xad8], R26 ;  /* 0x000ad81a01007387 */ /* 0x000fe60000100a00 */
[----:B0-----:R-:W4:Y:S01]  /*228d0*/  LDL.LU.64 R24, [R1+0x3c68] ;  /* 0x003c680001187983 */ /* 0x001f220000300a00 */
[----:B------:R-:W-:Y:S02]  /*228e0*/  IMAD.MOV.U32 R19, RZ, RZ, R4 ;  /* 0x000000ffff137224 */ /* 0x000fe400078e0004 */
[----:B------:R-:W-:Y:S02]  /*228f0*/  IMAD.MOV.U32 R18, RZ, RZ, R5 ;  /* 0x000000ffff127224 */ /* 0x000fe400078e0005 */
[----:B------:R-:W2:Y:S01]  /*22900*/  LDL.LU.64 R4, [R1+0xab0] ;  /* 0x000ab00001047983 */ /* 0x000ea20000300a00 */
[----:B------:R-:W2:Y:S01]  /*22910*/  LDL.LU.64 R6, [R1+0xab8] ;  /* 0x000ab80001067983 */ /* 0x000ea20000300a00 */
[C---:B----4-:R-:W-:Y:S11]  /*22920*/  HMMA.16816.F32.BF16 R8, R20.reuse, R24, R8 ;  /* 0x000000181408723c */ /* 0x050ff60000041808 */
[----:B------:R-:W-:Y:S11]  /*22930*/  @!UPT UIADD3 URZ, URZ, URZ, URZ ;  /* 0x0000003f3f3ff290 */ /* 0x000ff6000fffe03f */
[----:B------:R-:W-:Y:S01]  /*22940*/  @!UPT UIADD3 URZ, URZ, URZ, URZ ;  /* 0x0000003f3f3ff290 */ /* 0x000fe2000fffe03f */
[----:B------:R0:W-:Y:S01]  /*22950*/  STL.64 [R1+0xac0], R8 ;  /* 0x000ac00801007387 */ /* 0x0001e20000100a00 */
[----:B------:R1:W-:Y:S03]  /*22960*/  STL.64 [R1+0xac8], R10 ;  /* 0x000ac80a01007387 */ /* 0x0003e60000100a00 */
[----:B0-----:R-:W3:Y:S01]  /*22970*/  LDL.LU.64 R8, [R1+0xa90] ;  /* 0x000a900001087983 */ /* 0x001ee20000300a00 */
[----:B-1----:R-:W4:Y:S02]  /*22980*/  LDL.LU.64 R10, [R1+0xa98] ;  /* 0x000a9800010a7983 */ /* 0x002f240000300a00 */
[----:B------:R-:W-:Y:S02]  /*22990*/  IMAD.MOV.U32 R14, RZ, RZ, R24 ;  /* 0x000000ffff0e7224 */ /* 0x000fe400078e0018 */
[----:B------:R-:W-:Y:S01]  /*229a0*/  IMAD.MOV.U32 R15, RZ, RZ, R25 ;  /* 0x000000ffff0f7224 */ /* 0x000fe200078e0019 */
[----:B----4-:R-:W-:Y:S01]  /*229b0*/  STL.64 [R1+0x3c58], R10 ;  /* 0x003c580a01007387 */ /* 0x010fe20000100a00 */
[----:B---3--:R0:W-:Y:S03]  /*229c0*/  STL.64 [R1+0x3c50], R8 ;  /* 0x003c500801007387 */ /* 0x0081e60000100a00 */
[----:B0-----:R-:W3:Y:S01]  /*229d0*/  LDL.64 R8, [R1+0x10] ;  /* 0x0000100001087983 */ /* 0x001ee20000100a00 */
[----:B------:R-:W-:Y:S02]  /*229e0*/  STL.64 [R1+0x3c40], R14 ;  /* 0x003c400e01007387 */ /* 0x000fe40000100a00 */
[----:B------:R0:W-:Y:S02]  /*229f0*/  STL.64 [R1+0x3c38], R12 ;  /* 0x003c380c01007387 */ /* 0x0001e40000100a00 */
[----:B0-----:R-:W4:Y:S01]  /*22a00*/  LDL.64 R12, [R1] ;  /* 0x00000000010c7983 */ /* 0x001f220000100a00 */
[----:B--2---:R-:W-:Y:S03]  /*22a10*/  HMMA.16816.F32.BF16 R24, R20, R16, R4 ;  /* 0x000000101418723c */ /* 0x004fe60000041804 */
[----:B----4-:R0:W-:Y:S04]  /*22a20*/  STL.64 [R1+0x3c60], R12 ;  /* 0x003c600c01007387 */ /* 0x0101e80000100a00 */
[----:B0-----:R-:W2:Y:S01]  /*22a30*/  LDL.LU.64 R12, [R1+0xaa0] ;  /* 0x000aa000010c7983 */ /* 0x001ea20000300a00 */
[----:B------:R-:W2:Y:S02]  /*22a40*/  LDL.LU.64 R14, [R1+0xaa8] ;  /* 0x000aa800010e7983 */ /* 0x000ea40000300a00 */
[----:B------:R-:W4:Y:S02]  /*22a50*/  LDL.LU.64 R4, [R1+0xa70] ;  /* 0x000a700001047983 */ /* 0x000f240000300a00 */
[----:B------:R-:W4:Y:S11]  /*22a60*/  LDL.LU.64 R6, [R1+0xa78] ;  /* 0x000a780001067983 */ /* 0x000f360000300a00 */
[----:B------:R-:W-:Y:S01]  /*22a70*/  STL.64 [R1+0xab0], R24 ;  /* 0x000ab01801007387 */ /* 0x000fe20000100a00 */
[----:B------:R-:W-:Y:S02]  /*22a80*/  STL.64 [R1+0xab8], R26 ;  /* 0x000ab81a01007387 */ /* 0x000fe40000100a00 */
[----:B---3--:R-:W-:-:S02]  /*22a90*/  IMAD.MOV.U32 R28, RZ, RZ, R8 ;  /* 0x000000ffff1c7224 */ /* 0x008fc400078e0008 */
[----:B------:R-:W-:Y:S01]  /*22aa0*/  IMAD.MOV.U32 R29, RZ, RZ, R9 ;  /* 0x000000ffff1d7224 */ /* 0x000fe200078e0009 */
[C---:B--2---:R-:W-:Y:S01]  /*22ab0*/  HMMA.16816.F32.BF16 R12, R20.reuse, R8, R12 ;  /* 0x00000008140c723c */ /* 0x044fe2000004180c */
[----:B----4-:R-:W-:Y:S01]  /*22ac0*/  STL.64 [R1+0x3c30], R6 ;  /* 0x003c300601007387 */ /* 0x010fe20000100a00 */
[----:B------:R0:W-:Y:S03]  /*22ad0*/  STL.64 [R1+0x3c28], R4 ;  /* 0x003c280401007387 */ /* 0x0001e60000100a00 */
[----:B0-----:R-:W2:Y:S01]  /*22ae0*/  LDL.LU.64 R4, [R1+0xa80] ;  /* 0x000a800001047983 */ /* 0x001ea20000300a00 */
[----:B------:R-:W2:Y:S02]  /*22af0*/  LDL.LU.64 R6, [R1+0xa88] ;  /* 0x000a880001067983 */ /* 0x000ea40000300a00 */
[----:B------:R-:W3:Y:S02]  /*22b00*/  LDL.LU.64 R24, [R1+0x400] ;  /* 0x0004000001187983 */ /* 0x000ee40000300a00 */
[----:B------:R-:W3:Y:S01]  /*22b10*/  LDL.LU.64 R26, [R1+0x408] ;  /* 0x00040800011a7983 */ /* 0x000ee20000300a00 */
[----:B------:R0:W-:Y:S01]  /*22b20*/  STL.64 [R1+0x3b68], R16 ;  /* 0x003b681001007387 */ /* 0x0001e20000100a00 */
[----:B------:R-:W-:Y:S03]  /*22b30*/  STL.64 [R1+0x3bf8], R18 ;  /* 0x003bf81201007387 */ /* 0x000fe60000100a00 */
[----:B0-----:R-:W4:Y:S04]  /*22b40*/  LDL R16, [R1+0xc0] ;  /* 0x0000c00001107983 */ /* 0x001f280000100800 */
[----:B------:R-:W4:Y:S04]  /*22b50*/  LDL R17, [R1+0xc4] ;  /* 0x0000c40001117983 */ /* 0x000f280000100800 */
[----:B------:R0:W-:Y:S02]  /*22b60*/  STL.64 [R1+0xaa0], R12 ;  /* 0x000aa00c01007387 */ /* 0x0001e40000100a00 */
[----:B------:R-:W-:Y:S01]  /*22b70*/  STL.64 [R1+0xaa8], R14 ;  /* 0x000aa80e01007387 */ /* 0x000fe20000100a00 */
        /* <DEDUP_REMOVED lines=11> */
[----:B------:R-:W2:Y:S01]  /*22c30*/  LDL.LU.64 R14, [R1+0x3c40] ;  /* 0x003c4000010e7983 */ /* 0x000ea20000300a00 */
        /* <DEDUP_REMOVED lines=8> */
[----:B------:R0:W-:Y:S02]  /*22cc0*/  STL.64 [R1+0x3b38], R12 ;  /* 0x003b380c01007387 */ /* 0x0001e40000100a00 */
[----:B------:R1:W-:Y:S01]  /*22cd0*/  STL.64 [R1+0x3c00], R14 ;  /* 0x003c000e01007387 */ /* 0x0003e20000100a00 */
[----:B0-----:R-:W4:Y:S01]  /*22ce0*/  LDL.LU.64 R12, [R1+0x380] ;  /* 0x00038000010c7983 */ /* 0x001f220000300a00 */
[----:B-1----:R-:W4:Y:S01]  /*22cf0*/  LDL.LU.64 R14, [R1+0x388] ;  /* 0x00038800010e7983 */ /* 0x002f220000300a00 */
[C---:B--2---:R-:W-:Y:S11]  /*22d00*/  HMMA.16816.F32.BF16 R4, R20.reuse, R8, R4 ;  /* 0x000000081404723c */ /* 0x044ff60000041804 */
[----:B------:R-:W-:Y:S11]  /*22d10*/  @!UPT UIADD3 URZ, URZ, URZ, URZ ;  /* 0x0000003f3f3ff290 */ /* 0x000ff6000fffe03f */
[----:B------:R-:W-:Y:S01]  /*22d20*/  @!UPT UIADD3 URZ, URZ, URZ, URZ ;  /* 0x0000003f3f3ff290 */ /* 0x000fe2000fffe03f */
[----:B------:R-:W-:Y:S01]  /*22d30*/  STL.64 [R1+0xa70], R4 ;  /* 0x000a700401007387 */ /* 0x000fe20000100a00 */
[----:B------:R0:W-:Y:S03]  /*22d40*/  STL.64 [R1+0xa78], R6 ;  /* 0x000a780601007387 */ /* 0x0001e60000100a00 */
[----:B0-----:R-:W2:Y:S01]  /*22d50*/  LDL.LU.64 R6, [R1+0x3c20] ;  /* 0x003c200001067983 */ /* 0x001ea20000300a00 */
[----:B------:R-:W3:Y:S02]  /*22d60*/  LDL.LU.64 R4, [R1+0x3c18] ;  /* 0x003c180001047983 */ /* 0x000ee40000300a00 */
[----:B---3--:R-:W-:Y:S01]  /*22d70*/  HMMA.16816.F32.BF16 R20, R20, R4, R24 ;  /* 0x000000041414723c */ /* 0x008fe20000041818 */
[----:B------:R-:W4:Y:S01]  /*22d80*/  LDL.LU.64 R26, [R1+0x3c10] ;  /* 0x003c1000011a7983 */ /* 0x000f220000300a00 */
[----:B------:R-:W4:Y:S02]  /*22d90*/  LDL.LU.64 R24, [R1+0x3c08] ;  /* 0x003c080001187983 */ /* 0x000f240000300a00 */
[----:B------:R0:W-:Y:S02]  /*22da0*/  STL.64 [R1+0x3bc0], R4 ;  /* 0x003bc00401007387 */ /* 0x0001e40000100a00 */
[----:B0-----:R-:W3:Y:S11]  /*22db0*/  LDL R4, [R1+0x90] ;  /* 0x0000900001047983 */ /* 0x001ef60000100800 */
[----:B------:R-:W-:Y:S06]  /*22dc0*/  @!UPT UIADD3 URZ, URZ, URZ, URZ ;  /* 0x0000003f3f3ff290 */ /* 0x000fec000fffe03f */
[----:B------:R0:W-:Y:S01]  /*22dd0*/  STL.64 [R1+0x400], R20 ;  /* 0x0004001401007387 */ /* 0x0001e20000100a00 */
[----:B------:R-:W-:Y:S02]  /*22de0*/  STL.64 [R1+0x408], R22 ;  /* 0x0004081601007387 */ /* 0x000fe40000100a00 */
[----:B------:R-:W3:Y:S02]  /*22df0*/  LDL R5, [R1+0x94] ;  /* 0x0000940001057983 */ /* 0x000ee40000100800 */
[----:B--2---:R-:W-:Y:S01]  /*22e00*/  STL.64 [R1+0x3bd8], R6 ;  /* 0x003bd80601007387 */ /* 0x004fe20000100a00 */
[----:B---3--:R1:W-:Y:S01]  /*22e10*/  STL.64 [R1+0x3bd0], R4 ;  /* 0x003bd00401007387 */ /* 0x0083e20000100a00 */
[----:B0-----:R-:W2:Y:S03]  /*22e20*/  LDL.64 R20, [R1+0x70] ;  /* 0x0000700001147983 */ /* 0x001ea60000100a00 */
[----:B-1----:R-:W3:Y:S01]  /*22e30*/  LDL.64 R4, [R1+0xb0] ;  /* 0x0000b00001047983 */ /* 0x002ee20000100a00 */
[----:B----4-:R-:W-:Y:S03]  /*22e40*/  HMMA.16816.F32.BF16 R16, R24, R16, R12 ;  /* 0x000000101810723c */ /* 0x010fe6000004180c */
[----:B--2---:R0:W-:Y:S04]  /*22e50*/  STL.64 [R1+0x3bc8], R20 ;  /* 0x003bc81401007387 */ /* 0x0041e80000100a00 */
[----:B0-----:R-:W2:Y:S01]  /*22e60*/  LDL.LU.64 R20, [R1+0x370] ;  /* 0x0003700001147983 */ /* 0x001ea20000300a00 */
[----:B------:R-:W2:Y:S02]  /*22e70*/  LDL.LU.64 R22, [R1+0x378] ;  /* 0x0003780001167983 */ /* 0x000ea40000300a00 */
[----:B------:R-:W4:Y:S02]  /*22e80*/  LDL.LU.64 R14, [R1+0x3c00] ;  /* 0x003c0000010e7983 */ /* 0x000f240000300a00 */
[----:B------:R-:W-:-:S02]  /*22e90*/  IMAD.MOV.U32 R12, RZ, RZ, R11 ;  /* 0x000000ffff0c7224 */ /* 0x000fc400078e000b */
[----:B------:R-:W-:-:S09]  /*22ea0*/  IMAD.MOV.U32 R13, RZ, RZ, R10 ;  /* 0x000000ffff0d7224 */ /* 0x000fd200078e000a */
[----:B------:R-:W-:Y:S01]  /*22eb0*/  STL.64 [R1+0x380], R16 ;  /* 0x0003801001007387 */ /* 0x000fe20000100a00 */
[----:B------:R0:W-:Y:S02]  /*22ec0*/  STL.64 [R1+0x388], R18 ;  /* 0x0003881201007387 */ /* 0x0001e40000100a00 */
[----:B---3--:R-:W-:Y:S02]  /*22ed0*/  IMAD.MOV.U32 R11, RZ, RZ, R4 ;  /* 0x000000ffff0b7224 */ /* 0x008fe400078e0004 */
[----:B------:R-:W-:Y:S01]  /*22ee0*/  IMAD.MOV.U32 R10, RZ, RZ, R5 ;  /* 0x000000ffff0a7224 */ /* 0x000fe200078e0005 */
[----:B0-----:R-:W3:Y:S01]  /*22ef0*/  LDL.LU.64 R18, [R1+0x3bf8] ;  /* 0x003bf80001127983 */ /* 0x001ee20000300a00 */
[----:B------:R0:W-:Y:S02]  /*22f00*/  STL.64 [R1+0x3b50], R12 ;  /* 0x003b500c01007387 */ /* 0x0001e40000100a00 */
[----:B0-----:R-:W-:Y:S02]  /*22f10*/  IMAD.MOV.U32 R12, RZ, RZ, R28 ;  /* 0x000000ffff0c7224 */ /* 0x001fe400078e001c */
[----:B------:R-:W-:Y:S01]  /*22f20*/  IMAD.MOV.U32 R13, RZ, RZ, R29 ;  /* 0x000000ffff0d7224 */ /* 0x000fe200078e001d */
[----:B--2---:R-:W-:Y:S01]  /*22f30*/  HMMA.16816.F32.BF16 R20, R24, R4, R20 ;  /* 0x000000041814723c */ /* 0x004fe20000041814 */
[----:B----4-:R-:W-:-:S02]  /*22f40*/  IMAD.MOV.U32 R16, RZ, RZ, R14 ;  /* 0x000000ffff107224 */ /* 0x010fc400078e000e */
[----:B------:R-:W-:Y:S11]  /*22f50*/  IMAD.MOV.U32 R17, RZ, RZ, R15 ;  /* 0x000000ffff117224 */ /* 0x000ff600078e000f */
[----:B------:R-:W-:Y:S09]  /*22f60*/  @!UPT UIADD3 URZ, URZ, URZ, URZ ;  /* 0x0000003f3f3ff290 */ /* 0x000ff2000fffe03f */
[----:B------:R0:W-:Y:S01]  /*22f70*/  STL.64 [R1+0x370], R20 ;  /* 0x0003701401007387 */ /* 0x0001e20000100a00 */
[----:B------:R1:W-:Y:S02]  /*22f80*/  STL.64 [R1+0x378], R22 ;  /* 0x0003781601007387 */ /* 0x0003e40000100a00 */
[----:B------:R-:W2:Y:S02]  /*22f90*/  LDL.LU.64 R4, [R1+0x360] ;  /* 0x0003600001047983 */ /* 0x000ea40000300a00 */
[----:B------:R-:W2:Y:S01]  /*22fa0*/  LDL.LU.64 R6, [R1+0x368] ;  /* 0x0003680001067983 */ /* 0x000ea20000300a00 */
[----:B------:R-:W4:Y:S01]  /*22fb0*/  LDL.LU R14, [R1+0x3bf0] ;  /* 0x003bf000010e7983 */ /* 0x000f220000300800 */
[----:B------:R-:W2:Y:S02]  /*22fc0*/  LDL.LU R15, [R1+0x3bec] ;  /* 0x003bec00010f7983 */ /* 0x000ea40000300800 */
[----:B------:R3:W-:Y:S02]  /*22fd0*/  STL.64 [R1+0x3b78], R16 ;  /* 0x003b781001007387 */ /* 0x0007e40000100a00 */
[----:B------:R-:W2:Y:S01]  /*22fe0*/  LDL.LU R28, [R1+0x3be8] ;  /* 0x003be800011c7983 */ /* 0x000ea20000300800 */
[----:B------:R-:W2:Y:S04]  /*22ff0*/  LDL.LU R29, [R1+0x3be4] ;  /* 0x003be400011d7983 */ /* 0x000ea80000300800 */
[----:B0-----:R-:W2:Y:S01]  /*23000*/  LDL.LU.64 R20, [R1+0x350] ;  /* 0x0003500001147983 */ /* 0x001ea20000300a00 */
[----:B-1----:R-:W2:Y:S02]  /*23010*/  LDL.LU.64 R22, [R1+0x358] ;  /* 0x0003580001167983 */ /* 0x002ea40000300a00 */
[----:B---3--:R-:W-:-:S02]  /*23020*/  IMAD.MOV.U32 R16, RZ, RZ, R19 ;  /* 0x000000ffff107224 */ /* 0x008fc400078e0013 */
[----:B------:R-:W-:-:S05]  /*23030*/  IMAD.MOV.U32 R17, RZ, RZ, R18 ;  /* 0x000000ffff117224 */ /* 0x000fca00078e0012 */
[----:B------:R-:W-:Y:S01]  /*23040*/  STL.64 [R1+0x3b90], R16 ;  /* 0x003b901001007387 */ /* 0x000fe20000100a00 */
[----:B------:R0:W-:Y:S03]  /*23050*/  STL.64 [R1+0x3b70], R12 ;  /* 0x003b700c01007387 */ /* 0x0001e60000100a00 */
[----:B0-----:R-:W3:Y:S01]  /*23060*/  LDL.LU.64 R12, [R1+0x330] ;  /* 0x00033000010c7983 */ /* 0x001ee20000300a00 */
[----:B----4-:R-:W-:Y:S02]  /*23070*/  IMAD.MOV.U32 R17, RZ, RZ, R14 ;  /* 0x000000ffff117224 */ /* 0x010fe400078e000e */
[----:B--2---:R-:W-:Y:S02]  /*23080*/  IMAD.MOV.U32 R16, RZ, RZ, R15 ;  /* 0x000000ffff107224 */ /* 0x004fe400078e000f */
[----:B------:R-:W3:Y:S01]  /*23090*/  LDL.LU.64 R14, [R1+0x338] ;  /* 0x00033800010e7983 */ /* 0x000ee20000300a00 */
[----:B------:R-:W-:Y:S02]  /*230a0*/  STL.64 [R1+0x3b30], R10 ;  /* 0x003b300a01007387 */ /* 0x000fe40000100a00 */
[----:B------:R0:W-:Y:S02]  /*230b0*/  STL.64 [R1+0x3b28], R8 ;  /* 0x003b280801007387 */ /* 0x0001e40000100a00 */
[----:B------:R-:W-:Y:S01]  /*230c0*/  HMMA.16816.F32.BF16 R16, R24, R16, R4 ;  /* 0x000000101810723c */ /* 0x000fe20000041804 */
[----:B0-----:R-:W-:-:S02]  /*230d0*/  IMAD.MOV.U32 R8, RZ, RZ, R29 ;  /* 0x000000ffff087224 */ /* 0x001fc400078e001d */
[----:B------:R-:W2:Y:S01]  /*230e0*/  LDL.LU R29, [R1+0x3be0] ;  /* 0x003be000011d7983 */ /* 0x000ea20000300800 */
[----:B------:R-:W4:Y:S02]  /*230f0*/  LDL.LU.64 R6, [R1+0x3bd8] ;  /* 0x003bd80001067983 */ /* 0x000f240000300a00 */
[----:B------:R-:W2:Y:S11]  /*23100*/  LDL.LU.64 R4, [R1+0x3bd0] ;  /* 0x003bd00001047983 */ /* 0x000eb60000300a00 */
[----:B------:R-:W-:Y:S06]  /*23110*/  @!UPT UIADD3 URZ, URZ, URZ, URZ ;  /* 0x0000003f3f3ff290 */ /* 0x000fec000fffe03f */
[----:B------:R4:W-:Y:S01]  /*23120*/  STL.64 [R1+0x360], R16 ;  /* 0x0003601001007387 */ /* 0x0009e20000100a00 */
[----:B------:R-:W-:Y:S02]  /*23130*/  STL.64 [R1+0x368], R18 ;  /* 0x0003681201007387 */ /* 0x000fe40000100a00 */
[----:B----4-:R-:W-:Y:S02]  /*23140*/  IMAD.MOV.U32 R16, RZ, RZ, R7 ;  /* 0x000000ffff107224 */ /* 0x010fe400078e0007 */
[----:B------:R-:W-:-:S05]  /*23150*/  IMAD.MOV.U32 R17, RZ, RZ, R6 ;  /* 0x000000ffff117224 */ /* 0x000fca00078e0006 */
[----:B------:R0:W-:Y:S04]  /*23160*/  STL.64 [R1+0x3ba8], R16 ;  /* 0x003ba81001007387 */ /* 0x0001e80000100a00 */
[----:B0-----:R-:W4:Y:S01]  /*23170*/  LDL.LU.64 R16, [R1+0x340] ;  /* 0x0003400001107983 */ /* 0x001f220000300a00 */
[----:B------:R-:W4:Y:S01]  /*23180*/  LDL.LU.64 R18, [R1+0x348] ;  /* 0x0003480001127983 */ /* 0x000f220000300a00 */
[C---:B--2---:R-:W-:Y:S01]  /*23190*/  HMMA.16816.F32.BF16 R4, R24.reuse, R4, R20 ;  /* 0x000000041804723c */ /* 0x044fe20000041814 */
[----:B------:R-:W3:Y:S02]  /*231a0*/  LDL.LU.64 R20, [R1+0x3bc8] ;  /* 0x003bc80001147983 */ /* 0x000ee40000300a00 */
[----:B------:R-:W-:Y:S11]  /*231b0*/  IMAD.MOV.U32 R9, RZ, RZ, R28 ;  /* 0x000000ffff097224 */ /* 0x000ff600078e001c */
[----:B------:R-:W-:Y:S09]  /*231c0*/  @!UPT UIADD3 URZ, URZ, URZ, URZ ;  /* 0x0000003f3f3ff290 */ /* 0x000ff2000fffe03f */
[----:B------:R0:W-:Y:S01]  /*231d0*/  STL.64 [R1+0x350], R4 ;  /* 0x0003500401007387 */ /* 0x0001e20000100a00 */
[----:B------:R-:W-:Y:S03]  /*231e0*/  STL.64 [R1+0x358], R6 ;  /* 0x0003580601007387 */ /* 0x000fe60000100a00 */
[----:B0-----:R-:W2:Y:S01]  /*231f0*/  LDL.LU.64 R4, [R1+0x3bc0] ;  /* 0x003bc00001047983 */ /* 0x001ea20000300a00 */
[C---:B----4-:R-:W-:Y:S11]  /*23200*/  HMMA.16816.F32.BF16 R8, R24.reuse, R8, R16 ;  /* 0x000000081808723c */ /* 0x050ff60000041810 */
[----:B------:R-:W-:Y:S11]  /*23210*/  @!UPT UIADD3 URZ, URZ, URZ, URZ ;  /* 0x0000003f3f3ff290 */ /* 0x000ff6000fffe03f */
[----:B------:R-:W-:Y:S01]  /*23220*/  @!UPT UIADD3 URZ, URZ, URZ, URZ ;  /* 0x0000003f3f3ff290 */ /* 0x000fe2000fffe03f */
[----:B------:R-:W-:Y:S01]  /*23230*/  STL.64 [R1+0x340], R8 ;  /* 0x0003400801007387 */ /* 0x000fe20000100a00 */
[----:B------:R3:W-:Y:S02]  /*23240*/  STL.64 [R1+0x348], R10 ;  /* 0x0003480a01007387 */ /* 0x0007e40000100a00 */
[----:B---3--:R-:W-:Y:S11]  /*23250*/  HMMA.16816.F32.BF16 R8, R24, R20, R12 ;  /* 0x000000141808723c */ /* 0x008ff6000004180c */
[----:B------:R-:W-:Y:S11]  /*23260*/  @!UPT UIADD3 URZ, URZ, URZ, URZ ;  /* 0x0000003f3f3ff290 */ /* 0x000ff6000fffe03f */
[----:B------:R-:W-:Y:S01]  /*23270*/  @!UPT UIADD3 URZ, URZ, URZ, URZ ;  /* 0x0000003f3f3ff290 */ /* 0x000fe2000fffe03f */
[----:B------:R-:W-:Y:S01]  /*23280*/  STL.64 [R1+0x330], R8 ;  /* 0x0003300801007387 */ /* 0x000fe20000100a00 */
[----:B------:R-:W-:Y:S02]  /*23290*/  STL.64 [R1+0x338], R10 ;  /* 0x0003380a01007387 */ /* 0x000fe40000100a00 */
[----:B------:R-:W3:Y:S02]  /*232a0*/  LDL.LU.64 R12, [R1+0x9a0] ;  /* 0x0009a000010c7983 */ /* 0x000ee40000300a00 */
[----:B------:R-:W4:Y:S02]  /*232b0*/  LDL.LU.64 R14, [R1+0x9a8] ;  /* 0x0009a800010e7983 */ /* 0x000f240000300a00 */
[----:B----4-:R-:W-:Y:S01]  /*232c0*/  STL.64 [R1+0x3b88], R14 ;  /* 0x003b880e01007387 */ /* 0x010fe20000100a00 */
[----:B---3--:R0:W-:Y:S03]  /*232d0*/  STL.64 [R1+0x3b80], R12 ;  /* 0x003b800c01007387 */ /* 0x0081e60000100a00 */
[----:B0-----:R-:W3:Y:S01]  /*232e0*/  LDL.LU.64 R12, [R1+0x9b0] ;  /* 0x0009b000010c7983 */ /* 0x001ee20000300a00 */
[----:B------:R-:W4:Y:S03]  /*232f0*/  LDL.LU.64 R14, [R1+0x9b8] ;  /* 0x0009b800010e7983 */ /* 0x000f260000300a00 */
[----:B----4-:R-:W-:Y:S01]  /*23300*/  STL.64 [R1+0x3ba0], R14 ;  /* 0x003ba00e01007387 */ /* 0x010fe20000100a00 */
[----:B---3--:R0:W-:Y:S03]  /*23310*/  STL.64 [R1+0x3b98], R12 ;  /* 0x003b980c01007387 */ /* 0x0081e60000100a00 */
[----:B0-----:R-:W3:Y:S01]  /*23320*/  LDL.LU.64 R12, [R1+0x9c0] ;  /* 0x0009c000010c7983 */ /* 0x001ee20000300a00 */
[----:B------:R-:W4:Y:S02]  /*23330*/  LDL.LU.64 R14, [R1+0x9c8] ;  /* 0x0009c800010e7983 */ /* 0x000f240000300a00 */
[----:B------:R-:W-:-:S02]  /*23340*/  IMAD.MOV.U32 R7, RZ, RZ, R20 ;  /* 0x000000ffff077224 */ /* 0x000fc400078e0014 */
[----:B------:R-:W-:Y:S02]  /*23350*/  IMAD.MOV.U32 R6, RZ, RZ, R21 ;  /* 0x000000ffff067224 */ /* 0x000fe400078e0015 */
[----:B------:R-:W0:Y:S04]  /*23360*/  LDSM.16.MT88.4 R20, [R3+0x380] ;  /* 0x000380000314783b */ /* 0x000e280000004200 */
[----:B----4-:R-:W-:Y:S01]  /*23370*/  STL.64 [R1+0x3bb8], R14 ;  /* 0x003bb80e01007387 */ /* 0x010fe20000100a00 */
[----:B---3--:R1:W-:Y:S03]  /*23380*/  STL.64 [R1+0x3bb0], R12 ;  /* 0x003bb00c01007387 */ /* 0x0083e60000100a00 */
[----:B-1----:R-:W3:Y:S01]  /*23390*/  LDL.LU.64 R12, [R1+0x9d0] ;  /* 0x0009d000010c7983 */ /* 0x002ee20000300a00 */
[----:B------:R-:W3:Y:S02]  /*233a0*/  LDL.LU.64 R14, [R1+0x9d8] ;  /* 0x0009d800010e7983 */ /* 0x000ee40000300a00 */
[----:B------:R-:W-:Y:S02]  /*233b0*/  STL.64 [R1+0x3b48], R6 ;  /* 0x003b480601007387 */ /* 0x000fe40000100a00 */
[----:B--2---:R1:W-:Y:S02]  /*233c0*/  STL.64 [R1+0x3b40], R4 ;  /* 0x003b400401007387 */ /* 0x0043e40000100a00 */
[----:B-1----:R-:W2:Y:S01]  /*233d0*/  LDL.LU.64 R4, [R1+0x970] ;  /* 0x0009700001047983 */ /* 0x002ea20000300a00 */
[----:B------:R-:W4:Y:S02]  /*233e0*/  LDL.LU.64 R6, [R1+0x978] ;  /* 0x0009780001067983 */ /* 0x000f240000300a00 */
[----:B------:R-:W-:-:S02]  /*233f0*/  IMAD.MOV.U32 R16, RZ, RZ, R2 ;  /* 0x000000ffff107224 */ /* 0x000fc400078e0002 */
[----:B------:R-:W-:-:S07]  /*23400*/  IMAD.MOV.U32 R17, RZ, RZ, R0 ;  /* 0x000000ffff117224 */ /* 0x000fce00078e0000 */
[C---:B---3--:R-:W-:Y:S01]  /*23410*/  HMMA.16816.F32.BF16 R16, R24.reuse, R16, R12 ;  /* 0x000000101810723c */ /* 0x048fe2000004180c */
[----:B----4-:R-:W-:Y:S01]  /*23420*/  STL.64 [R1+0x3b60], R6 ;  /* 0x003b600601007387 */ /* 0x010fe20000100a00 */
[----:B--2---:R1:W-:Y:S03]  /*23430*/  STL.64 [R1+0x3b58], R4 ;  /* 0x003b580401007387 */ /* 0x0043e60000100a00 */
[----:B-1----:R-:W2:Y:S01]  /*23440*/  LDL.LU.64 R4, [R1+0x980] ;  /* 0x0009800001047983 */ /* 0x002ea20000300a00 */
[----:B------:R-:W2:Y:S02]  /*23450*/  LDL.LU.64 R6, [R1+0x988] ;  /* 0x0009880001067983 */ /* 0x000ea40000300a00 */
[----:B------:R-:W3:Y:S02]  /*23460*/  LDL.LU.64 R8, [R1+0x960] ;  /* 0x0009600001087983 */ /* 0x000ee40000300a00 */
[----:B------:R-:W3:Y:S01]  /*23470*/  LDL.LU.64 R10, [R1+0x968] ;  /* 0x00096800010a7983 */ /* 0x000ee20000300a00 */
[----:B0-----:R-:W-:Y:S01]  /*23480*/  STL [R1+0x3a2c], R20 ;  /* 0x003a2c1401007387 */ /* 0x001fe20000100800 */
[----:B------:R0:W-:Y:S02]  /*23490*/  STL [R1+0x3a28], R21 ;  /* 0x003a281501007387 */ /* 0x0001e40000100800 */
[----:B------:R-:W-:Y:S02]  /*234a0*/  STL [R1+0x3a24], R22 ;  /* 0x003a241601007387 */ /* 0x000fe40000100800 */
[----:B------:R1:W-:Y:S01]  /*234b0*/  STL [R1+0x3a20], R23 ;  /* 0x003a201701007387 */ /* 0x0003e20000100800 */
[----:B0-----:R-:W4:Y:S01]  /*234c0*/  LDL.LU.64 R20, [R1+0x990] ;  /* 0x0009900001147983 */ /* 0x001f220000300a00 */
[----:B-1----:R-:W4:Y:S02]  /*234d0*/  LDL.LU.64 R22, [R1+0x998] ;  /* 0x0009980001167983 */ /* 0x002f240000300a00 */
[----:B------:R-:W-:Y:S02]  /*234e0*/  STL [R1+0x34b8], R3 ;  /* 0x0034b80301007387 */ /* 0x000fe40000100800 */
[----:B------:R-:W2:Y:S01]  /*234f0*/  LDL.LU.64 R14, [R1+0x3bb8] ;  /* 0x003bb800010e7983 */ /* 0x000ea20000300a00 */
[----:B------:R-:W2:Y:S01]  /*23500*/  LDL.LU.64 R12, [R1+0x3bb0] ;  /* 0x003bb000010c7983 */ /* 0x000ea20000300a00 */
[----:B------:R0:W-:Y:S02]  /*23510*/  STL.64 [R1+0x9d0], R16 ;  /* 0x0009d01001007387 */ /* 0x0001e40000100a00 */
[----:B------:R2:W-:Y:S01]  /*23520*/  STL.64 [R1+0x9d8], R18 ;  /* 0x0009d81201007387 */ /* 0x0005e20000100a00 */
        /* <DEDUP_REMOVED lines=16> */
[----:B------:R-:W2:Y:S11]  /*23630*/  LDL.LU.64 R12, [R1+0x3b70] ;  /* 0x003b7000010c7983 */ /* 0x000eb60000300a00 */
[----:B------:R-:W-:Y:S10]  /*23640*/  @!UPT UIADD3 URZ, URZ, URZ, URZ ;  /* 0x0000003f3f3ff290 */ /* 0x000ff4000fffe03f */
[----:B------:R0:W-:Y:S01]  /*23650*/  STL.64 [R1+0x9a0], R16 ;  /* 0x0009a01001007387 */ /* 0x0001e20000100a00 */
[----:B------:R1:W-:Y:S03]  /*23660*/  STL.64 [R1+0x9a8], R18 ;  /* 0x0009a81201007387 */ /* 0x0003e60000100a00 */
[----:B0-----:R-:W4:Y:S01]  /*23670*/  LDL.LU.64 R16, [R1+0x3b68] ;  /* 0x003b680001107983 */ /* 0x001f220000300a00 */
[C---:B--2---:R-:W-:Y:S08]  /*23680*/  HMMA.16816.F32.BF16 R12, R24.reuse, R12, R4 ;  /* 0x0000000c180c723c */ /* 0x044ff00000041804 */
[----:B----4-:R-:W-:Y:S01]  /*23690*/  HMMA.16816.F32.BF16 R20, R24, R16, R20 ;  /* 0x000000101814723c */ /* 0x010fe20000041814 */
[----:B------:R-:W-:-:S02]  /*236a0*/  IMAD.MOV.U32 R2, RZ, RZ, R16 ;  /* 0x000000ffff027224 */ /* 0x000fc400078e0010 */
[----:B------:R-:W-:Y:S11]  /*236b0*/  IMAD.MOV.U32 R0, RZ, RZ, R17 ;  /* 0x000000ffff007224 */ /* 0x000ff600078e0011 */
[----:B------:R-:W-:Y:S09]  /*236c0*/  @!UPT UIADD3 URZ, URZ, URZ, URZ ;  /* 0x0000003f3f3ff290 */ /* 0x000ff2000fffe03f */
[----:B------:R0:W-:Y:S01]  /*236d0*/  STL.64 [R1+0x990], R20 ;  /* 0x0009901401007387 */ /* 0x0001e20000100a00 */
[----:B------:R2:W-:Y:S02]  /*236e0*/  STL.64 [R1+0x998], R22 ;  /* 0x0009981601007387 */ /* 0x0005e40000100a00 */
[----:B------:R-:W4:Y:S02]  /*236f0*/  LDL.LU.64 R16, [R1+0x950] ;  /* 0x0009500001107983 */ /* 0x000f240000300a00 */
[----:B-1----:R-:W4:Y:S01]  /*23700*/  LDL.LU.64 R18, [R1+0x958] ;  /* 0x0009580001127983 */ /* 0x002f220000300a00 */
[----:B0-----:R-:W3:Y:S01]  /*23710*/  LDL.LU.64 R20, [R1+0x320] ;  /* 0x0003200001147983 */ /* 0x001ee20000300a00 */
[----:B--2---:R-:W2:Y:S02]  /*23720*/  LDL.LU.64 R22, [R1+0x328] ;  /* 0x0003280001167983 */ /* 0x004ea40000300a00 */
[----:B------:R-:W2:Y:S02]  /*23730*/  LDL.LU.64 R6, [R1+0x3b60] ;  /* 0x003b600001067983 */ /* 0x000ea40000300a00 */
[----:B------:R-:W2:Y:S01]  /*23740*/  LDL.LU.64 R4, [R1+0x3b58] ;  /* 0x003b580001047983 */ /* 0x000ea20000300a00 */
        /* <DEDUP_REMOVED lines=8> */
[----:B------:R-:W-:Y:S03]  /*237d0*/  STL.64 [R1+0x978], R14 ;  /* 0x0009780e01007387 */ /* 0x000fe60000100a00 */
[----:B0-----:R-:W3:Y:S02]  /*237e0*/  LDL.LU.64 R12, [R1+0x3b38] ;  /* 0x003b3800010c7983 */ /* 0x001ee40000300a00 */
[C---:B---3--:R-:W-:Y:S11]  /*237f0*/  HMMA.16816.F32.BF16 R8, R24.reuse, R12, R8 ;  /* 0x0000000c1808723c */ /* 0x048ff60000041808 */
[----:B------:R-:W-:Y:S11]  /*23800*/  @!UPT UIADD3 URZ, URZ, URZ, URZ ;  /* 0x0000003f3f3ff290 */ /* 0x000ff6000fffe03f */
[----:B------:R-:W-:Y:S01]  /*23810*/  @!UPT UIADD3 URZ, URZ, URZ, URZ ;  /* 0x0000003f3f3ff290 */ /* 0x000fe2000fffe03f */
[----:B------:R-:W-:Y:S01]  /*23820*/  STL.64 [R1+0x960], R8 ;  /* 0x0009600801007387 */ /* 0x000fe20000100a00 */
[----:B------:R0:W-:Y:S03]  /*23830*/  STL.64 [R1+0x968], R10 ;  /* 0x0009680a01007387 */ /* 0x0001e60000100a00 */
[----:B0-----:R-:W3:Y:S01]  /*23840*/  LDL.LU.64 R10, [R1+0x3b30] ;  /* 0x003b3000010a7983 */ /* 0x001ee20000300a00 */
[----:B------:R-:W4:Y:S02]  /*23850*/  LDL.LU.64 R8, [R1+0x3b28] ;  /* 0x003b280001087983 */ /* 0x000f240000300a00 */
[----:B------:R0:W-:Y:S02]  /*23860*/  STL.64 [R1+0x3ad0], R12 ;  /* 0x003ad00c01007387 */ /* 0x0001e40000100a00 */
[----:B0-----:R-:W2:Y:S04]  /*23870*/  LDL.64 R12, [R1+0x80] ;  /* 0x00008000010c7983 */ /* 0x001ea80000100a00 */
[----:B--2---:R0:W-:Y:S04]  /*23880*/  STL.64 [R1+0x3ae0], R12 ;  /* 0x003ae00c01007387 */ /* 0x0041e80000100a00 */
[----:B0-----:R-:W2:Y:S01]  /*23890*/  LDL.64 R12, [R1+0x90] ;  /* 0x00009000010c7983 */ /* 0x001ea20000100a00 */
[C---:B----4-:R-:W-:Y:S08]  /*238a0*/  HMMA.16816.F32.BF16 R16, R24.reuse, R8, R16 ;  /* 0x000000081810723c */ /* 0x050ff00000041810 */
[----:B------:R-:W-:Y:S01]  /*238b0*/  HMMA.16816.F32.BF16 R20, R24, R4, R20 ;  /* 0x000000041814723c */ /* 0x000fe20000041814 */
[----:B--2---:R0:W-:Y:S04]  /*238c0*/  STL.64 [R1+0x3af0], R12 ;  /* 0x003af00c01007387 */ /* 0x0041e80000100a00 */
[----:B0-----:R-:W2:Y:S04]  /*238d0*/  LDL.64 R12, [R1+0xa0] ;  /* 0x0000a000010c7983 */ /* 0x001ea80000100a00 */
[----:B--2---:R3:W-:Y:S02]  /*238e0*/  STL.64 [R1+0x3af8], R12 ;  /* 0x003af80c01007387 */ /* 0x0047e40000100a00 */
[----:B---3--:R-:W-:-:S02]  /*238f0*/  IMAD.MOV.U32 R12, RZ, RZ, R11 ;  /* 0x000000ffff0c7224 */ /* 0x008fc400078e000b */
[----:B------:R-:W-:-:S05]  /*23900*/  IMAD.MOV.U32 R13, RZ, RZ, R10 ;  /* 0x000000ffff0d7224 */ /* 0x000fca00078e000a */
[----:B------:R0:W-:Y:S04]  /*23910*/  STL.64 [R1+0x3b10], R12 ;  /* 0x003b100c01007387 */ /* 0x0001e80000100a00 */
[----:B0-----:R-:W2:Y:S01]  /*23920*/  LDL.LU.64 R12, [R1+0x2a0] ;  /* 0x0002a000010c7983 */ /* 0x001ea20000300a00 */
[----:B------:R-:W2:Y:S02]  /*23930*/  LDL.LU.64 R14, [R1+0x2a8] ;  /* 0x0002a800010e7983 */ /* 0x000ea40000300a00 */
[----:B------:R-:W-:Y:S02]  /*23940*/  STL.64 [R1+0x950], R16 ;  /* 0x0009501001007387 */ /* 0x000fe40000100a00 */
[----:B------:R0:W-:Y:S02]  /*23950*/  STL.64 [R1+0x958], R18 ;  /* 0x0009581201007387 */ /* 0x0001e40000100a00 */
[----:B0-----:R-:W2:Y:S01]  /*23960*/  LDL.LU.64 R18, [R1+0x3b20] ;  /* 0x003b200001127983 */ /* 0x001ea20000300a00 */
[----:B------:R-:W2:Y:S02]  /*23970*/  LDL.LU.64 R16, [R1+0x3b18] ;  /* 0x003b180001107983 */ /* 0x000ea40000300a00 */
[----:B------:R0:W-:Y:S02]  /*23980*/  STL.64 [R1+0x320], R20 ;  /* 0x0003201401007387 */ /* 0x0001e40000100a00 */
[----:B------:R1:W-:Y:S01]  /*23990*/  STL.64 [R1+0x328], R22 ;  /* 0x0003281601007387 */ /* 0x0003e20000100a00 */
[----:B0-----:R-:W3:Y:S01]  /*239a0*/  LDL.LU.64 R20, [R1+0x280] ;  /* 0x0002800001147983 */ /* 0x001ee20000300a00 */
[----:B-1----:R-:W4:Y:S02]  /*239b0*/  LDL.LU.64 R22, [R1+0x288] ;  /* 0x0002880001167983 */ /* 0x002f240000300a00 */
[----:B------:R-:W-:-:S02]  /*239c0*/  IMAD.MOV.U32 R24, RZ, RZ, R7 ;  /* 0x000000ffff187224 */ /* 0x000fc400078e0007 */
[----:B------:R-:W-:Y:S01]  /*239d0*/  IMAD.MOV.U32 R25, RZ, RZ, R6 ;  /* 0x000000ffff197224 */ /* 0x000fe200078e0006 */
[----:B----4-:R-:W-:Y:S01]  /*239e0*/  STL.64 [R1+0x3b08], R22 ;  /* 0x003b081601007387 */ /* 0x010fe20000100a00 */
[----:B---3--:R0:W-:Y:S03]  /*239f0*/  STL.64 [R1+0x3b00], R20 ;  /* 0x003b001401007387 */ /* 0x0081e60000100a00 */
[----:B0-----:R-:W3:Y:S01]  /*23a00*/  LDL.LU.64 R20, [R1+0x290] ;  /* 0x0002900001147983 */ /* 0x001ee20000300a00 */
[----:B------:R-:W3:Y:S02]  /*23a10*/  LDL.LU.64 R22, [R1+0x298] ;  /* 0x0002980001167983 */ /* 0x000ee40000300a00 */
[----:B------:R0:W-:Y:S02]  /*23a20*/  STL.64 [R1+0x3ad8], R24 ;  /* 0x003ad81801007387 */ /* 0x0001e40000100a00 */
[----:B0-----:R-:W2:Y:S01]  /*23a30*/  LDL.64 R24, [R1+0xc0] ;  /* 0x0000c00001187983 */ /* 0x001ea20000100a00 */
[----:B------:R-:W-:Y:S02]  /*23a40*/  STL [R1+0x3a3c], R5 ;  /* 0x003a3c0501007387 */ /* 0x000fe40000100800 */
[----:B------:R0:W-:Y:S02]  /*23a50*/  STL [R1+0x3ae8], R4 ;  /* 0x003ae80401007387 */ /* 0x0001e40000100800 */
[----:B0-----:R-:W4:Y:S01]  /*23a60*/  LDL.LU.64 R4, [R1+0x270] ;  /* 0x0002700001047983 */ /* 0x001f220000300a00 */
[----:B------:R-:W4:Y:S01]  /*23a70*/  LDL.LU.64 R6, [R1+0x278] ;  /* 0x0002780001067983 */ /* 0x000f220000300a00 */
[----:B--2---:R-:W-:Y:S01]  /*23a80*/  HMMA.16816.F32.BF16 R12, R16, R24, R12 ;  /* 0x00000018100c723c */ /* 0x004fe2000004180c */
[----:B------:R-:W-:-:S02]  /*23a90*/  IMAD.MOV.U32 R10, RZ, RZ, R25 ;  /* 0x000000ffff0a7224 */ /* 0x000fc400078e0019 */
[----:B------:R-:W-:Y:S11]  /*23aa0*/  IMAD.MOV.U32 R11, RZ, RZ, R24 ;  /* 0x000000ffff0b7224 */ /* 0x000ff600078e0018 */
[----:B------:R-:W-:Y:S09]  /*23ab0*/  @!UPT UIADD3 URZ, URZ, URZ, URZ ;  /* 0x0000003f3f3ff290 */ /* 0x000ff2000fffe03f */
        /* <DEDUP_REMOVED lines=12> */
[----:B------:R-:W3:Y:S02]  /*23b80*/  LDL.LU.64 R22, [R1+0x3b08] ;  /* 0x003b080001167983 */ /* 0x000ee40000300a00 */
[----:B------:R-:W3:Y:S11]  /*23b90*/  LDL.LU.64 R20, [R1+0x3b00] ;  /* 0x003b000001147983 */ /* 0x000ef60000300a00 */
[----:B------:R-:W-:Y:S02]  /*23ba0*/  @!UPT UIADD3 URZ, URZ, URZ, URZ ;  /* 0x0000003f3f3ff290 */ /* 0x000fe4000fffe03f */
[----:B------:R0:W-:Y:S01]  /*23bb0*/  STL.64 [R1+0x290], R12 ;  /* 0x0002900c01007387 */ /* 0x0001e20000100a00 */
[----:B------:R-:W-:Y:S04]  /*23bc0*/  STL.64 [R1+0x298], R14 ;  /* 0x0002980e01007387 */ /* 0x000fe80000100a00 */
[----:B0-----:R-:W3:Y:S02]  /*23bd0*/  LDL.LU.64 R12, [R1+0x3af8] ;  /* 0x003af800010c7983 */ /* 0x001ee40000300a00 */
[C---:B---3--:R-:W-:Y:S11]  /*23be0*/  HMMA.16816.F32.BF16 R20, R16.reuse, R12, R20 ;  /* 0x0000000c1014723c */ /* 0x048ff60000041814 */
[----:B------:R-:W-:Y:S11]  /*23bf0*/  @!UPT UIADD3 URZ, URZ, URZ, URZ ;  /* 0x0000003f3f3ff290 */ /* 0x000ff6000fffe03f */
[----:B------:R-:W-:Y:S01]  /*23c00*/  @!UPT UIADD3 URZ, URZ, URZ, URZ ;  /* 0x0000003f3f3ff290 */ /* 0x000fe2000fffe03f */
[----:B------:R-:W-:Y:S01]  /*23c10*/  STL.64 [R1+0x280], R20 ;  /* 0x0002801401007387 */ /* 0x000fe20000100a00 */
[----:B------:R0:W-:Y:S02]  /*23c20*/  STL.64 [R1+0x288], R22 ;  /* 0x0002881601007387 */ /* 0x0001e40000100a00 */
[----:B0-----:R-:W-:Y:S02]  /*23c30*/  IMAD.MOV.U32 R22, RZ, RZ, R12 ;  /* 0x000000ffff167224 */ /* 0x001fe400078e000c */
[----:B------:R-:W-:Y:S02]  /*23c40*/  IMAD.MOV.U32 R23, RZ, RZ, R13 ;  /* 0x000000ffff177224 */ /* 0x000fe400078e000d */
[----:B------:R-:W4:Y:S01]  /*23c50*/  LDL.LU.64 R12, [R1+0x3af0] ;  /* 0x003af000010c7983 */ /* 0x000f220000300a00 */
[----:B------:R-:W-:Y:S01]  /*23c60*/  STL [R1+0x3a38], R22 ;  /* 0x003a381601007387 */ /* 0x000fe20000100800 */
[----:B----4-:R-:W-:Y:S01]  /*23c70*/  HMMA.16816.F32.BF16 R4, R16, R12, R4 ;  /* 0x0000000c1004723c */ /* 0x010fe20000041804 */
[----:B------:R-:W-:-:S02]  /*23c80*/  IMAD.MOV.U32 R20, RZ, RZ, R12 ;  /* 0x000000ffff147224 */ /* 0x000fc400078e000c */
[----:B------:R-:W-:Y:S11]  /*23c90*/  IMAD.MOV.U32 R21, RZ, RZ, R13 ;  /* 0x000000ffff157224 */ /* 0x000ff600078e000d */
[----:B------:R-:W-:Y:S09]  /*23ca0*/  @!UPT UIADD3 URZ, URZ, URZ, URZ ;  /* 0x0000003f3f3ff290 */ /* 0x000ff2000fffe03f */
[----:B------:R0:W-:Y:S01]  /*23cb0*/  STL.64 [R1+0x270], R4 ;  /* 0x0002700401007387 */ /* 0x0001e20000100a00 */
[----:B------:R-:W-:Y:S03]  /*23cc0*/  STL.64 [R1+0x278], R6 ;  /* 0x0002780601007387 */ /* 0x000fe60000100a00 */
[----:B0-----:R-:W3:Y:S01]  /*23cd0*/  LDL.LU R4, [R1+0x3ae8] ;  /* 0x003ae80001047983 */ /* 0x001ee20000300800 */
[----:B------:R-:W4:Y:S02]  /*23ce0*/  LDL.LU.64 R12, [R1+0x3ae0] ;  /* 0x003ae000010c7983 */ /* 0x000f240000300a00 */
[----:B------:R-:W-:Y:S02]  /*23cf0*/  STL [R1+0x3aa8], R23 ;  /* 0x003aa81701007387 */ /* 0x000fe40000100800 */
[----:B------:R0:W-:Y:S02]  /*23d00*/  STL.64 [R1+0x3aa0], R20 ;  /* 0x003aa01401007387 */ /* 0x0001e40000100a00 */
[----:B0-----:R-:W2:Y:S01]  /*23d10*/  LDL.LU.64 R20, [R1+0x250] ;  /* 0x0002500001147983 */ /* 0x001ea20000300a00 */
[----:B------:R-:W2:Y:S01]  /*23d20*/  LDL.LU.64 R22, [R1+0x258] ;  /* 0x0002580001167983 */ /* 0x000ea20000300a00 */
[----:B----4-:R-:W-:Y:S01]  /*23d30*/  HMMA.16816.F32.BF16 R24, R16, R12, R24 ;  /* 0x0000000c1018723c */ /* 0x010fe20000041818 */
[----:B------:R-:W-:-:S02]  /*23d40*/  IMAD.MOV.U32 R7, RZ, RZ, R12 ;  /* 0x000000ffff077224 */ /* 0x000fc400078e000c */
[----:B------:R-:W-:Y:S11]  /*23d50*/  IMAD.MOV.U32 R6, RZ, RZ, R13 ;  /* 0x000000ffff067224 */ /* 0x000ff600078e000d */
[----:B------:R-:W-:Y:S09]  /*23d60*/  @!UPT UIADD3 URZ, URZ, URZ, URZ ;  /* 0x0000003f3f3ff290 */ /* 0x000ff2000fffe03f */
[----:B------:R0:W-:Y:S01]  /*23d70*/  STL.64 [R1+0x260], R24 ;  /* 0x0002601801007387 */ /* 0x0001e20000100a00 */
[----:B------:R-:W-:Y:S03]  /*23d80*/  STL.64 [R1+0x268], R26 ;  /* 0x0002681a01007387 */ /* 0x000fe60000100a00 */
[----:B0-----:R-:W2:Y:S01]  /*23d90*/  LDL.LU.64 R24, [R1+0x3ad8] ;  /* 0x003ad80001187983 */ /* 0x001ea20000300a00 */
[----:B------:R-:W4:Y:S02]  /*23da0*/  LDL.LU.64 R12, [R1+0x8b0] ;  /* 0x0008b000010c7983 */ /* 0x000f240000300a00 */
[----:B------:R-:W4:Y:S02]  /*23db0*/  LDL.LU.64 R14, [R1+0x8b8] ;  /* 0x0008b800010e7983 */ /* 0x000f240000300a00 */
[----:B------:R-:W-:Y:S01]  /*23dc0*/  STL.64 [R1+0x3ab0], R6 ;  /* 0x003ab00601007387 */ /* 0x000fe20000100a00 */
[----:B---3--:R0:W-:Y:S04]  /*23dd0*/  STL [R1+0x3aac], R4 ;  /* 0x003aac0401007387 */ /* 0x0081e80000100800 */
[----:B0-----:R-:W3:Y:S01]  /*23de0*/  LDL.64 R4, [R1+0x40] ;  /* 0x0000400001047983 */ /* 0x001ee20000100a00 */
[C---:B--2---:R-:W-:Y:S03]  /*23df0*/  HMMA.16816.F32.BF16 R24, R16.reuse, R24, R20 ;  /* 0x000000181018723c */ /* 0x044fe60000041814 */
[----:B---3--:R0:W-:Y:S04]  /*23e00*/  STL.64 [R1+0x3ac0], R4 ;  /* 0x003ac00401007387 */ /* 0x0081e80000100a00 */
[----:B0-----:R-:W2:Y:S01]  /*23e10*/  LDL.LU.64 R4, [R1+0x8a0] ;  /* 0x0008a00001047983 */ /* 0x001ea20000300a00 */
[----:B------:R-:W2:Y:S02]  /*23e20*/  LDL.LU.64 R6, [R1+0x8a8] ;  /* 0x0008a80001067983 */ /* 0x000ea40000300a00 */
[----:B------:R-:W3:Y:S11]  /*23e30*/  LDL.64 R20, [R1+0x30] ;  /* 0x0000300001147983 */ /* 0x000ef60000100a00 */
[----:B------:R-:W-:Y:S02]  /*23e40*/  @!UPT UIADD3 URZ, URZ, URZ, URZ ;  /* 0x0000003f3f3ff290 */ /* 0x000fe4000fffe03f */
[----:B------:R-:W-:Y:S01]  /*23e50*/  STL.64 [R1+0x250], R24 ;  /* 0x0002501801007387 */ /* 0x000fe20000100a00 */
[----:B------:R-:W-:Y:S02]  /*23e60*/  STL.64 [R1+0x258], R26 ;  /* 0x0002581a01007387 */ /* 0x000fe40000100a00 */
[----:B------:R-:W0:Y:S02]  /*23e70*/  LDSM.16.MT88.4 R24, [R29] ;  /* 0x000000001d18783b */ /* 0x000e240000004200 */
[----:B0-----:R-:W-:Y:S02]  /*23e80*/  STL.64 [R1+0x3930], R26 ;  /* 0x0039301a01007387 */ /* 0x001fe40000100a00 */
[----:B------:R0:W-:Y:S02]  /*23e90*/  STL.64 [R1+0x3928], R24 ;  /* 0x0039281801007387 */ /* 0x0001e40000100a00 */
[----:B0-----:R-:W2:Y:S01]  /*23ea0*/  LDL.64 R24, [R1] ;  /* 0x0000000001187983 */ /* 0x001ea20000100a00 */
[----:B----4-:R-:W-:Y:S03]  /*23eb0*/  HMMA.16816.F32.BF16 R12, R16, R8, R12 ;  /* 0x00000008100c723c */ /* 0x010fe6000004180c */
[----:B--2---:R0:W-:Y:S04]  /*23ec0*/  STL.64 [R1+0x3a70], R24 ;  /* 0x003a701801007387 */ /* 0x0041e80000100a00 */
[----:B0-----:R-:W2:Y:S01]  /*23ed0*/  LDL.64 R24, [R1+0x10] ;  /* 0x0000100001187983 */ /* 0x001ea20000100a00 */
[----:B------:R-:W-:-:S03]  /*23ee0*/  IMAD.MOV.U32 R3, RZ, RZ, R9 ;  /* 0x000000ffff037224 */ /* 0x000fc600078e0009 */
[----:B--2---:R-:W-:Y:S11]  /*23ef0*/  STL.64 [R1+0x3a88], R24 ;  /* 0x003a881801007387 */ /* 0x004ff60000100a00 */
[----:B------:R-:W-:Y:S01]  /*23f00*/  @!UPT UIADD3 URZ, URZ, URZ, URZ ;  /* 0x0000003f3f3ff290 */ /* 0x000fe2000fffe03f */
[----:B------:R0:W-:Y:S02]  /*23f10*/  STL.64 [R1+0x8b0], R12 ;  /* 0x0008b00c01007387 */ /* 0x0001e40000100a00 */
[----:B------:R1:W-:Y:S01]  /*23f20*/  STL.64 [R1+0x8b8], R14 ;  /* 0x0008b80e01007387 */ /* 0x0003e20000100a00 */
[----:B0-----:R-:W2:Y:S01]  /*23f30*/  LDL.LU.64 R12, [R1+0x3ad0] ;  /* 0x003ad000010c7983 */ /* 0x001ea20000300a00 */
[----:B-1----:R-:W-:Y:S02]  /*23f40*/  IMAD.MOV.U32 R14, RZ, RZ, R8 ;  /* 0x000000ffff0e7224 */ /* 0x002fe400078e0008 */
[----:B------:R-:W4:Y:S02]  /*23f50*/  LDL.LU.64 R8, [R1+0x3ac8] ;  /* 0x003ac80001087983 */ /* 0x000f240000300a00 */
[C---:B----4-:R-:W-:Y:S01]  /*23f60*/  HMMA.16816.F32.BF16 R4, R16.reuse, R8, R4 ;  /* 0x000000081004723c */ /* 0x050fe20000041804 */
[----:B------:R-:W-:Y:S02]  /*23f70*/  IMAD.MOV.U32 R15, RZ, RZ, R9 ;  /* 0x000000ffff0f7224 */ /* 0x000fe400078e0009 */
[----:B------:R-:W-:Y:S11]  /*23f80*/  IMAD.MOV.U32 R28, RZ, RZ, R8 ;  /* 0x000000ffff1c7224 */ /* 0x000ff600078e0008 */
[----:B------:R-:W-:Y:S09]  /*23f90*/  @!UPT UIADD3 URZ, URZ, URZ, URZ ;  /* 0x0000003f3f3ff290 */ /* 0x000ff2000fffe03f */
[----:B------:R0:W-:Y:S01]  /*23fa0*/  STL.64 [R1+0x8a0], R4 ;  /* 0x0008a00401007387 */ /* 0x0001e20000100a00 */
[----:B------:R-:W-:Y:S03]  /*23fb0*/  STL.64 [R1+0x8a8], R6 ;  /* 0x0008a80601007387 */ /* 0x000fe60000100a00 */
[----:B0-----:R-:W4:Y:S01]  /*23fc0*/  LDL.LU.64 R4, [R1+0x3ac0] ;  /* 0x003ac00001047983 */ /* 0x001f220000300a00 */
[----:B------:R-:W3:Y:S02]  /*23fd0*/  LDL.LU.64 R8, [R1+0x3ab8] ;  /* 0x003ab80001087983 */ /* 0x000ee40000300a00 */
[----:B------:R-:W-:Y:S02]  /*23fe0*/  STL.64 [R1+0x3a68], R14 ;  /* 0x003a680e01007387 */ /* 0x000fe40000100a00 */
[----:B--2---:R0:W-:Y:S02]  /*23ff0*/  STL.64 [R1+0x3a60], R12 ;  /* 0x003a600c01007387 */ /* 0x0041e40000100a00 */
[----:B0-----:R-:W4:Y:S01]  /*24000*/  LDL.LU.64 R12, [R1+0x890] ;  /* 0x00089000010c7983 */ /* 0x001f220000300a00 */
[----:B------:R-:W4:Y:S02]  /*24010*/  LDL.LU.64 R14, [R1+0x898] ;  /* 0x00089800010e7983 */ /* 0x000f240000300a00 */
[----:B----4-:R-:W-:Y:S01]  /*24020*/  HMMA.16816.F32.BF16 R12, R16, R4, R12 ;  /* 0x00000004100c723c */ /* 0x010fe2000004180c */
[----:B------:R-:W-:-:S02]  /*24030*/  IMAD.MOV.U32 R10, RZ, RZ, R4 ;  /* 0x000000ffff0a7224 */ /* 0x000fc400078e0004 */
[----:B------:R-:W-:Y:S11]  /*24040*/  IMAD.MOV.U32 R11, RZ, RZ, R5 ;  /* 0x000000ffff0b7224 */ /* 0x000ff600078e0005 */
[----:B------:R-:W-:Y:S09]  /*24050*/  @!UPT UIADD3 URZ, URZ, URZ, URZ ;  /* 0x0000003f3f3ff290 */ /* 0x000ff2000fffe03f */
[----:B------:R0:W-:Y:S01]  /*24060*/  STL.64 [R1+0x890], R12 ;  /* 0x0008900c01007387 */ /* 0x0001e20000100a00 */
[----:B------:R1:W-:Y:S02]  /*24070*/  STL.64 [R1+0x898], R14 ;  /* 0x0008980e01007387 */ /* 0x0003e40000100a00 */
[----:B------:R-:W3:Y:S02]  /*24080*/  LDL.LU.64 R4, [R1+0x880] ;  /* 0x0008800001047983 */ /* 0x000ee40000300a00 */
[----:B------:R-:W3:Y:S01]  /*24090*/  LDL.LU.64 R6, [R1+0x888] ;  /* 0x0008880001067983 */ /* 0x000ee20000300a00 */
[----:B0-----:R-:W2:Y:S01]  /*240a0*/  LDL.LU.64 R12, [R1+0x850] ;  /* 0x00085000010c7983 */ /* 0x001ea20000300a00 */
[----:B-1----:R-:W4:Y:S03]  /*240b0*/  LDL.LU.64 R14, [R1+0x858] ;  /* 0x00085800010e7983 */ /* 0x002f260000300a00 */
[----:B----4-:R-:W-:Y:S01]  /*240c0*/  STL.64 [R1+0x3a80], R14 ;  /* 0x003a800e01007387 */ /* 0x010fe20000100a00 */
[----:B--2---:R0:W-:Y:S03]  /*240d0*/  STL.64 [R1+0x3a78], R12 ;  /* 0x003a780c01007387 */ /* 0x0041e60000100a00 */
[----:B0-----:R-:W2:Y:S01]  /*240e0*/  LDL.LU.64 R12, [R1+0x860] ;  /* 0x00086000010c7983 */ /* 0x001ea20000300a00 */
[----:B------:R-:W4:Y:S01]  /*240f0*/  LDL.LU.64 R14, [R1+0x868] ;  /* 0x00086800010e7983 */ /* 0x000f220000300a00 */
[----:B---3--:R-:W-:Y:S01]  /*24100*/  HMMA.16816.F32.BF16 R4, R16, R20, R4 ;  /* 0x000000141004723c */ /* 0x008fe20000041804 */
[----:B------:R-:W-:-:S02]  /*24110*/  IMAD.MOV.U32 R24, RZ, RZ, R2 ;  /* 0x000000ffff187224 */ /* 0x000fc400078e0002 */
[----:B------:R-:W-:Y:S01]  /*24120*/  IMAD.MOV.U32 R25, RZ, RZ, R0 ;  /* 0x000000ffff197224 */ /* 0x000fe200078e0000 */
[----:B----4-:R-:W-:Y:S01]  /*24130*/  STL.64 [R1+0x3a98], R14 ;  /* 0x003a980e01007387 */ /* 0x010fe20000100a00 */
[----:B--2---:R0:W-:Y:S03]  /*24140*/  STL.64 [R1+0x3a90], R12 ;  /* 0x003a900c01007387 */ /* 0x0041e60000100a00 */
[----:B0-----:R-:W2:Y:S01]  /*24150*/  LDL.LU.64 R12, [R1+0x870] ;  /* 0x00087000010c7983 */ /* 0x001ea20000300a00 */
[----:B------:R-:W2:Y:S02]  /*24160*/  LDL.LU.64 R14, [R1+0x878] ;  /* 0x00087800010e7983 */ /* 0x000ea40000300a00 */
[----:B------:R-:W-:Y:S02]  /*24170*/  STL.64 [R1+0x3a58], R10 ;  /* 0x003a580a01007387 */ /* 0x000fe40000100a00 */
[----:B------:R0:W-:Y:S02]  /*24180*/  STL.64 [R1+0x3a50], R8 ;  /* 0x003a500801007387 */ /* 0x0001e40000100a00 */
[----:B0-----:R-:W3:Y:S01]  /*24190*/  LDL.LU.64 R8, [R1+0x840] ;  /* 0x0008400001087983 */ /* 0x001ee20000300a00 */
[----:B------:R-:W3:Y:S07]  /*241a0*/  LDL.LU.64 R10, [R1+0x848] ;  /* 0x00084800010a7983 */ /* 0x000eee0000300a00 */
[----:B------:R-:W-:Y:S02]  /*241b0*/  STL.64 [R1+0x880], R4 ;  /* 0x0008800401007387 */ /* 0x000fe40000100a00 */
[----:B------:R0:W-:Y:S02]  /*241c0*/  STL.64 [R1+0x888], R6 ;  /* 0x0008880601007387 */ /* 0x0001e40000100a00 */
[----:B0-----:R-:W4:Y:S01]  /*241d0*/  LDL.LU.64 R6, [R1+0x3ab0] ;  /* 0x003ab00001067983 */ /* 0x001f220000300a00 */
[----:B------:R-:W3:Y:S02]  /*241e0*/  LDL.LU R4, [R1+0x3aac] ;  /* 0x003aac0001047983 */ /* 0x000ee40000300800 */
[----:B------:R-:W-:-:S02]  /*241f0*/  IMAD.MOV.U32 R5, RZ, RZ, R20 ;  /* 0x000000ffff057224 */ /* 0x000fc400078e0014 */
[----:B------:R-:W-:Y:S01]  /*24200*/  IMAD.MOV.U32 R22, RZ, RZ, R21 ;  /* 0x000000ffff167224 */ /* 0x000fe200078e0015 */
[----:B------:R-:W3:Y:S01]  /*24210*/  LDL.LU R23, [R1+0x3aa8] ;  /* 0x003aa80001177983 */ /* 0x000ee20000300800 */
[----:B------:R-:W3:Y:S01]  /*24220*/  LDL.LU.64 R20, [R1+0x3aa0] ;  /* 0x003aa00001147983 */ /* 0x000ee20000300a00 */
[C---:B--2---:R-:W-:Y:S02]  /*24230*/  HMMA.16816.F32.BF16 R24, R16.reuse, R24, R12 ;  /* 0x000000181018723c */ /* 0x044fe4000004180c */
[----:B----4-:R-:W-:Y:S01]  /*24240*/  STL.64 [R1+0x3a48], R6 ;  /* 0x003a480601007387 */ /* 0x010fe20000100a00 */
[----:B---3--:R0:W-:Y:S03]  /*24250*/  STL.64 [R1+0x3a40], R4 ;  /* 0x003a400401007387 */ /* 0x0081e60000100a00 */
[----:B0-----:R-:W2:Y:S01]  /*24260*/  LDL.LU.64 R4, [R1+0x830] ;  /* 0x0008300001047983 */ /* 0x001ea20000300a00 */
[----:B------:R-:W2:Y:S02]  /*24270*/  LDL.LU.64 R6, [R1+0x838] ;  /* 0x0008380001067983 */ /* 0x000ea40000300a00 */
[----:B------:R-:W3:Y:S02]  /*24280*/  LDL.LU.64 R14, [R1+0x3a98] ;  /* 0x003a9800010e7983 */ /* 0x000ee40000300a00 */
[----:B------:R-:W3:Y:S11]  /*24290*/  LDL.LU.64 R12, [R1+0x3a90] ;  /* 0x003a9000010c7983 */ /* 0x000ef60000300a00 */
[----:B------:R-:W-:Y:S01]  /*242a0*/  @!UPT UIADD3 URZ, URZ, URZ, URZ ;  /* 0x0000003f3f3ff290 */ /* 0x000fe2000fffe03f */
[----:B------:R0:W-:Y:S01]  /*242b0*/  STL.64 [R1+0x870], R24 ;  /* 0x0008701801007387 */ /* 0x0001e20000100a00 */
[----:B------:R-:W-:Y:S03]  /*242c0*/  STL.64 [R1+0x878], R26 ;  /* 0x0008781a01007387 */ /* 0x000fe60000100a00 */
[----:B0-----:R-:W3:Y:S02]  /*242d0*/  LDL.LU.64 R24, [R1+0x3a88] ;  /* 0x003a880001187983 */ /* 0x001ee40000300a00 */
[C---:B---3--:R-:W-:Y:S01]  /*242e0*/  HMMA.16816.F32.BF16 R12, R16.reuse, R24, R12 ;  /* 0x00000018100c723c */ /* 0x048fe2000004180c */
[----:B------:R-:W-:Y:S02]  /*242f0*/  IMAD.MOV.U32 R2, RZ, RZ, R24 ;  /* 0x000000ffff027224 */ /* 0x000fe400078e0018 */
[----:B------:R-:W-:Y:S11]  /*24300*/  IMAD.MOV.U32 R0, RZ, RZ, R25 ;  /* 0x000000ffff007224 */ /* 0x000ff600078e0019 */
[----:B------:R-:W-:Y:S09]  /*24310*/  @!UPT UIADD3 URZ, URZ, URZ, URZ ;  /* 0x0000003f3f3ff290 */ /* 0x000ff2000fffe03f */
[----:B------:R-:W-:Y:S01]  /*24320*/  STL.64 [R1+0x860], R12 ;  /* 0x0008600c01007387 */ /* 0x000fe20000100a00 */
[----:B------:R0:W-:Y:S03]  /*24330*/  STL.64 [R1+0x868], R14 ;  /* 0x0008680e01007387 */ /* 0x0001e60000100a00 */
[----:B0-----:R-:W3:Y:S01]  /*24340*/  LDL.LU.64 R14, [R1+0x3a80] ;  /* 0x003a8000010e7983 */ /* 0x001ee20000300a00 */
[----:B------:R-:W3:Y:S02]  /*24350*/  LDL.LU.64 R12, [R1+0x3a78] ;  /* 0x003a7800010c7983 */ /* 0x000ee40000300a00 */
[----:B------:R-:W3:Y:S02]  /*24360*/  LDL.LU.64 R24, [R1+0x3a70] ;  /* 0x003a700001187983 */ /* 0x000ee40000300a00 */
        /* <DEDUP_REMOVED lines=8> */
[----:B0-----:R-:W2:Y:S01]  /*243f0*/  LDL.LU.64 R24, [R1+0x240] ;  /* 0x0002400001187983 */ /* 0x001ea20000300a00 */
[----:B------:R-:W2:Y:S01]  /*24400*/  LDL.LU.64 R26, [R1+0x248] ;  /* 0x00024800011a7983 */ /* 0x000ea20000300a00 */
[C---:B----4-:R-:W-:Y:S11]  /*24410*/  HMMA.16816.F32.BF16 R8, R16.reuse, R12, R8 ;  /* 0x0000000c1008723c */ /* 0x050ff60000041808 */
[----:B------:R-:W-:Y:S11]  /*24420*/  @!UPT UIADD3 URZ, URZ, URZ, URZ ;  /* 0x0000003f3f3ff290 */ /* 0x000ff6000fffe03f */
[----:B------:R-:W-:Y:S01]  /*24430*/  @!UPT UIADD3 URZ, URZ, URZ, URZ ;  /* 0x0000003f3f3ff290 */ /* 0x000fe2000fffe03f */
[----:B------:R-:W-:Y:S01]  /*24440*/  STL.64 [R1+0x840], R8 ;  /* 0x0008400801007387 */ /* 0x000fe20000100a00 */
[----:B------:R0:W-:Y:S03]  /*24450*/  STL.64 [R1+0x848], R10 ;  /* 0x0008480a01007387 */ /* 0x0001e60000100a00 */
[----:B0-----:R-:W4:Y:S01]  /*24460*/  LDL.LU.64 R10, [R1+0x3a58] ;  /* 0x003a5800010a7983 */ /* 0x001f220000300a00 */
[----:B------:R-:W2:Y:S02]  /*24470*/  LDL.LU.64 R8, [R1+0x3a50] ;  /* 0x003a500001087983 */ /* 0x000ea40000300a00 */
[----:B------:R-:W-:Y:S01]  /*24480*/  STL.64 [R1+0x3950], R12 ;  /* 0x0039500c01007387 */ /* 0x000fe20000100a00 */
[----:B--2---:R-:W-:Y:S11]  /*24490*/  HMMA.16816.F32.BF16 R4, R16, R8, R4 ;  /* 0x000000081004723c */ /* 0x004ff60000041804 */
[----:B------:R-:W-:Y:S11]  /*244a0*/  @!UPT UIADD3 URZ, URZ, URZ, URZ ;  /* 0x0000003f3f3ff290 */ /* 0x000ff6000fffe03f */
[----:B------:R-:W-:Y:S01]  /*244b0*/  @!UPT UIADD3 URZ, URZ, URZ, URZ ;  /* 0x0000003f3f3ff290 */ /* 0x000fe2000fffe03f */
[----:B------:R-:W-:Y:S01]  /*244c0*/  STL.64 [R1+0x830], R4 ;  /* 0x0008300401007387 */ /* 0x000fe20000100a00 */
[----:B------:R0:W-:Y:S03]  /*244d0*/  STL.64 [R1+0x838], R6 ;  /* 0x0008380601007387 */ /* 0x0001e60000100a00 */
[----:B0-----:R-:W2:Y:S01]  /*244e0*/  LDL.LU.64 R6, [R1+0x3a48] ;  /* 0x003a480001067983 */ /* 0x001ea20000300a00 */
[----:B------:R-:W2:Y:S02]  /*244f0*/  LDL.LU.64 R4, [R1+0x3a40] ;  /* 0x003a400001047983 */ /* 0x000ea40000300a00 */
[----:B------:R0:W-:Y:S02]  /*24500*/  STL.64 [R1+0x3948], R8 ;  /* 0x0039480801007387 */ /* 0x0001e40000100a00 */
[----:B0-----:R-:W2:Y:S04]  /*24510*/  LDL.64 R8, [R1+0x20] ;  /* 0x0000200001087983 */ /* 0x001ea80000100a00 */
[----:B--2---:R0:W-:Y:S02]  /*24520*/  STL.64 [R1+0x3968], R8 ;  /* 0x0039680801007387 */ /* 0x0041e40000100a00 */
[----:B0-----:R-:W-:-:S02]  /*24530*/  IMAD.MOV.U32 R8, RZ, RZ, R5 ;  /* 0x000000ffff087224 */ /* 0x001fc400078e0005 */
[----:B------:R-:W2:Y:S01]  /*24540*/  LDL.LU R5, [R1+0x3a3c] ;  /* 0x003a3c0001057983 */ /* 0x000ea20000300800 */
[----:B------:R-:W-:Y:S02]  /*24550*/  IMAD.MOV.U32 R9, RZ, RZ, R22 ;  /* 0x000000ffff097224 */ /* 0x000fe400078e0016 */
[----:B------:R-:W3:Y:S03]  /*24560*/  LDL.LU R22, [R1+0x3a38] ;  /* 0x003a380001167983 */ /* 0x000ee60000300800 */
[----:B------:R0:W-:Y:S04]  /*24570*/  STL.64 [R1+0x3980], R8 ;  /* 0x0039800801007387 */ /* 0x0001e80000100a00 */
[----:B0-----:R-:W3:Y:S01]  /*24580*/  LDL.64 R8, [R1+0x70] ;  /* 0x0000700001087983 */ /* 0x001ee20000100a00 */
[----:B----4-:R-:W-:-:S02]  /*24590*/  IMAD.MOV.U32 R12, RZ, RZ, R10 ;  /* 0x000000ffff0c7224 */ /* 0x010fc400078e000a */
[----:B------:R-:W-:Y:S01]  /*245a0*/  IMAD.MOV.U32 R13, RZ, RZ, R11 ;  /* 0x000000ffff0d7224 */ /* 0x000fe200078e000b */
[----:B--2---:R-:W-:Y:S01]  /*245b0*/  HMMA.16816.F32.BF16 R16, R16, R4, R24 ;  /* 0x000000041010723c */ /* 0x004fe20000041818 */
[----:B---3--:R-:W-:Y:S01]  /*245c0*/  STL.64 [R1+0x39b8], R8 ;  /* 0x0039b80801007387 */ /* 0x008fe20000100a00 */
[----:B------:R-:W2:Y:S02]  /*245d0*/  LDL.LU R10, [R1+0x3a34] ;  /* 0x003a3400010a7983 */ /* 0x000ea40000300800 */
[----:B------:R-:W3:Y:S02]  /*245e0*/  LDL.LU R11, [R1+0x3a30] ;  /* 0x003a3000010b7983 */ /* 0x000ee40000300800 */
[----:B------:R-:W-:Y:S01]  /*245f0*/  STL.64 [R1+0x3988], R12 ;  /* 0x0039880c01007387 */ /* 0x000fe20000100a00 */
[----:B------:R0:W-:Y:S11]  /*24600*/  STL.64 [R1+0x39c0], R4 ;  /* 0x0039c00401007387 */ /* 0x0001f60000100a00 */
[----:B------:R-:W-:Y:S05]  /*24610*/  @!UPT UIADD3 URZ, URZ, URZ, URZ ;  /* 0x0000003f3f3ff290 */ /* 0x000fea000fffe03f */
[----:B------:R-:W-:Y:S02]  /*24620*/  STL.64 [R1+0x240], R16 ;  /* 0x0002401001007387 */ /* 0x000fe40000100a00 */
[----:B------:R-:W-:Y:S02]  /*24630*/  STL.64 [R1+0x248], R18 ;  /* 0x0002481201007387 */ /* 0x000fe40000100a00 */
[----:B0-----:R-:W-:Y:S02]  /*24640*/  IMAD.MOV.U32 R4, RZ, RZ, R20 ;  /* 0x000000ffff047224 */ /* 0x001fe400078e0014 */
[----:B------:R-:W-:Y:S01]  /*24650*/  IMAD.MOV.U32 R5, RZ, RZ, R21 ;  /* 0x000000ffff057224 */ /* 0x000fe200078e0015 */
[----:B------:R-:W4:Y:S01]  /*24660*/  LDL.LU R20, [R1+0x3a2c] ;  /* 0x003a2c0001147983 */ /* 0x000f220000300800 */
[----:B------:R-:W4:Y:S03]  /*24670*/  LDL.LU R21, [R1+0x3a28] ;  /* 0x003a280001157983 */ /* 0x000f260000300800 */
[----:B------:R0:W-:Y:S02]  /*24680*/  STL.64 [R1+0x39d8], R4 ;  /* 0x0039d80401007387 */ /* 0x0001e40000100a00 */
[----:B0-----:R-:W-:-:S02]  /*24690*/  IMAD.MOV.U32 R4, RZ, RZ, R22 ;  /* 0x000000ffff047224 */ /* 0x001fc400078e0016 */
[----:B------:R-:W-:Y:S01]  /*246a0*/  IMAD.MOV.U32 R5, RZ, RZ, R23 ;  /* 0x000000ffff057224 */ /* 0x000fe200078e0017 */
[----:B------:R-:W4:Y:S01]  /*246b0*/  LDL.LU R22, [R1+0x3a24] ;  /* 0x003a240001167983 */ /* 0x000f220000300800 */
[----:B------:R-:W4:Y:S02]  /*246c0*/  LDL.LU R23, [R1+0x3a20] ;  /* 0x003a200001177983 */ /* 0x000f240000300800 */
[----:B------:R-:W2:Y:S02]  /*246d0*/  LDL.LU.64 R24, [R1+0x1a0] ;  /* 0x0001a00001187983 */ /* 0x000ea40000300a00 */
[----:B------:R-:W2:Y:S02]  /*246e0*/  LDL.LU.64 R26, [R1+0x1a8] ;  /* 0x0001a800011a7983 */ /* 0x000ea40000300a00 */
[----:B--2---:R-:W-:Y:S01]  /*246f0*/  STL.64 [R1+0x3a10], R26 ;  /* 0x003a101a01007387 */ /* 0x004fe20000100a00 */
[----:B------:R-:W-:Y:S02]  /*24700*/  STL.64 [R1+0x3a08], R24 ;  /* 0x003a081801007387 */ /* 0x000fe40000100a00 */
[----:B------:R-:W-:Y:S02]  /*24710*/  STL.64 [R1+0x39f8], R6 ;  /* 0x0039f80601007387 */ /* 0x000fe40000100a00 */
[----:B------:R0:W-:Y:S02]  /*24720*/  STL.64 [R1+0x39f0], R4 ;  /* 0x0039f00401007387 */ /* 0x0001e40000100a00 */
[----:B0-----:R-:W2:Y:S01]  /*24730*/  LDL.64 R4, [R1+0xb0] ;  /* 0x0000b00001047983 */ /* 0x001ea20000100a00 */
[----:B---3--:R-:W-:-:S02]  /*24740*/  IMAD.MOV.U32 R24, RZ, RZ, R11 ;  /* 0x000000ffff187224 */ /* 0x008fc400078e000b */
[----:B------:R-:W-:Y:S01]  /*24750*/  IMAD.MOV.U32 R25, RZ, RZ, R10 ;  /* 0x000000ffff197224 */ /* 0x000fe200078e000a */
[----:B--2---:R0:W-:Y:S04]  /*24760*/  STL.64 [R1+0x3a18], R4 ;  /* 0x003a180401007387 */ /* 0x0041e80000100a00 */
[----:B0-----:R-:W4:Y:S01]  /*24770*/  LDL.LU.64 R4, [R1+0x1b0] ;  /* 0x0001b00001047983 */ /* 0x001f220000300a00 */
[----:B------:R-:W4:Y:S02]  /*24780*/  LDL.LU.64 R6, [R1+0x1b8] ;  /* 0x0001b80001067983 */ /* 0x000f240000300a00 */
[----:B------:R-:W2:Y:S02]  /*24790*/  LDL.LU.64 R8, [R1+0x170] ;  /* 0x0001700001087983 */ /* 0x000ea40000300a00 */
[----:B------:R-:W3:Y:S02]  /*247a0*/  LDL.LU.64 R10, [R1+0x178] ;  /* 0x00017800010a7983 */ /* 0x000ee40000300a00 */
[----:B---3--:R-:W-:Y:S01]  /*247b0*/  STL.64 [R1+0x39d0], R10 ;  /* 0x0039d00a01007387 */ /* 0x008fe20000100a00 */
[----:B--2---:R0:W-:Y:S03]  /*247c0*/  STL.64 [R1+0x39c8], R8 ;  /* 0x0039c80801007387 */ /* 0x0041e60000100a00 */
[----:B0-----:R-:W2:Y:S01]  /*247d0*/  LDL.LU.64 R8, [R1+0x180] ;  /* 0x0001800001087983 */ /* 0x001ea20000300a00 */
[----:B------:R-:W3:Y:S01]  /*247e0*/  LDL.LU.64 R10, [R1+0x188] ;  /* 0x00018800010a7983 */ /* 0x000ee20000300a00 */
[----:B----4-:R-:W-:Y:S01]  /*247f0*/  HMMA.16816.F32.BF16 R24, R20, R24, R4 ;  /* 0x000000181418723c */ /* 0x010fe20000041804 */
[----:B------:R-:W-:-:S02]  /*24800*/  IMAD.MOV.U32 R12, RZ, RZ, R28 ;  /* 0x000000ffff0c7224 */ /* 0x000fc400078e001c */
[----:B------:R-:W-:Y:S01]  /*24810*/  IMAD.MOV.U32 R13, RZ, RZ, R15 ;  /* 0x000000ffff0d7224 */ /* 0x000fe200078e000f */
[----:B---3--:R-:W-:Y:S01]  /*24820*/  STL.64 [R1+0x39e8], R10 ;  /* 0x0039e80a01007387 */ /* 0x008fe20000100a00 */
[----:B--2---:R0:W-:Y:S03]  /*24830*/  STL.64 [R1+0x39e0], R8 ;  /* 0x0039e00801007387 */ /* 0x0041e60000100a00 */
[----:B0-----:R-:W2:Y:S01]  /*24840*/  LDL.LU.64 R8, [R1+0x190] ;  /* 0x0001900001087983 */ /* 0x001ea20000300a00 */
[----:B------:R-:W2:Y:S02]  /*24850*/  LDL.LU.64 R10, [R1+0x198] ;  /* 0x00019800010a7983 */ /* 0x000ea40000300a00 */
[----:B------:R-:W3:Y:S02]  /*24860*/  LDL.LU.64 R16, [R1+0x160] ;  /* 0x0001600001107983 */ /* 0x000ee40000300a00 */
[----:B------:R-:W3:Y:S01]  /*24870*/  LDL.LU.64 R18, [R1+0x168] ;  /* 0x0001680001127983 */ /* 0x000ee20000300a00 */
[----:B------:R-:W-:Y:S01]  /*24880*/  STL.64 [R1+0x39a0], R12 ;  /* 0x0039a00c01007387 */ /* 0x000fe20000100a00 */
[----:B------:R-:W4:Y:S08]  /*24890*/  LDL.LU.64 R4, [R1+0x3a18] ;  /* 0x003a180001047983 */ /* 0x000f300000300a00 */
[----:B------:R-:W-:Y:S02]  /*248a0*/  STL.64 [R1+0x1b0], R24 ;  /* 0x0001b01801007387 */ /* 0x000fe40000100a00 */
[----:B------:R0:W-:Y:S02]  /*248b0*/  STL.64 [R1+0x1b8], R26 ;  /* 0x0001b81a01007387 */ /* 0x0001e40000100a00 */
[----:B0-----:R-:W4:Y:S01]  /*248c0*/  LDL.LU.64 R26, [R1+0x3a10] ;  /* 0x003a1000011a7983 */ /* 0x001f220000300a00 */
[----:B------:R-:W4:Y:S02]  /*248d0*/  LDL.LU.64 R24, [R1+0x3a08] ;  /* 0x003a080001187983 */ /* 0x000f240000300a00 */
[----:B------:R-:W-:Y:S01]  /*248e0*/  IMAD.MOV.U32 R13, RZ, RZ, R3 ;  /* 0x000000ffff0d7224 */ /* 0x000fe200078e0003 */
[----:B----4-:R-:W-:Y:S01]  /*248f0*/  HMMA.16816.F32.BF16 R24, R20, R4, R24 ;  /* 0x000000041418723c */ /* 0x010fe20000041818 */
[----:B------:R-:W-:Y:S11]  /*24900*/  IMAD.MOV.U32 R3, RZ, RZ, R5 ;  /* 0x000000ffff037224 */ /* 0x000ff600078e0005 */
[----:B------:R-:W-:Y:S11]  /*24910*/  @!UPT UIADD3 URZ, URZ, URZ, URZ ;  /* 0x0000003f3f3ff290 */ /* 0x000ff6000fffe03f */
[----:B------:R0:W-:Y:S01]  /*24920*/  STL.64 [R1+0x1a0], R24 ;  /* 0x0001a01801007387 */ /* 0x0001e20000100a00 */
[----:B------:R1:W-:Y:S03]  /*24930*/  STL.64 [R1+0x1a8], R26 ;  /* 0x0001a81a01007387 */ /* 0x0003e60000100a00 */
[----:B0-----:R-:W4:Y:S01]  /*24940*/  LDL.LU.64 R24, [R1+0x3a00] ;  /* 0x003a000001187983 */ /* 0x001f220000300a00 */
[----:B-1----:R-:W-:Y:S02]  /*24950*/  IMAD.MOV.U32 R26, RZ, RZ, R4 ;  /* 0x000000ffff1a7224 */ /* 0x002fe400078e0004 */
[----:B------:R-:W2:Y:S02]  /*24960*/  LDL.LU.64 R6, [R1+0x39f8] ;  /* 0x0039f80001067983 */ /* 0x000ea40000300a00 */
[----:B------:R-:W2:Y:S01]  /*24970*/  LDL.LU.64 R4, [R1+0x39f0] ;  /* 0x0039f00001047983 */ /* 0x000ea20000300a00 */
[----:B------:R-:W-:Y:S04]  /*24980*/  STL [R1+0x3960], R26 ;  /* 0x0039601a01007387 */ /* 0x000fe80000100800 */
[----:B----4-:R2:W-:Y:S02]  /*24990*/  STL.64 [R1+0x3958], R24 ;  /* 0x0039581801007387 */ /* 0x0105e40000100a00 */
[----:B--2---:R-:W-:-:S02]  /*249a0*/  IMAD.MOV.U32 R24, RZ, RZ, R7 ;  /* 0x000000ffff187224 */ /* 0x004fc400078e0007 */
[----:B------:R-:W-:Y:S02]  /*249b0*/  IMAD.MOV.U32 R25, RZ, RZ, R6 ;  /* 0x000000ffff197224 */ /* 0x000fe400078e0006 */
[C---:B------:R-:W-:Y:S01]  /*249c0*/  HMMA.16816.F32.BF16 R4, R20.reuse, R4, R8 ;  /* 0x000000041404723c */ /* 0x040fe20000041808 */
[----:B------:R-:W2:Y:S01]  /*249d0*/  LDL.LU.64 R10, [R1+0x39e8] ;  /* 0x0039e800010a7983 */ /* 0x000ea20000300a00 */
[----:B------:R-:W2:Y:S11]  /*249e0*/  LDL.LU.64 R8, [R1+0x39e0] ;  /* 0x0039e00001087983 */ /* 0x000eb60000300a00 */
[----:B------:R-:W-:Y:S10]  /*249f0*/  @!UPT UIADD3 URZ, URZ, URZ, URZ ;  /* 0x0000003f3f3ff290 */ /* 0x000ff4000fffe03f */
        /* <DEDUP_REMOVED lines=9> */
[----:B0-----:R-:W4:Y:S01]  /*24a90*/  LDL.LU.64 R4, [R1+0x39c0] ;  /* 0x0039c00001047983 */ /* 0x001f220000300a00 */
[C---:B--2---:R-:W-:Y:S03]  /*24aa0*/  HMMA.16816.F32.BF16 R24, R20.reuse, R24, R8 ;  /* 0x000000181418723c */ /* 0x044fe60000041808 */
[----:B------:R-:W3:Y:S11]  /*24ab0*/  LDL.LU.64 R8, [R1+0x39b8] ;  /* 0x0039b80001087983 */ /* 0x000ef60000300a00 */
[----:B------:R-:W-:Y:S09]  /*24ac0*/  @!UPT UIADD3 URZ, URZ, URZ, URZ ;  /* 0x0000003f3f3ff290 */ /* 0x000ff2000fffe03f */
[----:B------:R-:W-:Y:S01]  /*24ad0*/  STL.64 [R1+0x170], R24 ;  /* 0x0001701801007387 */ /* 0x000fe20000100a00 */
[----:B------:R-:W-:Y:S01]  /*24ae0*/  STL.64 [R1+0x178], R26 ;  /* 0x0001781a01007387 */ /* 0x000fe20000100a00 */
[C---:B---3--:R-:W-:Y:S01]  /*24af0*/  HMMA.16816.F32.BF16 R16, R20.reuse, R8, R16 ;  /* 0x000000081410723c */ /* 0x048fe20000041810 */
[----:B-1----:R-:W-:Y:S02]  /*24b00*/  IMAD.MOV.U32 R7, RZ, RZ, R8 ;  /* 0x000000ffff077224 */ /* 0x002fe400078e0008 */
[----:B------:R-:W-:Y:S11]  /*24b10*/  IMAD.MOV.U32 R6, RZ, RZ, R9 ;  /* 0x000000ffff067224 */ /* 0x000ff600078e0009 */
[----:B------:R-:W-:Y:S09]  /*24b20*/  @!UPT UIADD3 URZ, URZ, URZ, URZ ;  /* 0x0000003f3f3ff290 */ /* 0x000ff2000fffe03f */
[----:B------:R-:W-:Y:S01]  /*24b30*/  STL.64 [R1+0x160], R16 ;  /* 0x0001601001007387 */ /* 0x000fe20000100a00 */
[----:B------:R-:W-:Y:S02]  /*24b40*/  STL.64 [R1+0x168], R18 ;  /* 0x0001681201007387 */ /* 0x000fe40000100a00 */
[----:B------:R-:W2:Y:S02]  /*24b50*/  LDL.LU.64 R8, [R1+0x780] ;  /* 0x0007800001087983 */ /* 0x000ea40000300a00 */
[----:B------:R-:W3:Y:S01]  /*24b60*/  LDL.LU.64 R10, [R1+0x788] ;  /* 0x00078800010a7983 */ /* 0x000ee20000300a00 */
[----:B------:R-:W0:Y:S04]  /*24b70*/  LDSM.16.MT88.4 R16, [R29+0x80] ;  /* 0x000080001d10783b */ /* 0x000e280000004200 */
[----:B---3--:R-:W-:Y:S01]  /*24b80*/  STL.64 [R1+0x3998], R10 ;  /* 0x0039980a01007387 */ /* 0x008fe20000100a00 */
[----:B--2---:R1:W-:Y:S03]  /*24b90*/  STL.64 [R1+0x3990], R8 ;  /* 0x0039900801007387 */ /* 0x0043e60000100a00 */
[----:B-1----:R-:W2:Y:S01]  /*24ba0*/  LDL.LU.64 R8, [R1+0x790] ;  /* 0x0007900001087983 */ /* 0x002ea20000300a00 */
[----:B------:R-:W3:Y:S02]  /*24bb0*/  LDL.LU.64 R10, [R1+0x798] ;  /* 0x00079800010a7983 */ /* 0x000ee40000300a00 */
[----:B------:R-:W-:Y:S01]  /*24bc0*/  IMAD.MOV.U32 R12, RZ, RZ, R14 ;  /* 0x000000ffff0c7224 */ /* 0x000fe200078e000e */
[----:B---3--:R-:W-:Y:S01]  /*24bd0*/  STL.64 [R1+0x39b0], R10 ;  /* 0x0039b00a01007387 */ /* 0x008fe20000100a00 */
[----:B--2---:R1:W-:Y:S03]  /*24be0*/  STL.64 [R1+0x39a8], R8 ;  /* 0x0039a80801007387 */ /* 0x0043e60000100a00 */
[----:B-1----:R-:W2:Y:S01]  /*24bf0*/  LDL.LU.64 R8, [R1+0x7a0] ;  /* 0x0007a00001087983 */ /* 0x002ea20000300a00 */
[----:B------:R-:W2:Y:S02]  /*24c00*/  LDL.LU.64 R10, [R1+0x7a8] ;  /* 0x0007a800010a7983 */ /* 0x000ea40000300a00 */
[----:B------:R-:W3:Y:S02]  /*24c10*/  LDL.LU.64 R24, [R1+0x760] ;  /* 0x0007600001187983 */ /* 0x000ee40000300a00 */
[----:B------:R-:W3:Y:S01]  /*24c20*/  LDL.LU.64 R26, [R1+0x768] ;  /* 0x00076800011a7983 */ /* 0x000ee20000300a00 */
[C---:B--2---:R-:W-:Y:S01]  /*24c30*/  HMMA.16816.F32.BF16 R12, R20.reuse, R12, R8 ;  /* 0x0000000c140c723c */ /* 0x044fe20000041808 */
[----:B---3--:R-:W-:Y:S01]  /*24c40*/  STL.64 [R1+0x3978], R26 ;  /* 0x0039781a01007387 */ /* 0x008fe20000100a00 */
[----:B------:R1:W-:Y:S03]  /*24c50*/  STL.64 [R1+0x3970], R24 ;  /* 0x0039701801007387 */ /* 0x0003e60000100a00 */
[----:B-1----:R-:W2:Y:S01]  /*24c60*/  LDL.LU.64 R24, [R1+0x770] ;  /* 0x0007700001187983 */ /* 0x002ea20000300a00 */
[----:B------:R-:W2:Y:S02]  /*24c70*/  LDL.LU.64 R26, [R1+0x778] ;  /* 0x00077800011a7983 */ /* 0x000ea40000300a00 */
[----:B------:R-:W-:Y:S02]  /*24c80*/  STL.64 [R1+0x3940], R6 ;  /* 0x0039400601007387 */ /* 0x000fe40000100a00 */
[----:B----4-:R1:W-:Y:S02]  /*24c90*/  STL.64 [R1+0x3938], R4 ;  /* 0x0039380401007387 */ /* 0x0103e40000100a00 */
[----:B-1----:R-:W3:Y:S01]  /*24ca0*/  LDL.LU.64 R4, [R1+0x750] ;  /* 0x0007500001047983 */ /* 0x002ee20000300a00 */
[----:B------:R-:W3:Y:S02]  /*24cb0*/  LDL.LU.64 R6, [R1+0x758] ;  /* 0x0007580001067983 */ /* 0x000ee40000300a00 */
[----:B0-----:R-:W-:Y:S02]  /*24cc0*/  STL.64 [R1+0x3878], R18 ;  /* 0x0038781201007387 */ /* 0x001fe40000100a00 */
[----:B------:R-:W-:Y:S01]  /*24cd0*/  STL.64 [R1+0x3870], R16 ;  /* 0x0038701001007387 */ /* 0x000fe20000100a00 */
[----:B------:R-:W4:Y:S01]  /*24ce0*/  LDL.LU.64 R10, [R1+0x39b0] ;  /* 0x0039b000010a7983 */ /* 0x000f220000300a00 */
[----:B------:R-:W4:Y:S04]  /*24cf0*/  LDL.LU.64 R8, [R1+0x39a8] ;  /* 0x0039a80001087983 */ /* 0x000f280000300a00 */
[----:B------:R0:W-:Y:S02]  /*24d00*/  STL.64 [R1+0x7a0], R12 ;  /* 0x0007a00c01007387 */ /* 0x0001e40000100a00 */
[----:B------:R4:W-:Y:S01]  /*24d10*/  STL.64 [R1+0x7a8], R14 ;  /* 0x0007a80e01007387 */ /* 0x0009e20000100a00 */
[----:B0-----:R-:W4:Y:S02]  /*24d20*/  LDL.LU.64 R12, [R1+0x39a0] ;  /* 0x0039a000010c7983 */ /* 0x001f240000300a00 */
[C---:B----4-:R-:W-:Y:S02]  /*24d30*/  HMMA.16816.F32.BF16 R12, R20.reuse, R12, R8 ;  /* 0x0000000c140c723c */ /* 0x050fe40000041808 */
[----:B------:R-:W4:Y:S01]  /*24d40*/  LDL.LU.64 R10, [R1+0x3998] ;  /* 0x00399800010a7983 */ /* 0x000f220000300a00 */
[----:B------:R-:W4:Y:S11]  /*24d50*/  LDL.LU.64 R8, [R1+0x3990] ;  /* 0x0039900001087983 */ /* 0x000f360000300a00 */
[----:B------:R-:W-:Y:S09]  /*24d60*/  @!UPT UIADD3 URZ, URZ, URZ, URZ ;  /* 0x0000003f3f3ff290 */ /* 0x000ff2000fffe03f */
[----:B------:R0:W-:Y:S01]  /*24d70*/  STL.64 [R1+0x790], R12 ;  /* 0x0007900c01007387 */ /* 0x0001e20000100a00 */
[----:B------:R4:W-:Y:S03]  /*24d80*/  STL.64 [R1+0x798], R14 ;  /* 0x0007980e01007387 */ /* 0x0009e60000100a00 */
[----:B0-----:R-:W4:Y:S02]  /*24d90*/  LDL.LU.64 R12, [R1+0x3988] ;  /* 0x00398800010c7983 */ /* 0x001f240000300a00 */
[C---:B----4-:R-:W-:Y:S02]  /*24da0*/  HMMA.16816.F32.BF16 R12, R20.reuse, R12, R8 ;  /* 0x0000000c140c723c */ /* 0x050fe40000041808 */
[----:B------:R-:W2:Y:S11]  /*24db0*/  LDL.LU.64 R8, [R1+0x3980] ;  /* 0x0039800001087983 */ /* 0x000eb60000300a00 */
[----:B------:R-:W-:Y:S10]  /*24dc0*/  @!UPT UIADD3 URZ, URZ, URZ, URZ ;  /* 0x0000003f3f3ff290 */ /* 0x000ff4000fffe03f */
[----:B------:R0:W-:Y:S01]  /*24dd0*/  STL.64 [R1+0x780], R12 ;  /* 0x0007800c01007387 */ /* 0x0001e20000100a00 */
[----:B------:R1:W-:Y:S03]  /*24de0*/  STL.64 [R1+0x788], R14 ;  /* 0x0007880e01007387 */ /* 0x0003e60000100a00 */
[----:B0-----:R-:W4:Y:S01]  /*24df0*/  LDL.LU.64 R12, [R1+0x740] ;  /* 0x00074000010c7983 */ /* 0x001f220000300a00 */
[----:B-1----:R-:W4:Y:S01]  /*24e00*/  LDL.LU.64 R14, [R1+0x748] ;  /* 0x00074800010e7983 */ /* 0x002f220000300a00 */
[----:B--2---:R-:W-:Y:S02]  /*24e10*/  HMMA.16816.F32.BF16 R8, R20, R8, R24 ;  /* 0x000000081408723c */ /* 0x004fe40000041818 */
[----:B------:R-:W2:Y:S01]  /*24e20*/  LDL.LU.64 R26, [R1+0x3978] ;  /* 0x00397800011a7983 */ /* 0x000ea20000300a00 */
[----:B------:R-:W2:Y:S11]  /*24e30*/  LDL.LU.64 R24, [R1+0x3970] ;  /* 0x0039700001187983 */ /* 0x000eb60000300a00 */
[----:B------:R-:W-:Y:S09]  /*24e40*/  @!UPT UIADD3 URZ, URZ, URZ, URZ ;  /* 0x0000003f3f3ff290 */ /* 0x000ff2000fffe03f */
[----:B------:R0:W-:Y:S01]  /*24e50*/  STL.64 [R1+0x770], R8 ;  /* 0x0007700801007387 */ /* 0x0001e20000100a00 */
[----:B------:R-:W-:Y:S03]  /*24e60*/  STL.64 [R1+0x778], R10 ;  /* 0x0007780a01007387 */ /* 0x000fe60000100a00 */
[----:B0-----:R-:W2:Y:S01]  /*24e70*/  LDL.LU.64 R8, [R1+0x3968] ;  /* 0x0039680001087983 */ /* 0x001ea20000300a00 */
[----:B------:R-:W-:Y:S02]  /*24e80*/  IMAD.MOV.U32 R16, RZ, RZ, R2 ;  /* 0x000000ffff107224 */ /* 0x000fe400078e0002 */
[----:B------:R-:W-:-:S07]  /*24e90*/  IMAD.MOV.U32 R17, RZ, RZ, R0 ;  /* 0x000000ffff117224 */ /* 0x000fce00078e0000 */
[C---:B---3--:R-:W-:Y:S08]  /*24ea0*/  HMMA.16816.F32.BF16 R4, R20.reuse, R16, R4 ;  /* 0x000000101404723c */ /* 0x048ff00000041804 */
[C---:B--2---:R-:W-:Y:S01]  /*24eb0*/  HMMA.16816.F32.BF16 R24, R20.reuse, R8, R24 ;  /* 0x000000081418723c */ /* 0x044fe20000041818 */
[----:B------:R-:W-:Y:S02]  /*24ec0*/  IMAD.MOV.U32 R2, RZ, RZ, R8 ;  /* 0x000000ffff027224 */ /* 0x000fe400078e0008 */
[----:B------:R-:W-:Y:S11]  /*24ed0*/  IMAD.MOV.U32 R0, RZ, RZ, R9 ;  /* 0x000000ffff007224 */ /* 0x000ff600078e0009 */
[----:B------:R-:W-:Y:S09]  /*24ee0*/  @!UPT UIADD3 URZ, URZ, URZ, URZ ;  /* 0x0000003f3f3ff290 */ /* 0x000ff2000fffe03f */
[----:B------:R-:W-:Y:S01]  /*24ef0*/  STL.64 [R1+0x760], R24 ;  /* 0x0007601801007387 */ /* 0x000fe20000100a00 */
[----:B------:R0:W-:Y:S03]  /*24f00*/  STL.64 [R1+0x768], R26 ;  /* 0x0007681a01007387 */ /* 0x0001e60000100a00 */
[----:B0-----:R-:W2:Y:S01]  /*24f10*/  LDL.LU R26, [R1+0x3960] ;  /* 0x00396000011a7983 */ /* 0x001ea20000300800 */
[----:B------:R-:W4:Y:S02]  /*24f20*/  LDL.LU.64 R24, [R1+0x3958] ;  /* 0x0039580001187983 */ /* 0x000f240000300a00 */
[----:B------:R-:W3:Y:S02]  /*24f30*/  LDL.LU.64 R8, [R1+0x730] ;  /* 0x0007300001087983 */ /* 0x000ee40000300a00 */
[----:B------:R-:W3:Y:S01]  /*24f40*/  LDL.LU.64 R10, [R1+0x738] ;  /* 0x00073800010a7983 */ /* 0x000ee20000300a00 */
[----:B------:R0:W-:Y:S04]  /*24f50*/  STL.64 [R1+0x38b8], R16 ;  /* 0x0038b81001007387 */ /* 0x0001e80000100a00 */
[----:B0-----:R-:W2:Y:S01]  /*24f60*/  LDL.64 R16, [R1+0xa0] ;  /* 0x0000a00001107983 */ /* 0x001ea20000100a00 */
[----:B------:R0:W-:Y:S02]  /*24f70*/  STL.64 [R1+0x750], R4 ;  /* 0x0007500401007387 */ /* 0x0001e40000100a00 */
[----:B------:R1:W-:Y:S01]  /*24f80*/  STL.64 [R1+0x758], R6 ;  /* 0x0007580601007387 */ /* 0x0003e20000100a00 */
[----:B----4-:R-:W-:Y:S01]  /*24f90*/  HMMA.16816.F32.BF16 R12, R20, R24, R12 ;  /* 0x00000018140c723c */ /* 0x010fe2000004180c */
[----:B--2---:R2:W-:Y:S01]  /*24fa0*/  STL.64 [R1+0x3900], R16 ;  /* 0x0039001001007387 */ /* 0x0045e20000100a00 */
[----:B0-----:R-:W4:Y:S02]  /*24fb0*/  LDL.LU.64 R4, [R1+0x720] ;  /* 0x0007200001047983 */ /* 0x001f240000300a00 */
[----:B-1----:R-:W4:Y:S02]  /*24fc0*/  LDL.LU.64 R6, [R1+0x728] ;  /* 0x0007280001067983 */ /* 0x002f240000300a00 */
[----:B--2---:R-:W-:-:S02]  /*24fd0*/  IMAD.MOV.U32 R16, RZ, RZ, R26 ;  /* 0x000000ffff107224 */ /* 0x004fc400078e001a */
[----:B------:R-:W-:-:S05]  /*24fe0*/  IMAD.MOV.U32 R17, RZ, RZ, R3 ;  /* 0x000000ffff117224 */ /* 0x000fca00078e0003 */
[----:B------:R0:W-:Y:S04]  /*24ff0*/  STL.64 [R1+0x3910], R16 ;  /* 0x0039101001007387 */ /* 0x0001e80000100a00 */
[----:B0-----:R-:W2:Y:S06]  /*25000*/  LDL.64 R16, [R1+0xc0] ;  /* 0x0000c00001107983 */ /* 0x001eac0000100a00 */
[----:B------:R0:W-:Y:S02]  /*25010*/  STL.64 [R1+0x740], R12 ;  /* 0x0007400c01007387 */ /* 0x0001e40000100a00 */
[----:B------:R1:W-:Y:S01]  /*25020*/  STL.64 [R1+0x748], R14 ;  /* 0x0007480e01007387 */ /* 0x0003e20000100a00 */
[----:B0-----:R-:W3:Y:S01]  /*25030*/  LDL.LU.64 R12, [R1+0x3950] ;  /* 0x00395000010c7983 */ /* 0x001ee20000300a00 */
[----:B-1----:R-:W-:-:S02]  /*25040*/  IMAD.MOV.U32 R14, RZ, RZ, R24 ;  /* 0x000000ffff0e7224 */ /* 0x002fc400078e0018 */
[----:B------:R-:W-:Y:S02]  /*25050*/  IMAD.MOV.U32 R3, RZ, RZ, R25 ;  /* 0x000000ffff037224 */ /* 0x000fe400078e0019 */
[----:B------:R-:W2:Y:S01]  /*25060*/  LDL.LU.64 R24, [R1+0x150] ;  /* 0x0001500001187983 */ /* 0x000ea20000300a00 */
[----:B------:R-:W2:Y:S01]  /*25070*/  LDL.LU.64 R26, [R1+0x158] ;  /* 0x00015800011a7983 */ /* 0x000ea20000300a00 */
[C---:B---3--:R-:W-:Y:S11]  /*25080*/  HMMA.16816.F32.BF16 R8, R20.reuse, R12, R8 ;  /* 0x0000000c1408723c */ /* 0x048ff60000041808 */
[----:B------:R-:W-:Y:S11]  /*25090*/  @!UPT UIADD3 URZ, URZ, URZ, URZ ;  /* 0x0000003f3f3ff290 */ /* 0x000ff6000fffe03f */
[----:B------:R-:W-:Y:S01]  /*250a0*/  @!UPT UIADD3 URZ, URZ, URZ, URZ ;  /* 0x0000003f3f3ff290 */ /* 0x000fe2000fffe03f */
[----:B------:R0:W-:Y:S01]  /*250b0*/  STL.64 [R1+0x730], R8 ;  /* 0x0007300801007387 */ /* 0x0001e20000100a00 */
[----:B------:R-:W-:Y:S03]  /*250c0*/  STL.64 [R1+0x738], R10 ;  /* 0x0007380a01007387 */ /* 0x000fe60000100a00 */
[----:B0-----:R-:W4:Y:S01]  /*250d0*/  LDL.LU.64 R8, [R1+0x3948] ;  /* 0x0039480001087983 */ /* 0x001f220000300a00 */
[----:B------:R0:W-:Y:S02]  /*250e0*/  STL.64 [R1+0x38f8], R12 ;  /* 0x0038f80c01007387 */ /* 0x0001e40000100a00 */
[----:B------:R1:W-:Y:S01]  /*250f0*/  STL [R1+0x3908], R14 ;  /* 0x0039080e01007387 */ /* 0x0003e20000100800 */
[----:B0-----:R-:W3:Y:S01]  /*25100*/  LDL.LU.64 R12, [R1+0x1070] ;  /* 0x00107000010c7983 */ /* 0x001ee20000300a00 */
[----:B-1----:R-:W2:Y:S01]  /*25110*/  LDL.LU.64 R14, [R1+0x1078] ;  /* 0x00107800010e7983 */ /* 0x002ea20000300a00 */
[C---:B----4-:R-:W-:Y:S02]  /*25120*/  HMMA.16816.F32.BF16 R4, R20.reuse, R8, R4 ;  /* 0x000000081404723c */ /* 0x050fe40000041804 */
[----:B--2---:R-:W-:Y:S01]  /*25130*/  STL.64 [R1+0x3920], R14 ;  /* 0x0039200e01007387 */ /* 0x004fe20000100a00 */
[----:B---3--:R0:W-:Y:S03]  /*25140*/  STL.64 [R1+0x3918], R12 ;  /* 0x0039180c01007387 */ /* 0x0081e60000100a00 */
[----:B0-----:R-:W2:Y:S01]  /*25150*/  LDL.LU.64 R12, [R1+0x1080] ;  /* 0x00108000010c7983 */ /* 0x001ea20000300a00 */
[----:B------:R-:W2:Y:S11]  /*25160*/  LDL.LU.64 R14, [R1+0x1088] ;  /* 0x00108800010e7983 */ /* 0x000eb60000300a00 */
[----:B------:R-:W-:Y:S05]  /*25170*/  @!UPT UIADD3 URZ, URZ, URZ, URZ ;  /* 0x0000003f3f3ff290 */ /* 0x000fea000fffe03f */
[----:B------:R-:W-:Y:S02]  /*25180*/  STL.64 [R1+0x720], R4 ;  /* 0x0007200401007387 */ /* 0x000fe40000100a00 */
[----:B------:R0:W-:Y:S02]  /*25190*/  STL.64 [R1+0x728], R6 ;  /* 0x0007280601007387 */ /* 0x0001e40000100a00 */
[----:B0-----:R-:W3:Y:S01]  /*251a0*/  LDL.LU.64 R6, [R1+0x3940] ;  /* 0x0039400001067983 */ /* 0x001ee20000300a00 */
[----:B------:R-:W4:Y:S02]  /*251b0*/  LDL.LU.64 R4, [R1+0x3938] ;  /* 0x0039380001047983 */ /* 0x000f240000300a00 */
[----:B------:R-:W-:Y:S02]  /*251c0*/  STL [R1+0x3888], R8 ;  /* 0x0038880801007387 */ /* 0x000fe40000100800 */
[----:B------:R0:W-:Y:S02]  /*251d0*/  STL [R1+0x3884], R9 ;  /* 0x0038840901007387 */ /* 0x0001e40000100800 */
[----:B0-----:R-:W2:Y:S01]  /*251e0*/  LDL.LU.64 R8, [R1+0x1060] ;  /* 0x0010600001087983 */ /* 0x001ea20000300a00 */
[----:B------:R-:W2:Y:S01]  /*251f0*/  LDL.LU.64 R10, [R1+0x1068] ;  /* 0x00106800010a7983 */ /* 0x000ea20000300a00 */
[----:B----4-:R-:W-:Y:S02]  /*25200*/  HMMA.16816.F32.BF16 R20, R20, R4, R24 ;  /* 0x000000041414723c */ /* 0x010fe40000041818 */
[----:B------:R-:W2:Y:S01]  /*25210*/  LDL.LU.64 R26, [R1+0x3930] ;  /* 0x00393000011a7983 */ /* 0x000ea20000300a00 */
[----:B------:R-:W2:Y:S11]  /*25220*/  LDL.LU.64 R24, [R1+0x3928] ;  /* 0x0039280001187983 */ /* 0x000eb60000300a00 */
[----:B------:R-:W-:Y:S09]  /*25230*/  @!UPT UIADD3 URZ, URZ, URZ, URZ ;  /* 0x0000003f3f3ff290 */ /* 0x000ff2000fffe03f */
[----:B------:R3:W-:Y:S01]  /*25240*/  STL.64 [R1+0x150], R20 ;  /* 0x0001501401007387 */ /* 0x0007e20000100a00 */
[----:B------:R-:W-:Y:S02]  /*25250*/  STL.64 [R1+0x158], R22 ;  /* 0x0001581601007387 */ /* 0x000fe40000100a00 */
[----:B------:R-:W-:Y:S02]  /*25260*/  STL [R1+0x3880], R5 ;  /* 0x0038800501007387 */ /* 0x000fe40000100800 */
[----:B---3--:R-:W-:Y:S02]  /*25270*/  IMAD.MOV.U32 R20, RZ, RZ, R7 ;  /* 0x000000ffff147224 */ /* 0x008fe400078e0007 */
[----:B------:R-:W-:Y:S02]  /*25280*/  IMAD.MOV.U32 R21, RZ, RZ, R6 ;  /* 0x000000ffff157224 */ /* 0x000fe400078e0006 */
[----:B------:R-:W-:Y:S02]  /*25290*/  IMAD.MOV.U32 R7, RZ, RZ, R16 ;  /* 0x000000ffff077224 */ /* 0x000fe400078e0010 */
[----:B------:R-:W-:Y:S01]  /*252a0*/  IMAD.MOV.U32 R6, RZ, RZ, R17 ;  /* 0x000000ffff067224 */ /* 0x000fe200078e0011 */
        /* <DEDUP_REMOVED lines=8> */
[C---:B--2---:R-:W-:Y:S01]  /*25330*/  HMMA.16816.F32.BF16 R16, R24.reuse, R16, R12 ;  /* 0x000000101810723c */ /* 0x044fe2000004180c */
[----:B------:R-:W2:Y:S11]  /*25340*/  LDL.LU R14, [R1+0x3908] ;  /* 0x00390800010e7983 */ /* 0x000eb60000300800 */
[----:B------:R-:W-:Y:S11]  /*25350*/  @!UPT UIADD3 URZ, URZ, URZ, URZ ;  /* 0x0000003f3f3ff290 */ /* 0x000ff6000fffe03f */
[----:B------:R0:W-:Y:S01]  /*25360*/  STL.64 [R1+0x1070], R16 ;  /* 0x0010701001007387 */ /* 0x0001e20000100a00 */
[----:B------:R-:W-:Y:S03]  /*25370*/  STL.64 [R1+0x1078], R18 ;  /* 0x0010781201007387 */ /* 0x000fe60000100a00 */
[----:B0-----:R-:W3:Y:S02]  /*25380*/  LDL.LU.64 R16, [R1+0x3900] ;  /* 0x0039000001107983 */ /* 0x001ee40000300a00 */
[----:B---3--:R-:W-:Y:S01]  /*25390*/  HMMA.16816.F32.BF16 R8, R24, R16, R8 ;  /* 0x000000101808723c */ /* 0x008fe20000041808 */
[----:B------:R-:W-:Y:S02]  /*253a0*/  IMAD.MOV.U32 R5, RZ, RZ, R16 ;  /* 0x000000ffff057224 */ /* 0x000fe400078e0010 */
[----:B------:R-:W-:-:S04]  /*253b0*/  IMAD.MOV.U32 R28, RZ, RZ, R17 ;  /* 0x000000ffff1c7224 */ /* 0x000fc800078e0011 */
[----:B------:R-:W-:Y:S02]  /*253c0*/  IMAD.MOV.U32 R16, RZ, RZ, R2 ;  /* 0x000000ffff107224 */ /* 0x000fe400078e0002 */
[----:B------:R-:W-:Y:S11]  /*253d0*/  IMAD.MOV.U32 R17, RZ, RZ, R0 ;  /* 0x000000ffff117224 */ /* 0x000ff600078e0000 */
[----:B------:R-:W-:Y:S03]  /*253e0*/  @!UPT UIADD3 URZ, URZ, URZ, URZ ;  /* 0x0000003f3f3ff290 */ /* 0x000fe6000fffe03f */
[----:B------:R0:W-:Y:S01]  /*253f0*/  STL.64 [R1+0x1060], R8 ;  /* 0x0010600801007387 */ /* 0x0001e20000100a00 */
[----:B------:R1:W-:Y:S03]  /*25400*/  STL.64 [R1+0x1068], R10 ;  /* 0x0010680a01007387 */ /* 0x0003e60000100a00 */
[----:B0-----:R-:W3:Y:S01]  /*25410*/  LDL.LU.64 R8, [R1+0x1050] ;  /* 0x0010500001087983 */ /* 0x001ee20000300a00 */
[----:B-1----:R-:W3:Y:S02]  /*25420*/  LDL.LU.64 R10, [R1+0x1058] ;  /* 0x00105800010a7983 */ /* 0x002ee40000300a00 */
[----:B------:R-:W-:Y:S02]  /*25430*/  STL.64 [R1+0x3898], R6 ;  /* 0x0038980601007387 */ /* 0x000fe40000100a00 */
[----:B------:R2:W-:Y:S01]  /*25440*/  STL.64 [R1+0x3890], R4 ;  /* 0x0038900401007387 */ /* 0x0005e20000100a00 */
[----:B------:R-:W4:Y:S01]  /*25450*/  LDL.LU.64 R12, [R1+0x660] ;  /* 0x00066000010c7983 */ /* 0x000f220000300a00 */
[----:B--2---:R-:W-:-:S03]  /*25460*/  IMAD.MOV.U32 R4, RZ, RZ, R14 ;  /* 0x000000ffff047224 */ /* 0x004fc600078e000e */
[----:B------:R-:W4:Y:S01]  /*25470*/  LDL.LU.64 R14, [R1+0x668] ;  /* 0x00066800010e7983 */ /* 0x000f220000300a00 */
[----:B------:R0:W-:Y:S03]  /*25480*/  STL.64 [R1+0x38d0], R16 ;  /* 0x0038d01001007387 */ /* 0x0001e60000100a00 */
[----:B0-----:R-:W2:Y:S01]  /*25490*/  LDL.64 R16, [R1+0x30] ;  /* 0x0000300001107983 */ /* 0x001ea20000100a00 */
[----:B------:R-:W-:-:S03]  /*254a0*/  IMAD.MOV.U32 R5, RZ, RZ, R3 ;  /* 0x000000ffff057224 */ /* 0x000fc600078e0003 */
[----:B--2---:R0:W-:Y:S04]  /*254b0*/  STL.64 [R1+0x38e0], R16 ;  /* 0x0038e01001007387 */ /* 0x0041e80000100a00 */
[----:B0-----:R-:W2:Y:S04]  /*254c0*/  LDL.64 R16, [R1+0x40] ;  /* 0x0000400001107983 */ /* 0x001ea80000100a00 */
[----:B--2---:R0:W-:Y:S04]  /*254d0*/  STL.64 [R1+0x38f0], R16 ;  /* 0x0038f01001007387 */ /* 0x0041e80000100a00 */
[----:B0-----:R-:W2:Y:S01]  /*254e0*/  LDL.LU.64 R16, [R1+0x650] ;  /* 0x0006500001107983 */ /* 0x001ea20000300a00 */
[----:B------:R-:W2:Y:S02]  /*254f0*/  LDL.LU.64 R18, [R1+0x658] ;  /* 0x0006580001127983 */ /* 0x000ea40000300a00 */
[----:B------:R0:W-:Y:S02]  /*25500*/  STL.64 [R1+0x38b0], R4 ;  /* 0x0038b00401007387 */ /* 0x0001e40000100a00 */
[----:B0-----:R-:W3:Y:S02]  /*25510*/  LDL.64 R4, [R1+0x90] ;  /* 0x0000900001047983 */ /* 0x001ee40000100a00 */
[C---:B---3--:R-:W-:Y:S11]  /*25520*/  HMMA.16816.F32.BF16 R8, R24.reuse, R4, R8 ;  /* 0x000000041808723c */ /* 0x048ff60000041808 */
[----:B------:R-:W-:Y:S11]  /*25530*/  @!UPT UIADD3 URZ, URZ, URZ, URZ ;  /* 0x0000003f3f3ff290 */ /* 0x000ff6000fffe03f */
[----:B------:R-:W-:Y:S01]  /*25540*/  @!UPT UIADD3 URZ, URZ, URZ, URZ ;  /* 0x0000003f3f3ff290 */ /* 0x000fe2000fffe03f */
[----:B------:R0:W-:Y:S01]  /*25550*/  STL.64 [R1+0x1050], R8 ;  /* 0x0010500801007387 */ /* 0x0001e20000100a00 */
[----:B------:R-:W-:Y:S02]  /*25560*/  STL.64 [R1+0x1058], R10 ;  /* 0x0010580a01007387 */ /* 0x000fe40000100a00 */
[----:B0-----:R-:W-:Y:S02]  /*25570*/  IMAD.MOV.U32 R8, RZ, RZ, R4 ;  /* 0x000000ffff087224 */ /* 0x001fe400078e0004 */
[----:B------:R-:W-:Y:S02]  /*25580*/  IMAD.MOV.U32 R9, RZ, RZ, R5 ;  /* 0x000000ffff097224 */ /* 0x000fe400078e0005 */
[----:B------:R-:W3:Y:S01]  /*25590*/  LDL.LU.64 R4, [R1+0xef0] ;  /* 0x000ef00001047983 */ /* 0x000ee20000300a00 */
[----:B------:R-:W3:Y:S02]  /*255a0*/  LDL.LU.64 R6, [R1+0xef8] ;  /* 0x000ef80001067983 */ /* 0x000ee40000300a00 */
[----:B------:R0:W-:Y:S02]  /*255b0*/  STL.64 [R1+0x38e8], R8 ;  /* 0x0038e80801007387 */ /* 0x0001e40000100a00 */
[----:B0-----:R-:W4:Y:S02]  /*255c0*/  LDL.64 R8, [R1+0x80] ;  /* 0x0000800001087983 */ /* 0x001f240000100a00 */
[C---:B----4-:R-:W-:Y:S11]  /*255d0*/  HMMA.16816.F32.BF16 R12, R24.reuse, R8, R12 ;  /* 0x00000008180c723c */ /* 0x050ff6000004180c */
[----:B------:R-:W-:Y:S11]  /*255e0*/  @!UPT UIADD3 URZ, URZ, URZ, URZ ;  /* 0x0000003f3f3ff290 */ /* 0x000ff6000fffe03f */
[----:B------:R-:W-:Y:S01]  /*255f0*/  @!UPT UIADD3 URZ, URZ, URZ, URZ ;  /* 0x0000003f3f3ff290 */ /* 0x000fe2000fffe03f */
[----:B------:R0:W-:Y:S01]  /*25600*/  STL.64 [R1+0x660], R12 ;  /* 0x0006600c01007387 */ /* 0x0001e20000100a00 */
[----:B------:R1:W-:Y:S03]  /*25610*/  STL.64 [R1+0x668], R14 ;  /* 0x0006680e01007387 */ /* 0x0003e60000100a00 */
[----:B0-----:R-:W4:Y:S01]  /*25620*/  LDL.LU.64 R12, [R1+0x38f8] ;  /* 0x0038f800010c7983 */ /* 0x001f220000300a00 */
[----:B-1----:R-:W-:Y:S02]  /*25630*/  IMAD.MOV.U32 R15, RZ, RZ, R8 ;  /* 0x000000ffff0f7224 */ /* 0x002fe400078e0008 */
[----:B------:R-:W-:Y:S02]  /*25640*/  IMAD.MOV.U32 R14, RZ, RZ, R9 ;  /* 0x000000ffff0e7224 */ /* 0x000fe400078e0009 */
[C---:B--2---:R-:W-:Y:S01]  /*25650*/  HMMA.16816.F32.BF16 R8, R24.reuse, R20, R16 ;  /* 0x000000141808723c */ /* 0x044fe20000041810 */
[----:B------:R-:W0:Y:S04]  /*25660*/  LDSM.16.MT88.4 R20, [R29+0x100] ;  /* 0x000100001d14783b */ /* 0x000e280000004200 */
[----:B------:R-:W-:Y:S04]  /*25670*/  STL.64 [R1+0x38a8], R14 ;  /* 0x0038a80e01007387 */ /* 0x000fe80000100a00 */
[----:B----4-:R1:W-:Y:S04]  /*25680*/  STL.64 [R1+0x38a0], R12 ;  /* 0x0038a00c01007387 */ /* 0x0103e80000100a00 */
[----:B-1----:R-:W2:Y:S01]  /*25690*/  LDL.64 R12, [R1+0x50] ;  /* 0x00005000010c7983 */ /* 0x002ea20000100a00 */
[----:B------:R-:W2:Y:S02]  /*256a0*/  LDL.LU.64 R16, [R1+0xee0] ;  /* 0x000ee00001107983 */ /* 0x000ea40000300a00 */
[----:B------:R-:W2:Y:S07]  /*256b0*/  LDL.LU.64 R18, [R1+0xee8] ;  /* 0x000ee80001127983 */ /* 0x000eae0000300a00 */
[----:B------:R1:W-:Y:S01]  /*256c0*/  STL.64 [R1+0x650], R8 ;  /* 0x0006500801007387 */ /* 0x0003e20000100a00 */
[----:B------:R4:W-:Y:S04]  /*256d0*/  STL.64 [R1+0x658], R10 ;  /* 0x0006580a01007387 */ /* 0x0009e80000100a00 */
[----:B-1----:R-:W2:Y:S01]  /*256e0*/  LDL.LU.64 R8, [R1+0xed0] ;  /* 0x000ed00001087983 */ /* 0x002ea20000300a00 */
[----:B----4-:R-:W4:Y:S02]  /*256f0*/  LDL.LU.64 R10, [R1+0xed8] ;  /* 0x000ed800010a7983 */ /* 0x010f240000300a00 */
[----:B0-----:R-:W-:Y:S02]  /*25700*/  STL.64 [R1+0x3768], R22 ;  /* 0x0037681601007387 */ /* 0x001fe40000100a00 */
[----:B------:R0:W-:Y:S02]  /*25710*/  STL.64 [R1+0x3760], R20 ;  /* 0x0037601401007387 */ /* 0x0001e40000100a00 */
[----:B0-----:R-:W3:Y:S02]  /*25720*/  LDL.64 R20, [R1+0x60] ;  /* 0x0000600001147983 */ /* 0x001ee40000100a00 */
[C---:B---3--:R-:W-:Y:S02]  /*25730*/  HMMA.16816.F32.BF16 R4, R24.reuse, R20, R4 ;  /* 0x000000141804723c */ /* 0x048fe40000041804 */
[----:B------:R0:W-:Y:S04]  /*25740*/  STL.64 [R1+0x38d8], R20 ;  /* 0x0038d81401007387 */ /* 0x0001e80000100a00 */
[----:B0-----:R-:W3:Y:S11]  /*25750*/  LDL.LU.64 R20, [R1+0xec0] ;  /* 0x000ec00001147983 */ /* 0x001ef60000300a00 */
[----:B------:R-:W-:Y:S06]  /*25760*/  @!UPT UIADD3 URZ, URZ, URZ, URZ ;  /* 0x0000003f3f3ff290 */ /* 0x000fec000fffe03f */
[----:B------:R0:W-:Y:S01]  /*25770*/  STL.64 [R1+0xef0], R4 ;  /* 0x000ef00401007387 */ /* 0x0001e20000100a00 */
[----:B------:R1:W-:Y:S02]  /*25780*/  STL.64 [R1+0xef8], R6 ;  /* 0x000ef80601007387 */ /* 0x0003e40000100a00 */
[----:B------:R-:W3:Y:S01]  /*25790*/  LDL.LU.64 R22, [R1+0xec8] ;  /* 0x000ec80001167983 */ /* 0x000ee20000300a00 */
[----:B0-----:R-:W3:Y:S01]  /*257a0*/  LDL.LU.64 R4, [R1+0xea0] ;  /* 0x000ea00001047983 */ /* 0x001ee20000300a00 */
[----:B-1----:R-:W3:Y:S01]  /*257b0*/  LDL.LU.64 R6, [R1+0xea8] ;  /* 0x000ea80001067983 */ /* 0x002ee20000300a00 */
[C---:B--2---:R-:W-:Y:S02]  /*257c0*/  HMMA.16816.F32.BF16 R16, R24.reuse, R12, R16 ;  /* 0x0000000c1810723c */ /* 0x044fe40000041810 */
[----:B---3--:R-:W-:Y:S01]  /*257d0*/  STL.64 [R1+0x38c8], R6 ;  /* 0x0038c80601007387 */ /* 0x008fe20000100a00 */
[----:B------:R0:W-:Y:S03]  /*257e0*/  STL.64 [R1+0x38c0], R4 ;  /* 0x0038c00401007387 */ /* 0x0001e60000100a00 */
[----:B0-----:R-:W2:Y:S01]  /*257f0*/  LDL.LU.64 R4, [R1+0xeb0] ;  /* 0x000eb00001047983 */ /* 0x001ea20000300a00 */
[----:B------:R-:W2:Y:S11]  /*25800*/  LDL.LU.64 R6, [R1+0xeb8] ;  /* 0x000eb80001067983 */ /* 0x000eb60000300a00 */
[----:B------:R-:W-:Y:S05]  /*25810*/  @!UPT UIADD3 URZ, URZ, URZ, URZ ;  /* 0x0000003f3f3ff290 */ /* 0x000fea000fffe03f */
[----:B------:R0:W-:Y:S02]  /*25820*/  STL.64 [R1+0xee0], R16 ;  /* 0x000ee01001007387 */ /* 0x0001e40000100a00 */
[----:B------:R-:W-:Y:S01]  /*25830*/  STL.64 [R1+0xee8], R18 ;  /* 0x000ee81201007387 */ /* 0x000fe20000100a00 */
[----:B0-----:R-:W4:Y:S01]  /*25840*/  LDL.LU.64 R16, [R1+0x38f0] ;  /* 0x0038f00001107983 */ /* 0x001f220000300a00 */
[----:B------:R-:W-:Y:S02]  /*25850*/  IMAD.MOV.U32 R2, RZ, RZ, R12 ;  /* 0x000000ffff027224 */ /* 0x000fe400078e000c */
[----:B------:R-:W-:Y:S02]  /*25860*/  IMAD.MOV.U32 R0, RZ, RZ, R13 ;  /* 0x000000ffff007224 */ /* 0x000fe400078e000d */
[----:B------:R-:W3:Y:S01]  /*25870*/  LDL.LU.64 R12, [R1+0xe90] ;  /* 0x000e9000010c7983 */ /* 0x000ee20000300a00 */
[----:B------:R-:W3:Y:S01]  /*25880*/  LDL.LU.64 R14, [R1+0xe98] ;  /* 0x000e9800010e7983 */ /* 0x000ee20000300a00 */
[C---:B----4-:R-:W-:Y:S01]  /*25890*/  HMMA.16816.F32.BF16 R8, R24.reuse, R16, R8 ;  /* 0x000000101808723c */ /* 0x050fe20000041808 */
[----:B------:R-:W-:Y:S11]  /*258a0*/  IMAD.MOV.U32 R3, RZ, RZ, R17 ;  /* 0x000000ffff037224 */ /* 0x000ff600078e0011 */
[----:B------:R-:W-:Y:S11]  /*258b0*/  @!UPT UIADD3 URZ, URZ, URZ, URZ ;  /* 0x0000003f3f3ff290 */ /* 0x000ff6000fffe03f */
[----:B------:R0:W-:Y:S01]  /*258c0*/  STL.64 [R1+0xed0], R8 ;  /* 0x000ed00801007387 */ /* 0x0001e20000100a00 */
[----:B------:R1:W-:Y:S03]  /*258d0*/  STL.64 [R1+0xed8], R10 ;  /* 0x000ed80a01007387 */ /* 0x0003e60000100a00 */
[----:B0-----:R-:W4:Y:S01]  /*258e0*/  LDL.LU.64 R8, [R1+0x38e8] ;  /* 0x0038e80001087983 */ /* 0x001f220000300a00 */
[----:B-1----:R-:W-:Y:S02]  /*258f0*/  IMAD.MOV.U32 R10, RZ, RZ, R16 ;  /* 0x000000ffff0a7224 */ /* 0x002fe400078e0010 */
[----:B------:R-:W2:Y:S02]  /*25900*/  LDL.LU.64 R16, [R1+0x38e0] ;  /* 0x0038e00001107983 */ /* 0x000ea40000300a00 */
[C---:B--2---:R-:W-:Y:S01]  /*25910*/  HMMA.16816.F32.BF16 R20, R24.reuse, R16, R20 ;  /* 0x000000101814723c */ /* 0x044fe20000041814 */
[----:B------:R-:W-:Y:S11]  /*25920*/  IMAD.MOV.U32 R11, RZ, RZ, R17 ;  /* 0x000000ffff0b7224 */ /* 0x000ff600078e0011 */
[----:B------:R-:W-:Y:S11]  /*25930*/  @!UPT UIADD3 URZ, URZ, URZ, URZ ;  /* 0x0000003f3f3ff290 */ /* 0x000ff6000fffe03f */
[----:B------:R0:W-:Y:S01]  /*25940*/  STL.64 [R1+0xec0], R20 ;  /* 0x000ec01401007387 */ /* 0x0001e20000100a00 */
[----:B------:R1:W-:Y:S03]  /*25950*/  STL.64 [R1+0xec8], R22 ;  /* 0x000ec81601007387 */ /* 0x0003e60000100a00 */
[----:B0-----:R-:W2:Y:S01]  /*25960*/  LDL.LU.64 R20, [R1+0x38d8] ;  /* 0x0038d80001147983 */ /* 0x001ea20000300a00 */
[----:B-1----:R-:W-:Y:S02]  /*25970*/  IMAD.MOV.U32 R22, RZ, RZ, R16 ;  /* 0x000000ffff167224 */ /* 0x002fe400078e0010 */
[----:B------:R-:W2:Y:S03]  /*25980*/  LDL.LU.64 R16, [R1+0x38d0] ;  /* 0x0038d00001107983 */ /* 0x000ea60000300a00 */
[----:B------:R-:W-:Y:S01]  /*25990*/  STL [R1+0x3800], R22 ;  /* 0x0038001601007387 */ /* 0x000fe20000100800 */
[C---:B--2---:R-:W-:Y:S03]  /*259a0*/  HMMA.16816.F32.BF16 R16, R24.reuse, R16, R4 ;  /* 0x000000101810723c */ /* 0x044fe60000041804 */
[----:B------:R0:W-:Y:S04]  /*259b0*/  STL.64 [R1+0x37f8], R20 ;  /* 0x0037f81401007387 */ /* 0x0001e80000100a00 */
[----:B0-----:R-:W2:Y:S01]  /*259c0*/  LDL.LU.64 R20, [R1+0xe80] ;  /* 0x000e800001147983 */ /* 0x001ea20000300a00 */
[----:B------:R-:W2:Y:S02]  /*259d0*/  LDL.LU.64 R22, [R1+0xe88] ;  /* 0x000e880001167983 */ /* 0x000ea40000300a00 */
[----:B------:R-:W2:Y:S02]  /*259e0*/  LDL.LU.64 R6, [R1+0x38c8] ;  /* 0x0038c80001067983 */ /* 0x000ea40000300a00 */
[----:B------:R-:W2:Y:S11]  /*259f0*/  LDL.LU.64 R4, [R1+0x38c0] ;  /* 0x0038c00001047983 */ /* 0x000eb60000300a00 */
[----:B------:R0:W-:Y:S01]  /*25a00*/  STL.64 [R1+0xeb0], R16 ;  /* 0x000eb01001007387 */ /* 0x0001e20000100a00 */
[----:B------:R2:W-:Y:S03]  /*25a10*/  STL.64 [R1+0xeb8], R18 ;  /* 0x000eb81201007387 */ /* 0x0005e60000100a00 */
[----:B0-----:R-:W2:Y:S02]  /*25a20*/  LDL.LU.64 R16, [R1+0x38b8] ;  /* 0x0038b80001107983 */ /* 0x001ea40000300a00 */
[C---:B--2---:R-:W-:Y:S02]  /*25a30*/  HMMA.16816.F32.BF16 R16, R24.reuse, R16, R4 ;  /* 0x000000101810723c */ /* 0x044fe40000041804 */
[----:B------:R-:W3:Y:S11]  /*25a40*/  LDL.LU.64 R4, [R1+0x38b0] ;  /* 0x0038b00001047983 */ /* 0x000ef60000300a00 */
[----:B------:R-:W-:Y:S10]  /*25a50*/  @!UPT UIADD3 URZ, URZ, URZ, URZ ;  /* 0x0000003f3f3ff290 */ /* 0x000ff4000fffe03f */
[----:B------:R0:W-:Y:S01]  /*25a60*/  STL.64 [R1+0xea0], R16 ;  /* 0x000ea01001007387 */ /* 0x0001e20000100a00 */
[----:B------:R1:W-:Y:S03]  /*25a70*/  STL.64 [R1+0xea8], R18 ;  /* 0x000ea81201007387 */ /* 0x0003e60000100a00 */
[----:B0-----:R-:W2:Y:S01]  /*25a80*/  LDL.LU.64 R16, [R1+0xe70] ;  /* 0x000e700001107983 */ /* 0x001ea20000300a00 */
[----:B-1----:R-:W2:Y:S01]  /*25a90*/  LDL.LU.64 R18, [R1+0xe78] ;  /* 0x000e780001127983 */ /* 0x002ea20000300a00 */
[C---:B---3--:R-:W-:Y:S02]  /*25aa0*/  HMMA.16816.F32.BF16 R4, R24.reuse, R4, R12 ;  /* 0x000000041804723c */ /* 0x048fe4000004180c */
[----:B------:R-:W3:Y:S01]  /*25ab0*/  LDL.LU.64 R14, [R1+0x38a8] ;  /* 0x0038a800010e7983 */ /* 0x000ee20000300a00 */
[----:B------:R-:W2:Y:S11]  /*25ac0*/  LDL.LU.64 R12, [R1+0x38a0] ;  /* 0x0038a000010c7983 */ /* 0x000eb60000300a00 */
[----:B------:R-:W-:Y:S09]  /*25ad0*/  @!UPT UIADD3 URZ, URZ, URZ, URZ ;  /* 0x0000003f3f3ff290 */ /* 0x000ff2000fffe03f */
[----:B------:R-:W-:Y:S01]  /*25ae0*/  STL.64 [R1+0xe90], R4 ;  /* 0x000e900401007387 */ /* 0x000fe20000100a00 */
[----:B------:R0:W-:Y:S03]  /*25af0*/  STL.64 [R1+0xe98], R6 ;  /* 0x000e980601007387 */ /* 0x0001e60000100a00 */
[----:B0-----:R-:W3:Y:S01]  /*25b00*/  LDL.LU.64 R6, [R1+0x3898] ;  /* 0x0038980001067983 */ /* 0x001ee20000300a00 */
[----:B------:R-:W3:Y:S01]  /*25b10*/  LDL.LU.64 R4, [R1+0x3890] ;  /* 0x0038900001047983 */ /* 0x000ee20000300a00 */
[----:B--2---:R-:W-:Y:S02]  /*25b20*/  HMMA.16816.F32.BF16 R20, R24, R12, R20 ;  /* 0x0000000c1814723c */ /* 0x004fe40000041814 */
[----:B------:R0:W-:Y:S04]  /*25b30*/  STL.64 [R1+0x37f0], R12 ;  /* 0x0037f00c01007387 */ /* 0x0001e80000100a00 */
[----:B0-----:R-:W2:Y:S11]  /*25b40*/  LDL.64 R12, [R1+0x70] ;  /* 0x00007000010c7983 */ /* 0x001eb60000100a00 */
[----:B------:R-:W-:Y:S06]  /*25b50*/  @!UPT UIADD3 URZ, URZ, URZ, URZ ;  /* 0x0000003f3f3ff290 */ /* 0x000fec000fffe03f */
[----:B------:R-:W-:Y:S01]  /*25b60*/  STL.64 [R1+0xe80], R20 ;  /* 0x000e801401007387 */ /* 0x000fe20000100a00 */
[----:B------:R-:W-:Y:S03]  /*25b70*/  STL.64 [R1+0xe88], R22 ;  /* 0x000e881601007387 */ /* 0x000fe60000100a00 */
[----:B--2---:R4:W-:Y:S02]  /*25b80*/  STL.64 [R1+0x3808], R12 ;  /* 0x0038080c01007387 */ /* 0x0049e40000100a00 */
[----:B----4-:R-:W-:Y:S02]  /*25b90*/  IMAD.MOV.U32 R12, RZ, RZ, R8 ;  /* 0x000000ffff0c7224 */ /* 0x010fe400078e0008 */
[----:B------:R-:W-:Y:S01]  /*25ba0*/  IMAD.MOV.U32 R13, RZ, RZ, R9 ;  /* 0x000000ffff0d7224 */ /* 0x000fe200078e0009 */
[----:B------:R-:W2:Y:S01]  /*25bb0*/  LDL.LU R8, [R1+0x3888] ;  /* 0x0038880001087983 */ /* 0x000ea20000300800 */
[----:B------:R-:W2:Y:S03]  /*25bc0*/  LDL.LU R9, [R1+0x3884] ;  /* 0x0038840001097983 */ /* 0x000ea60000300800 */
[----:B------:R3:W-:Y:S02]  /*25bd0*/  STL.64 [R1+0x3820], R12 ;  /* 0x0038200c01007387 */ /* 0x0007e40000100a00 */
[----:B---3--:R-:W-:-:S02]  /*25be0*/  IMAD.MOV.U32 R12, RZ, RZ, R5 ;  /* 0x000000ffff0c7224 */ /* 0x008fc400078e0005 */
[----:B------:R-:W-:Y:S01]  /*25bf0*/  IMAD.MOV.U32 R13, RZ, RZ, R28 ;  /* 0x000000ffff0d7224 */ /* 0x000fe200078e001c */
[----:B------:R-:W3:Y:S01]  /*25c00*/  LDL.LU R5, [R1+0x3880] ;  /* 0x0038800001057983 */ /* 0x000ee20000300800 */
[----:B------:R-:W-:Y:S03]  /*25c10*/  STL.64 [R1+0x3840], R14 ;  /* 0x0038400e01007387 */ /* 0x000fe60000100a00 */
[----:B------:R0:W-:Y:S04]  /*25c20*/  STL.64 [R1+0x3838], R12 ;  /* 0x0038380c01007387 */ /* 0x0001e80000100a00 */
[----:B0-----:R-:W4:Y:S01]  /*25c30*/  LDL.64 R12, [R1+0xb0] ;  /* 0x0000b000010c7983 */ /* 0x001f220000100a00 */
[C---:B--2---:R-:W-:Y:S03]  /*25c40*/  HMMA.16816.F32.BF16 R20, R24.reuse, R8, R16 ;  /* 0x000000081814723c */ /* 0x044fe60000041810 */
[----:B----4-:R-:W-:Y:S01]  /*25c50*/  STL.64 [R1+0x3858], R12 ;  /* 0x0038580c01007387 */ /* 0x010fe20000100a00 */
[----:B------:R-:W3:Y:S02]  /*25c60*/  LDL.LU.64 R16, [R1+0x640] ;  /* 0x0006400001107983 */ /* 0x000ee40000300a00 */
[----:B------:R-:W3:Y:S11]  /*25c70*/  LDL.LU.64 R18, [R1+0x648] ;  /* 0x0006480001127983 */ /* 0x000ef60000300a00 */
[----:B------:R-:W-:Y:S06]  /*25c80*/  @!UPT UIADD3 URZ, URZ, URZ, URZ ;  /* 0x0000003f3f3ff290 */ /* 0x000fec000fffe03f */
[----:B------:R0:W-:Y:S01]  /*25c90*/  STL.64 [R1+0xe70], R20 ;  /* 0x000e701401007387 */ /* 0x0001e20000100a00 */
[----:B------:R1:W-:Y:S04]  /*25ca0*/  STL.64 [R1+0xe78], R22 ;  /* 0x000e781601007387 */ /* 0x0003e80000100a00 */
[----:B0-----:R-:W2:Y:S01]  /*25cb0*/  LDL.LU.64 R20, [R1+0x600] ;  /* 0x0006000001147983 */ /* 0x001ea20000300a00 */
[----:B-1----:R-:W4:Y:S03]  /*25cc0*/  LDL.LU.64 R22, [R1+0x608] ;  /* 0x0006080001167983 */ /* 0x002f260000300a00 */
[----:B----4-:R-:W-:Y:S01]  /*25cd0*/  STL.64 [R1+0x3818], R22 ;  /* 0x0038181601007387 */ /* 0x010fe20000100a00 */
[----:B--2---:R0:W-:Y:S03]  /*25ce0*/  STL.64 [R1+0x3810], R20 ;  /* 0x0038101401007387 */ /* 0x0041e60000100a00 */
[----:B0-----:R-:W2:Y:S01]  /*25cf0*/  LDL.LU.64 R20, [R1+0xfd0] ;  /* 0x000fd00001147983 */ /* 0x001ea20000300a00 */
[----:B------:R-:W4:Y:S03]  /*25d00*/  LDL.LU.64 R22, [R1+0xfd8] ;  /* 0x000fd80001167983 */ /* 0x000f260000300a00 */
[----:B----4-:R-:W-:Y:S01]  /*25d10*/  STL.64 [R1+0x3830], R22 ;  /* 0x0038301601007387 */ /* 0x010fe20000100a00 */
[----:B--2---:R0:W-:Y:S03]  /*25d20*/  STL.64 [R1+0x3828], R20 ;  /* 0x0038281401007387 */ /* 0x0041e60000100a00 */
[----:B0-----:R-:W2:Y:S01]  /*25d30*/  LDL.LU.64 R20, [R1+0xfe0] ;  /* 0x000fe00001147983 */ /* 0x001ea20000300a00 */
[----:B------:R-:W4:Y:S03]  /*25d40*/  LDL.LU.64 R22, [R1+0xfe8] ;  /* 0x000fe80001167983 */ /* 0x000f260000300a00 */
[----:B----4-:R-:W-:Y:S01]  /*25d50*/  STL.64 [R1+0x3850], R22 ;  /* 0x0038501601007387 */ /* 0x010fe20000100a00 */
[----:B--2---:R0:W-:Y:S03]  /*25d60*/  STL.64 [R1+0x3848], R20 ;  /* 0x0038481401007387 */ /* 0x0041e60000100a00 */
[----:B0-----:R-:W2:Y:S01]  /*25d70*/  LDL.LU.64 R20, [R1+0xff0] ;  /* 0x000ff00001147983 */ /* 0x001ea20000300a00 */
[----:B------:R-:W4:Y:S01]  /*25d80*/  LDL.LU.64 R22, [R1+0xff8] ;  /* 0x000ff80001167983 */ /* 0x000f220000300a00 */
[----:B---3--:R-:W-:Y:S02]  /*25d90*/  HMMA.16816.F32.BF16 R24, R24, R4, R16 ;  /* 0x000000041818723c */ /* 0x008fe40000041810 */
[----:B----4-:R-:W-:Y:S01]  /*25da0*/  STL.64 [R1+0x3868], R22 ;  /* 0x0038681601007387 */ /* 0x010fe20000100a00 */
[----:B--2---:R0:W-:Y:S03]  /*25db0*/  STL.64 [R1+0x3860], R20 ;  /* 0x0038601401007387 */ /* 0x0041e60000100a00 */
[----:B0-----:R-:W2:Y:S01]  /*25dc0*/  LDL.LU.64 R20, [R1+0x1000] ;  /* 0x0010000001147983 */ /* 0x001ea20000300a00 */
[----:B------:R-:W2:Y:S02]  /*25dd0*/  LDL.LU.64 R22, [R1+0x1008] ;  /* 0x0010080001167983 */ /* 0x000ea40000300a00 */
[----:B------:R-:W-:Y:S02]  /*25de0*/  STL.64 [R1+0x3780], R8 ;  /* 0x0037800801007387 */ /* 0x000fe40000100a00 */
[----:B------:R-:W2:Y:S01]  /*25df0*/  LDL.LU.64 R18, [R1+0x3878] ;  /* 0x0038780001127983 */ /* 0x000ea20000300a00 */
[----:B------:R-:W2:Y:S01]  /*25e00*/  LDL.LU.64 R16, [R1+0x3870] ;  /* 0x0038700001107983 */ /* 0x000ea20000300a00 */
[----:B------:R-:W-:-:S02]  /*25e10*/  IMAD.MOV.U32 R12, RZ, RZ, R7 ;  /* 0x000000ffff0c7224 */ /* 0x000fc400078e0007 */
[----:B------:R-:W-:-:S08]  /*25e20*/  IMAD.MOV.U32 R13, RZ, RZ, R6 ;  /* 0x000000ffff0d7224 */ /* 0x000fd000078e0006 */
[----:B------:R0:W-:Y:S01]  /*25e30*/  STL.64 [R1+0x640], R24 ;  /* 0x0006401801007387 */ /* 0x0001e20000100a00 */
[----:B------:R1:W-:Y:S04]  /*25e40*/  STL.64 [R1+0x648], R26 ;  /* 0x0006481a01007387 */ /* 0x0003e80000100a00 */
[----:B0-----:R-:W3:Y:S01]  /*25e50*/  LDL.LU.64 R24, [R1+0x5f0] ;  /* 0x0005f00001187983 */ /* 0x001ee20000300a00 */
[----:B-1----:R-:W3:Y:S01]  /*25e60*/  LDL.LU.64 R26, [R1+0x5f8] ;  /* 0x0005f800011a7983 */ /* 0x002ee20000300a00 */
[C---:B--2---:R-:W-:Y:S02]  /*25e70*/  HMMA.16816.F32.BF16 R12, R16.reuse, R12, R20 ;  /* 0x0000000c100c723c */ /* 0x044fe40000041814 */
[----:B------:R-:W2:Y:S01]  /*25e80*/  LDL.LU.64 R22, [R1+0x3868] ;  /* 0x0038680001167983 */ /* 0x000ea20000300a00 */
[----:B------:R-:W2:Y:S11]  /*25e90*/  LDL.LU.64 R20, [R1+0x3860] ;  /* 0x0038600001147983 */ /* 0x000eb60000300a00 */
[----:B------:R-:W-:Y:S09]  /*25ea0*/  @!UPT UIADD3 URZ, URZ, URZ, URZ ;  /* 0x0000003f3f3ff290 */ /* 0x000ff2000fffe03f */
[----:B------:R0:W-:Y:S01]  /*25eb0*/  STL.64 [R1+0x1000], R12 ;  /* 0x0010000c01007387 */ /* 0x0001e20000100a00 */
[----:B------:R-:W-:Y:S03]  /*25ec0*/  STL.64 [R1+0x1008], R14 ;  /* 0x0010080e01007387 */ /* 0x000fe60000100a00 */
[----:B0-----:R-:W2:Y:S02]  /*25ed0*/  LDL.LU.64 R12, [R1+0x3858] ;  /* 0x00385800010c7983 */ /* 0x001ea40000300a00 */
[----:B--2---:R-:W-:Y:S01]  /*25ee0*/  HMMA.16816.F32.BF16 R20, R16, R12, R20 ;  /* 0x0000000c1014723c */ /* 0x004fe20000041814 */
[----:B------:R-:W-:Y:S02]  /*25ef0*/  IMAD.MOV.U32 R7, RZ, RZ, R12 ;  /* 0x000000ffff077224 */ /* 0x000fe400078e000c */
[----:B------:R-:W-:Y:S11]  /*25f00*/  IMAD.MOV.U32 R6, RZ, RZ, R13 ;  /* 0x000000ffff067224 */ /* 0x000ff600078e000d */
[----:B------:R-:W-:Y:S09]  /*25f10*/  @!UPT UIADD3 URZ, URZ, URZ, URZ ;  /* 0x0000003f3f3ff290 */ /* 0x000ff2000fffe03f */
[----:B------:R-:W-:Y:S01]  /*25f20*/  STL.64 [R1+0xff0], R20 ;  /* 0x000ff01401007387 */ /* 0x000fe20000100a00 */
[----:B------:R0:W-:Y:S03]  /*25f30*/  STL.64 [R1+0xff8], R22 ;  /* 0x000ff81601007387 */ /* 0x0001e60000100a00 */
[----:B0-----:R-:W2:Y:S01]  /*25f40*/  LDL.LU.64 R22, [R1+0x3850] ;  /* 0x0038500001167983 */ /* 0x001ea20000300a00 */
[----:B------:R-:W2:Y:S02]  /*25f50*/  LDL.LU.64 R20, [R1+0x3848] ;  /* 0x0038480001147983 */ /* 0x000ea40000300a00 */
[----:B------:R-:W4:Y:S02]  /*25f60*/  LDL.LU.64 R14, [R1+0x3840] ;  /* 0x00384000010e7983 */ /* 0x000f240000300a00 */
[----:B------:R-:W2:Y:S01]  /*25f70*/  LDL.LU.64 R12, [R1+0x3838] ;  /* 0x00383800010c7983 */ /* 0x000ea20000300a00 */
[----:B------:R-:W-:Y:S01]  /*25f80*/  STL.64 [R1+0x3778], R6 ;  /* 0x0037780601007387 */ /* 0x000fe20000100a00 */
[----:B------:R0:W-:Y:S03]  /*25f90*/  STL.64 [R1+0x3770], R4 ;  /* 0x0037700401007387 */ /* 0x0001e60000100a00 */
[----:B0-----:R-:W2:Y:S04]  /*25fa0*/  LDL.64 R4, [R1] ;  /* 0x0000000001047983 */ /* 0x001ea80000100a00 */
[----:B--2---:R4:W-:Y:S02]  /*25fb0*/  STL.64 [R1+0x3788], R4 ;  /* 0x0037880401007387 */ /* 0x0049e40000100a00 */
[----:B----4-:R-:W-:-:S02]  /*25fc0*/  IMAD.MOV.U32 R4, RZ, RZ, R15 ;  /* 0x000000ffff047224 */ /* 0x010fc400078e000f */
        /* <DEDUP_REMOVED lines=14> */
[----:B0-----:R-:W3:Y:S01]  /*260b0*/  LDL.LU.64 R12, [R1+0x3808] ;  /* 0x00380800010c7983 */ /* 0x001ee20000300a00 */
[C---:B--2---:R-:W-:Y:S03]  /*260c0*/  HMMA.16816.F32.BF16 R4, R16.reuse, R4, R20 ;  /* 0x000000041004723c */ /* 0x044fe60000041814 */
[----:B------:R-:W2:Y:S01]  /*260d0*/  LDL.LU R22, [R1+0x3800] ;  /* 0x0038000001167983 */ /* 0x000ea20000300800 */
[----:B------:R-:W4:Y:S11]  /*260e0*/  LDL.LU.64 R20, [R1+0x37f8] ;  /* 0x0037f80001147983 */ /* 0x000f360000300a00 */
[----:B------:R-:W-:Y:S08]  /*260f0*/  @!UPT UIADD3 URZ, URZ, URZ, URZ ;  /* 0x0000003f3f3ff290 */ /* 0x000ff0000fffe03f */
[----:B------:R-:W-:Y:S01]  /*26100*/  STL.64 [R1+0x600], R4 ;  /* 0x0006000401007387 */ /* 0x000fe20000100a00 */
[----:B------:R3:W-:Y:S02]  /*26110*/  STL.64 [R1+0x608], R6 ;  /* 0x0006080601007387 */ /* 0x0007e40000100a00 */
[----:B---3--:R-:W-:Y:S01]  /*26120*/  HMMA.16816.F32.BF16 R4, R16, R12, R24 ;  /* 0x0000000c1004723c */ /* 0x008fe20000041818 */
[----:B------:R-:W-:Y:S01]  /*26130*/  IMAD.MOV.U32 R28, RZ, RZ, R13 ;  /* 0x000000ffff1c7224 */ /* 0x000fe200078e000d */
[----:B------:R-:W0:Y:S04]  /*26140*/  LDSM.16.MT88.4 R24, [R29+0x180] ;  /* 0x000180001d18783b */ /* 0x000e280000004200 */
[----:B------:R-:W4:Y:S11]  /*26150*/  LDL.LU.64 R12, [R1+0xdd0] ;  /* 0x000dd000010c7983 */ /* 0x000f360000300a00 */
[----:B------:R-:W-:Y:S06]  /*26160*/  @!UPT UIADD3 URZ, URZ, URZ, URZ ;  /* 0x0000003f3f3ff290 */ /* 0x000fec000fffe03f */
[----:B------:R1:W-:Y:S01]  /*26170*/  STL.64 [R1+0x5f0], R4 ;  /* 0x0005f00401007387 */ /* 0x0003e20000100a00 */
[----:B------:R3:W-:Y:S02]  /*26180*/  STL.64 [R1+0x5f8], R6 ;  /* 0x0005f80601007387 */ /* 0x0007e40000100a00 */
[----:B------:R-:W4:Y:S01]  /*26190*/  LDL.LU.64 R14, [R1+0xdd8] ;  /* 0x000dd800010e7983 */ /* 0x000f220000300a00 */
[----:B-1----:R-:W2:Y:S01]  /*261a0*/  LDL.LU.64 R4, [R1+0xd80] ;  /* 0x000d800001047983 */ /* 0x002ea20000300a00 */
[----:B---3--:R-:W3:Y:S03]  /*261b0*/  LDL.LU.64 R6, [R1+0xd88] ;  /* 0x000d880001067983 */ /* 0x008ee60000300a00 */
[----:B---3--:R-:W-:Y:S01]  /*261c0*/  STL.64 [R1+0x3798], R6 ;  /* 0x0037980601007387 */ /* 0x008fe20000100a00 */
[----:B--2---:R1:W-:Y:S03]  /*261d0*/  STL.64 [R1+0x3790], R4 ;  /* 0x0037900401007387 */ /* 0x0043e60000100a00 */
[----:B-1----:R-:W2:Y:S01]  /*261e0*/  LDL.LU.64 R4, [R1+0xd90] ;  /* 0x000d900001047983 */ /* 0x002ea20000300a00 */
[----:B------:R-:W3:Y:S03]  /*261f0*/  LDL.LU.64 R6, [R1+0xd98] ;  /* 0x000d980001067983 */ /* 0x000ee60000300a00 */
[----:B---3--:R-:W-:Y:S01]  /*26200*/  STL.64 [R1+0x37a8], R6 ;  /* 0x0037a80601007387 */ /* 0x008fe20000100a00 */
[----:B--2---:R1:W-:Y:S02]  /*26210*/  STL.64 [R1+0x37a0], R4 ;  /* 0x0037a00401007387 */ /* 0x0043e40000100a00 */
[----:B-1----:R-:W-:-:S02]  /*26220*/  IMAD.MOV.U32 R4, RZ, RZ, R22 ;  /* 0x000000ffff047224 */ /* 0x002fc400078e0016 */
[----:B------:R-:W-:-:S05]  /*26230*/  IMAD.MOV.U32 R5, RZ, RZ, R11 ;  /* 0x000000ffff057224 */ /* 0x000fca00078e000b */
[----:B------:R1:W-:Y:S02]  /*26240*/  STL.64 [R1+0x37c0], R4 ;  /* 0x0037c00401007387 */ /* 0x0003e40000100a00 */
[----:B-1----:R-:W-:Y:S02]  /*26250*/  IMAD.MOV.U32 R4, RZ, RZ, R10 ;  /* 0x000000ffff047224 */ /* 0x002fe400078e000a */
[----:B------:R-:W-:-:S05]  /*26260*/  IMAD.MOV.U32 R5, RZ, RZ, R3 ;  /* 0x000000ffff057224 */ /* 0x000fca00078e0003 */
[----:B------:R-:W-:Y:S01]  /*26270*/  STL.64 [R1+0x37d8], R4 ;  /* 0x0037d80401007387 */ /* 0x000fe20000100a00 */
[----:B------:R-:W2:Y:S02]  /*26280*/  LDL.LU.64 R8, [R1+0xd70] ;  /* 0x000d700001087983 */ /* 0x000ea40000300a00 */
[----:B------:R-:W3:Y:S02]  /*26290*/  LDL.LU.64 R10, [R1+0xd78] ;  /* 0x000d7800010a7983 */ /* 0x000ee40000300a00 */
[----:B---3--:R-:W-:Y:S01]  /*262a0*/  STL.64 [R1+0x37b8], R10 ;  /* 0x0037b80a01007387 */ /* 0x008fe20000100a00 */
[----:B--2---:R1:W-:Y:S03]  /*262b0*/  STL.64 [R1+0x37b0], R8 ;  /* 0x0037b00801007387 */ /* 0x0043e60000100a00 */
[----:B-1----:R-:W2:Y:S01]  /*262c0*/  LDL.LU.64 R8, [R1+0xda0] ;  /* 0x000da00001087983 */ /* 0x002ea20000300a00 */
[----:B------:R-:W3:Y:S03]  /*262d0*/  LDL.LU.64 R10, [R1+0xda8] ;  /* 0x000da800010a7983 */ /* 0x000ee60000300a00 */
[----:B---3--:R-:W-:Y:S01]  /*262e0*/  STL.64 [R1+0x37d0], R10 ;  /* 0x0037d00a01007387 */ /* 0x008fe20000100a00 */
[----:B--2---:R1:W-:Y:S03]  /*262f0*/  STL.64 [R1+0x37c8], R8 ;  /* 0x0037c80801007387 */ /* 0x0043e60000100a00 */
[----:B-1----:R-:W2:Y:S01]  /*26300*/  LDL.LU.64 R8, [R1+0xdb0] ;  /* 0x000db00001087983 */ /* 0x002ea20000300a00 */
[----:B------:R-:W3:Y:S02]  /*26310*/  LDL.LU.64 R10, [R1+0xdb8] ;  /* 0x000db800010a7983 */ /* 0x000ee40000300a00 */
[----:B------:R-:W-:-:S02]  /*26320*/  IMAD.MOV.U32 R4, RZ, RZ, R2 ;  /* 0x000000ffff047224 */ /* 0x000fc400078e0002 */
[----:B------:R-:W-:Y:S01]  /*26330*/  IMAD.MOV.U32 R5, RZ, RZ, R0 ;  /* 0x000000ffff057224 */ /* 0x000fe200078e0000 */
[----:B----4-:R-:W-:Y:S01]  /*26340*/  HMMA.16816.F32.BF16 R12, R16, R20, R12 ;  /* 0x00000014100c723c */ /* 0x010fe2000004180c */
[----:B---3--:R-:W-:Y:S01]  /*26350*/  STL.64 [R1+0x37e8], R10 ;  /* 0x0037e80a01007387 */ /* 0x008fe20000100a00 */
[----:B--2---:R1:W-:Y:S03]  /*26360*/  STL.64 [R1+0x37e0], R8 ;  /* 0x0037e00801007387 */ /* 0x0043e60000100a00 */
[----:B-1----:R-:W2:Y:S01]  /*26370*/  LDL.LU.64 R8, [R1+0xdc0] ;  /* 0x000dc00001087983 */ /* 0x002ea20000300a00 */
[----:B------:R-:W2:Y:S02]  /*26380*/  LDL.LU.64 R10, [R1+0xdc8] ;  /* 0x000dc800010a7983 */ /* 0x000ea40000300a00 */
[----:B0-----:R-:W-:Y:S02]  /*26390*/  STL.64 [R1+0x3670], R26 ;  /* 0x0036701a01007387 */ /* 0x001fe40000100a00 */
[----:B------:R0:W-:Y:S02]  /*263a0*/  STL.64 [R1+0x3668], R24 ;  /* 0x0036681801007387 */ /* 0x0001e40000100a00 */
[----:B0-----:R-:W3:Y:S11]  /*263b0*/  LDL.64 R24, [R1+0x20] ;  /* 0x0000200001187983 */ /* 0x001ef60000100a00 */
[----:B------:R0:W-:Y:S02]  /*263c0*/  STL.64 [R1+0xdd0], R12 ;  /* 0x000dd00c01007387 */ /* 0x0001e40000100a00 */
[----:B------:R1:W-:Y:S02]  /*263d0*/  STL.64 [R1+0xdd8], R14 ;  /* 0x000dd80e01007387 */ /* 0x0003e40000100a00 */
[----:B------:R-:W-:Y:S01]  /*263e0*/  IMAD.MOV.U32 R26, RZ, RZ, R20 ;  /* 0x000000ffff1a7224 */ /* 0x000fe200078e0014 */
[----:B0-----:R-:W4:Y:S01]  /*263f0*/  LDL.LU.64 R12, [R1+0x37f0] ;  /* 0x0037f000010c7983 */ /* 0x001f220000300a00 */
[----:B-1----:R-:W-:-:S02]  /*26400*/  IMAD.MOV.U32 R14, RZ, RZ, R21 ;  /* 0x000000ffff0e7224 */ /* 0x002fc400078e0015 */
[----:B------:R-:W4:Y:S02]  /*26410*/  LDL.LU.64 R20, [R1+0xd60] ;  /* 0x000d600001147983 */ /* 0x000f240000300a00 */
[----:B------:R-:W4:Y:S01]  /*26420*/  LDL.LU.64 R22, [R1+0xd68] ;  /* 0x000d680001167983 */ /* 0x000f220000300a00 */
[C---:B--2---:R-:W-:Y:S01]  /*26430*/  HMMA.16816.F32.BF16 R4, R16.reuse, R4, R8 ;  /* 0x000000041004723c */ /* 0x044fe20000041808 */
        /* <DEDUP_REMOVED lines=19> */
[----:B0-----:R-:W3:Y:S01]  /*26570*/  LDL.LU.64 R6, [R1+0x37a8] ;  /* 0x0037a80001067983 */ /* 0x001ee20000300a00 */
[----:B------:R-:W3:Y:S02]  /*26580*/  LDL.LU.64 R4, [R1+0x37a0] ;  /* 0x0037a00001047983 */ /* 0x000ee40000300a00 */
[C---:B---3--:R-:W-:Y:S11]  /*26590*/  HMMA.16816.F32.BF16 R4, R16.reuse, R24, R4 ;  /* 0x000000181004723c */ /* 0x048ff60000041804 */
[----:B------:R-:W-:Y:S11]  /*265a0*/  @!UPT UIADD3 URZ, URZ, URZ, URZ ;  /* 0x0000003f3f3ff290 */ /* 0x000ff6000fffe03f */
[----:B------:R-:W-:Y:S01]  /*265b0*/  @!UPT UIADD3 URZ, URZ, URZ, URZ ;  /* 0x0000003f3f3ff290 */ /* 0x000fe2000fffe03f */
[----:B------:R-:W-:Y:S01]  /*265c0*/  STL.64 [R1+0xd90], R4 ;  /* 0x000d900401007387 */ /* 0x000fe20000100a00 */
[----:B------:R0:W-:Y:S03]  /*265d0*/  STL.64 [R1+0xd98], R6 ;  /* 0x000d980601007387 */ /* 0x0001e60000100a00 */
[----:B0-----:R-:W3:Y:S01]  /*265e0*/  LDL.LU.64 R6, [R1+0x3798] ;  /* 0x0037980001067983 */ /* 0x001ee20000300a00 */
[----:B------:R-:W3:Y:S02]  /*265f0*/  LDL.LU.64 R4, [R1+0x3790] ;  /* 0x0037900001047983 */ /* 0x000ee40000300a00 */
[----:B------:R0:W-:Y:S02]  /*26600*/  STL.64 [R1+0x36c0], R24 ;  /* 0x0036c01801007387 */ /* 0x0001e40000100a00 */
[----:B------:R-:W-:Y:S01]  /*26610*/  STL [R1+0x3710], R26 ;  /* 0x0037101a01007387 */ /* 0x000fe20000100800 */
[----:B0-----:R-:W3:Y:S02]  /*26620*/  LDL.64 R24, [R1+0x10] ;  /* 0x0000100001187983 */ /* 0x001ee40000100a00 */
[C---:B---3--:R-:W-:Y:S11]  /*26630*/  HMMA.16816.F32.BF16 R4, R16.reuse, R24, R4 ;  /* 0x000000181004723c */ /* 0x048ff60000041804 */
[----:B------:R-:W-:Y:S11]  /*26640*/  @!UPT UIADD3 URZ, URZ, URZ, URZ ;  /* 0x0000003f3f3ff290 */ /* 0x000ff6000fffe03f */
[----:B------:R-:W-:Y:S01]  /*26650*/  @!UPT UIADD3 URZ, URZ, URZ, URZ ;  /* 0x0000003f3f3ff290 */ /* 0x000fe2000fffe03f */
[----:B------:R0:W-:Y:S01]  /*26660*/  STL.64 [R1+0xd80], R4 ;  /* 0x000d800401007387 */ /* 0x0001e20000100a00 */
[----:B------:R-:W-:Y:S03]  /*26670*/  STL.64 [R1+0xd88], R6 ;  /* 0x000d880601007387 */ /* 0x000fe60000100a00 */
[----:B0-----:R-:W2:Y:S01]  /*26680*/  LDL.LU.64 R4, [R1+0x3788] ;  /* 0x0037880001047983 */ /* 0x001ea20000300a00 */
[C---:B----4-:R-:W-:Y:S01]  /*26690*/  HMMA.16816.F32.BF16 R20, R16.reuse, R12, R20 ;  /* 0x0000000c1014723c */ /* 0x050fe20000041814 */
[----:B------:R-:W-:Y:S02]  /*266a0*/  IMAD.MOV.U32 R2, RZ, RZ, R24 ;  /* 0x000000ffff027224 */ /* 0x000fe400078e0018 */
[----:B------:R-:W-:Y:S02]  /*266b0*/  IMAD.MOV.U32 R0, RZ, RZ, R25 ;  /* 0x000000ffff007224 */ /* 0x000fe400078e0019 */
[----:B------:R-:W3:Y:S01]  /*266c0*/  LDL.LU.64 R24, [R1+0xd50] ;  /* 0x000d500001187983 */ /* 0x000ee20000300a00 */
[----:B------:R-:W3:Y:S02]  /*266d0*/  LDL.LU.64 R26, [R1+0xd58] ;  /* 0x000d5800011a7983 */ /* 0x000ee40000300a00 */
[C---:B--2---:R-:W-:Y:S01]  /*266e0*/  HMMA.16816.F32.BF16 R8, R16.reuse, R4, R8 ;  /* 0x000000041008723c */ /* 0x044fe20000041808 */
[----:B------:R-:W-:Y:S11]  /*266f0*/  IMAD.MOV.U32 R3, RZ, RZ, R5 ;  /* 0x000000ffff037224 */ /* 0x000ff600078e0005 */
[----:B------:R-:W-:Y:S11]  /*26700*/  @!UPT UIADD3 URZ, URZ, URZ, URZ ;  /* 0x0000003f3f3ff290 */ /* 0x000ff6000fffe03f */
[----:B------:R0:W-:Y:S01]  /*26710*/  STL.64 [R1+0xd70], R8 ;  /* 0x000d700801007387 */ /* 0x0001e20000100a00 */
[----:B------:R1:W-:Y:S03]  /*26720*/  STL.64 [R1+0xd78], R10 ;  /* 0x000d780a01007387 */ /* 0x0003e60000100a00 */
[----:B0-----:R-:W3:Y:S01]  /*26730*/  LDL.LU.64 R8, [R1+0x3780] ;  /* 0x0037800001087983 */ /* 0x001ee20000300a00 */
[----:B-1----:R-:W-:Y:S02]  /*26740*/  IMAD.MOV.U32 R10, RZ, RZ, R4 ;  /* 0x000000ffff0a7224 */ /* 0x002fe400078e0004 */
[----:B------:R-:W2:Y:S02]  /*26750*/  LDL.LU.64 R6, [R1+0x3778] ;  /* 0x0037780001067983 */ /* 0x000ea40000300a00 */
[----:B------:R-:W4:Y:S01]  /*26760*/  LDL.LU.64 R4, [R1+0x3770] ;  /* 0x0037700001047983 */ /* 0x000f220000300a00 */
[----:B------:R0:W-:Y:S01]  /*26770*/  STL.64 [R1+0xd60], R20 ;  /* 0x000d601401007387 */ /* 0x0001e20000100a00 */
[----:B------:R1:W-:Y:S03]  /*26780*/  STL.64 [R1+0xd68], R22 ;  /* 0x000d681601007387 */ /* 0x0003e60000100a00 */
[----:B0-----:R-:W4:Y:S01]  /*26790*/  LDL.LU.64 R20, [R1+0x5e0] ;  /* 0x0005e00001147983 */ /* 0x001f220000300a00 */
[----:B-1----:R-:W4:Y:S02]  /*267a0*/  LDL.LU.64 R22, [R1+0x5e8] ;  /* 0x0005e80001167983 */ /* 0x002f240000300a00 */
[----:B------:R-:W-:Y:S02]  /*267b0*/  STL [R1+0x3720], R14 ;  /* 0x0037200e01007387 */ /* 0x000fe40000100800 */
[----:B------:R0:W-:Y:S02]  /*267c0*/  STL.64 [R1+0x3718], R12 ;  /* 0x0037180c01007387 */ /* 0x0001e40000100a00 */
[----:B0-----:R-:W2:Y:S01]  /*267d0*/  LDL.LU.64 R12, [R1+0x590] ;  /* 0x00059000010c7983 */ /* 0x001ea20000300a00 */
[----:B------:R-:W2:Y:S01]  /*267e0*/  LDL.LU.64 R14, [R1+0x598] ;  /* 0x00059800010e7983 */ /* 0x000ea20000300a00 */
[----:B---3--:R-:W-:Y:S02]  /*267f0*/  HMMA.16816.F32.BF16 R24, R16, R8, R24 ;  /* 0x000000081018723c */ /* 0x008fe40000041818 */
[----:B--2---:R-:W-:Y:S01]  /*26800*/  STL.64 [R1+0x3730], R14 ;  /* 0x0037300e01007387 */ /* 0x004fe20000100a00 */
[----:B------:R0:W-:Y:S02]  /*26810*/  STL.64 [R1+0x3728], R12 ;  /* 0x0037280c01007387 */ /* 0x0001e40000100a00 */
[----:B0-----:R-:W-:-:S02]  /*26820*/  IMAD.MOV.U32 R12, RZ, RZ, R7 ;  /* 0x000000ffff0c7224 */ /* 0x001fc400078e0007 */
[----:B------:R-:W-:-:S05]  /*26830*/  IMAD.MOV.U32 R13, RZ, RZ, R6 ;  /* 0x000000ffff0d7224 */ /* 0x000fca00078e0006 */
[----:B------:R0:W-:Y:S04]  /*26840*/  STL.64 [R1+0x3748], R12 ;  /* 0x0037480c01007387 */ /* 0x0001e80000100a00 */
[----:B0-----:R-:W2:Y:S07]  /*26850*/  LDL.64 R12, [R1+0xc0] ;  /* 0x0000c000010c7983 */ /* 0x001eae0000100a00 */
[----:B------:R0:W-:Y:S02]  /*26860*/  STL.64 [R1+0xd50], R24 ;  /* 0x000d501801007387 */ /* 0x0001e40000100a00 */
[----:B------:R1:W-:Y:S01]  /*26870*/  STL.64 [R1+0xd58], R26 ;  /* 0x000d581a01007387 */ /* 0x0003e20000100a00 */
[----:B0-----:R-:W3:Y:S01]  /*26880*/  LDL.LU.64 R24, [R1+0x580] ;  /* 0x0005800001187983 */ /* 0x001ee20000300a00 */
[----:B-1----:R-:W2:Y:S03]  /*26890*/  LDL.LU.64 R26, [R1+0x588] ;  /* 0x00058800011a7983 */ /* 0x002ea60000300a00 */
[----:B--2---:R-:W-:Y:S01]  /*268a0*/  STL.64 [R1+0x3740], R26 ;  /* 0x0037401a01007387 */ /* 0x004fe20000100a00 */
[----:B---3--:R0:W-:Y:S03]  /*268b0*/  STL.64 [R1+0x3738], R24 ;  /* 0x0037381801007387 */ /* 0x0081e60000100a00 */
[----:B0-----:R-:W2:Y:S01]  /*268c0*/  LDL.LU.64 R24, [R1+0x5a0] ;  /* 0x0005a00001187983 */ /* 0x001ea20000300a00 */
[----:B------:R-:W3:Y:S01]  /*268d0*/  LDL.LU.64 R26, [R1+0x5a8] ;  /* 0x0005a800011a7983 */ /* 0x000ee20000300a00 */
[----:B----4-:R-:W-:Y:S02]  /*268e0*/  HMMA.16816.F32.BF16 R16, R16, R4, R20 ;  /* 0x000000041010723c */ /* 0x010fe40000041814 */
[----:B---3--:R-:W-:Y:S01]  /*268f0*/  STL.64 [R1+0x3758], R26 ;  /* 0x0037581a01007387 */ /* 0x008fe20000100a00 */
[----:B--2---:R0:W-:Y:S03]  /*26900*/  STL.64 [R1+0x3750], R24 ;  /* 0x0037501801007387 */ /* 0x0041e60000100a00 */
[----:B0-----:R-:W2:Y:S01]  /*26910*/  LDL.LU.64 R24, [R1+0xcb0] ;  /* 0x000cb00001187983 */ /* 0x001ea20000300a00 */
[----:B------:R-:W2:Y:S02]  /*26920*/  LDL.LU.64 R26, [R1+0xcb8] ;  /* 0x000cb800011a7983 */ /* 0x000ea40000300a00 */
[----:B------:R-:W-:Y:S02]  /*26930*/  STL [R1+0x367c], R9 ;  /* 0x00367c0901007387 */ /* 0x000fe40000100800 */
[----:B------:R-:W2:Y:S01]  /*26940*/  LDL.LU.64 R22, [R1+0x3768] ;  /* 0x0037680001167983 */ /* 0x000ea20000300a00 */
[----:B------:R-:W2:Y:S11]  /*26950*/  LDL.LU.64 R20, [R1+0x3760] ;  /* 0x0037600001147983 */ /* 0x000eb60000300a00 */
[----:B------:R0:W-:Y:S02]  /*26960*/  STL.64 [R1+0x5e0], R16 ;  /* 0x0005e01001007387 */ /* 0x0001e40000100a00 */
[----:B------:R-:W-:Y:S02]  /*26970*/  STL.64 [R1+0x5e8], R18 ;  /* 0x0005e81201007387 */ /* 0x000fe40000100a00 */
[----:B------:R-:W-:-:S02]  /*26980*/  IMAD.MOV.U32 R7, RZ, RZ, R12 ;  /* 0x000000ffff077224 */ /* 0x000fc400078e000c */
[----:B------:R-:W-:Y:S01]  /*26990*/  IMAD.MOV.U32 R6, RZ, RZ, R13 ;  /* 0x000000ffff067224 */ /* 0x000fe200078e000d */
[----:B0-----:R-:W3:Y:S01]  /*269a0*/  LDL.64 R16, [R1+0xa0] ;  /* 0x0000a00001107983 */ /* 0x001ee20000100a00 */
[----:B------:R-:W-:Y:S01]  /*269b0*/  STL [R1+0x3678], R5 ;  /* 0x0036780501007387 */ /* 0x000fe20000100800 */
        /* <DEDUP_REMOVED lines=16> */
[----:B---3--:R-:W-:Y:S11]  /*26ac0*/  HMMA.16816.F32.BF16 R12, R20, R16, R12 ;  /* 0x00000010140c723c */ /* 0x008ff6000004180c */
[----:B------:R-:W-:Y:S11]  /*26ad0*/  @!UPT UIADD3 URZ, URZ, URZ, URZ ;  /* 0x0000003f3f3ff290 */ /* 0x000ff6000fffe03f */
[----:B------:R-:W-:Y:S01]  /*26ae0*/  @!UPT UIADD3 URZ, URZ, URZ, URZ ;  /* 0x0000003f3f3ff290 */ /* 0x000fe2000fffe03f */
[----:B------:R-:W-:Y:S01]  /*26af0*/  STL.64 [R1+0x590], R12 ;  /* 0x0005900c01007387 */ /* 0x000fe20000100a00 */
[----:B------:R0:W-:Y:S03]  /*26b00*/  STL.64 [R1+0x598], R14 ;  /* 0x0005980e01007387 */ /* 0x0001e60000100a00 */
[----:B0-----:R-:W3:Y:S01]  /*26b10*/  LDL.LU R14, [R1+0x3720] ;  /* 0x00372000010e7983 */ /* 0x001ee20000300800 */
[----:B------:R-:W4:Y:S02]  /*26b20*/  LDL.LU.64 R12, [R1+0x3718] ;  /* 0x00371800010c7983 */ /* 0x000f240000300a00 */
[----:B------:R-:W-:Y:S02]  /*26b30*/  IMAD.MOV.U32 R15, RZ, RZ, R16 ;  /* 0x000000ffff0f7224 */ /* 0x000fe400078e0010 */
[----:B------:R-:W2:Y:S01]  /*26b40*/  LDL R16, [R1+0x70] ;  /* 0x0000700001107983 */ /* 0x000ea20000100800 */
[----:B------:R-:W-:-:S02]  /*26b50*/  IMAD.MOV.U32 R11, RZ, RZ, R17 ;  /* 0x000000ffff0b7224 */ /* 0x000fc400078e0011 */
[----:B------:R-:W-:-:S05]  /*26b60*/  IMAD.MOV.U32 R17, RZ, RZ, R28 ;  /* 0x000000ffff117224 */ /* 0x000fca00078e001c */
[----:B--2---:R0:W-:Y:S04]  /*26b70*/  STL.64 [R1+0x3708], R16 ;  /* 0x0037081001007387 */ /* 0x0041e80000100a00 */
[----:B0-----:R-:W2:Y:S01]  /*26b80*/  LDL.64 R16, [R1+0x90] ;  /* 0x0000900001107983 */ /* 0x001ea20000100a00 */
[----:B------:R-:W-:Y:S02]  /*26b90*/  STL [R1+0x36e0], R15 ;  /* 0x0036e00f01007387 */ /* 0x000fe40000100800 */
[----:B----4-:R-:W-:Y:S01]  /*26ba0*/  STL.64 [R1+0x36d8], R12 ;  /* 0x0036d80c01007387 */ /* 0x010fe20000100a00 */
        /* <DEDUP_REMOVED lines=8> */
[----:B------:R-:W4:Y:S02]  /*26c30*/  LDL.LU.64 R18, [R1+0x578] ;  /* 0x0005780001127983 */ /* 0x000f240000300a00 */
[----:B------:R-:W2:Y:S02]  /*26c40*/  LDL.64 R12, [R1+0x40] ;  /* 0x00004000010c7983 */ /* 0x000ea40000100a00 */
[----:B--2---:R0:W-:Y:S01]  /*26c50*/  STL.64 [R1+0x36e8], R12 ;  /* 0x0036e80c01007387 */ /* 0x0041e20000100a00 */
[----:B------:R-:W2:Y:S03]  /*26c60*/  LDL.64 R24, [R1+0x30] ;  /* 0x0000300001187983 */ /* 0x000ea60000100a00 */
[----:B0-----:R-:W4:Y:S04]  /*26c70*/  LDL.64 R12, [R1+0x80] ;  /* 0x00008000010c7983 */ /* 0x001f280000100a00 */
[----:B--2---:R-:W-:Y:S01]  /*26c80*/  STL.64 [R1+0x36f0], R24 ;  /* 0x0036f01801007387 */ /* 0x004fe20000100a00 */
[----:B------:R-:W-:Y:S02]  /*26c90*/  STL.64 [R1+0x3688], R6 ;  /* 0x0036880601007387 */ /* 0x000fe40000100a00 */
[----:B------:R0:W-:Y:S01]  /*26ca0*/  STL.64 [R1+0x3680], R4 ;  /* 0x0036800401007387 */ /* 0x0001e20000100a00 */
[----:B----4-:R-:W-:Y:S01]  /*26cb0*/  HMMA.16816.F32.BF16 R16, R20, R12, R16 ;  /* 0x0000000c1410723c */ /* 0x010fe20000041810 */
[----:B0-----:R-:W-:-:S02]  /*26cc0*/  IMAD.MOV.U32 R4, RZ, RZ, R10 ;  /* 0x000000ffff047224 */ /* 0x001fc400078e000a */
[----:B------:R-:W-:-:S05]  /*26cd0*/  IMAD.MOV.U32 R5, RZ, RZ, R3 ;  /* 0x000000ffff057224 */ /* 0x000fca00078e0003 */
[----:B------:R0:W-:Y:S01]  /*26ce0*/  STL.64 [R1+0x36a0], R4 ;  /* 0x0036a00401007387 */ /* 0x0001e20000100a00 */
[----:B------:R-:W-:Y:S02]  /*26cf0*/  IMAD.MOV.U32 R10, RZ, RZ, R12 ;  /* 0x000000ffff0a7224 */ /* 0x000fe400078e000c */
[----:B------:R-:W-:Y:S02]  /*26d00*/  IMAD.MOV.U32 R3, RZ, RZ, R13 ;  /* 0x000000ffff037224 */ /* 0x000fe400078e000d */
[----:B0-----:R-:W-:Y:S02]  /*26d10*/  IMAD.MOV.U32 R4, RZ, RZ, R2 ;  /* 0x000000ffff047224 */ /* 0x001fe400078e0002 */
[----:B------:R-:W-:-:S05]  /*26d20*/  IMAD.MOV.U32 R5, RZ, RZ, R0 ;  /* 0x000000ffff057224 */ /* 0x000fca00078e0000 */
[----:B------:R0:W-:Y:S01]  /*26d30*/  STL.64 [R1+0x36b8], R4 ;  /* 0x0036b80401007387 */ /* 0x0001e20000100a00 */
[----:B---3--:R-:W-:-:S03]  /*26d40*/  IMAD.MOV.U32 R25, RZ, RZ, R14 ;  /* 0x000000ffff197224 */ /* 0x008fc600078e000e */
[----:B0-----:R-:W2:Y:S01]  /*26d50*/  LDL.LU.64 R4, [R1+0x560] ;  /* 0x0005600001047983 */ /* 0x001ea20000300a00 */
[----:B------:R-:W2:Y:S02]  /*26d60*/  LDL.LU.64 R6, [R1+0x568] ;  /* 0x0005680001067983 */ /* 0x000ea40000300a00 */
[----:B------:R0:W-:Y:S02]  /*26d70*/  STL.64 [R1+0x570], R16 ;  /* 0x0005701001007387 */ /* 0x0001e40000100a00 */
[----:B------:R2:W-:Y:S01]  /*26d80*/  STL.64 [R1+0x578], R18 ;  /* 0x0005781201007387 */ /* 0x0005e20000100a00 */
[----:B0-----:R-:W2:Y:S01]  /*26d90*/  LDL.LU.64 R16, [R1+0x3708] ;  /* 0x0037080001107983 */ /* 0x001ea20000300a00 */
[----:B------:R-:W3:Y:S02]  /*26da0*/  LDL.LU.64 R12, [R1+0xc90] ;  /* 0x000c9000010c7983 */ /* 0x000ee40000300a00 */
[----:B------:R-:W4:Y:S02]  /*26db0*/  LDL.LU.64 R14, [R1+0xc98] ;  /* 0x000c9800010e7983 */ /* 0x000f240000300a00 */
[----:B----4-:R-:W-:Y:S01]  /*26dc0*/  STL.64 [R1+0x3700], R14 ;  /* 0x0037000e01007387 */ /* 0x010fe20000100a00 */
[----:B---3--:R0:W-:Y:S01]  /*26dd0*/  STL.64 [R1+0x36f8], R12 ;  /* 0x0036f80c01007387 */ /* 0x0081e20000100a00 */
[----:B--2---:R-:W-:Y:S02]  /*26de0*/  HMMA.16816.F32.BF16 R16, R20, R16, R4 ;  /* 0x000000101410723c */ /* 0x004fe40000041804 */
[----:B0-----:R-:W2:Y:S01]  /*26df0*/  LDL.LU.64 R12, [R1+0xca0] ;  /* 0x000ca000010c7983 */ /* 0x001ea20000300a00 */
[----:B------:R-:W2:Y:S02]  /*26e00*/  LDL.LU.64 R14, [R1+0xca8] ;  /* 0x000ca800010e7983 */ /* 0x000ea40000300a00 */
[----:B------:R-:W-:Y:S02]  /*26e10*/  STL.64 [R1+0x3698], R10 ;  /* 0x0036980a01007387 */ /* 0x000fe40000100a00 */
[----:B------:R0:W-:Y:S02]  /*26e20*/  STL.64 [R1+0x3690], R8 ;  /* 0x0036900801007387 */ /* 0x0001e40000100a00 */
[----:B0-----:R-:W3:Y:S01]  /*26e30*/  LDL.64 R8, [R1+0x50] ;  /* 0x0000500001087983 */ /* 0x001ee20000100a00 */
[----:B------:R-:W4:Y:S02]  /*26e40*/  LDL.LU.64 R4, [R1+0xc60] ;  /* 0x000c600001047983 */ /* 0x000f240000300a00 */
[----:B------:R-:W3:Y:S11]  /*26e50*/  LDL.LU.64 R6, [R1+0xc68] ;  /* 0x000c680001067983 */ /* 0x000ef60000300a00 */
[----:B------:R-:W-:Y:S01]  /*26e60*/  STL.64 [R1+0x560], R16 ;  /* 0x0005601001007387 */ /* 0x000fe20000100a00 */
[----:B------:R-:W-:Y:S02]  /*26e70*/  STL.64 [R1+0x568], R18 ;  /* 0x0005681201007387 */ /* 0x000fe40000100a00 */
[----:B------:R-:W0:Y:S04]  /*26e80*/  LDSM.16.MT88.4 R16, [R29+0x200] ;  /* 0x000200001d10783b */ /* 0x000e280000004200 */
[----:B------:R-:W-:-:S07]  /*26e90*/  IMAD.MOV.U32 R24, RZ, RZ, R26 ;  /* 0x000000ffff187224 */ /* 0x000fce00078e001a */
[----:B--2---:R-:W-:Y:S01]  /*26ea0*/  HMMA.16816.F32.BF16 R24, R20, R24, R12 ;  /* 0x000000181418723c */ /* 0x004fe2000004180c */
[----:B---3--:R-:W-:Y:S01]  /*26eb0*/  STL.64 [R1+0x36d0], R6 ;  /* 0x0036d00601007387 */ /* 0x008fe20000100a00 */
[----:B----4-:R1:W-:Y:S03]  /*26ec0*/  STL.64 [R1+0x36c8], R4 ;  /* 0x0036c80401007387 */ /* 0x0103e60000100a00 */
[----:B-1----:R-:W2:Y:S01]  /*26ed0*/  LDL.LU.64 R4, [R1+0xc70] ;  /* 0x000c700001047983 */ /* 0x002ea20000300a00 */
[----:B------:R-:W2:Y:S02]  /*26ee0*/  LDL.LU.64 R6, [R1+0xc78] ;  /* 0x000c780001067983 */ /* 0x000ea40000300a00 */
[----:B0-----:R-:W-:Y:S02]  /*26ef0*/  STL.64 [R1+0x3538], R18 ;  /* 0x0035381201007387 */ /* 0x001fe40000100a00 */
[----:B------:R0:W-:Y:S02]  /*26f00*/  STL.64 [R1+0x3530], R16 ;  /* 0x0035301001007387 */ /* 0x0001e40000100a00 */
[----:B0-----:R-:W3:Y:S01]  /*26f10*/  LDL.LU.64 R16, [R1+0xc80] ;  /* 0x000c800001107983 */ /* 0x001ee20000300a00 */
[----:B------:R-:W3:Y:S02]  /*26f20*/  LDL.LU.64 R18, [R1+0xc88] ;  /* 0x000c880001127983 */ /* 0x000ee40000300a00 */
[----:B------:R-:W4:Y:S02]  /*26f30*/  LDL.LU.64 R14, [R1+0x3700] ;  /* 0x00370000010e7983 */ /* 0x000f240000300a00 */
[----:B------:R-:W4:Y:S06]  /*26f40*/  LDL.LU.64 R12, [R1+0x36f8] ;  /* 0x0036f800010c7983 */ /* 0x000f2c0000300a00 */
[----:B------:R0:W-:Y:S01]  /*26f50*/  STL.64 [R1+0xca0], R24 ;  /* 0x000ca01801007387 */ /* 0x0001e20000100a00 */
[----:B------:R-:W-:Y:S03]  /*26f60*/  STL.64 [R1+0xca8], R26 ;  /* 0x000ca81a01007387 */ /* 0x000fe60000100a00 */
[----:B0-----:R-:W2:Y:S01]  /*26f70*/  LDL.LU.64 R24, [R1+0x36f0] ;  /* 0x0036f00001187983 */ /* 0x001ea20000300a00 */
[----:B------:R-:W-:-:S02]  /*26f80*/  IMAD.MOV.U32 R2, RZ, RZ, R8 ;  /* 0x000000ffff027224 */ /* 0x000fc400078e0008 */
[----:B------:R-:W-:Y:S01]  /*26f90*/  IMAD.MOV.U32 R0, RZ, RZ, R9 ;  /* 0x000000ffff007224 */ /* 0x000fe200078e0009 */
[C---:B----4-:R-:W-:Y:S11]  /*26fa0*/  HMMA.16816.F32.BF16 R12, R20.reuse, R8, R12 ;  /* 0x00000008140c723c */ /* 0x050ff6000004180c */
[----:B------:R-:W-:Y:S11]  /*26fb0*/  @!UPT UIADD3 URZ, URZ, URZ, URZ ;  /* 0x0000003f3f3ff290 */ /* 0x000ff6000fffe03f */
[----:B------:R-:W-:Y:S01]  /*26fc0*/  @!UPT UIADD3 URZ, URZ, URZ, URZ ;  /* 0x0000003f3f3ff290 */ /* 0x000fe2000fffe03f */
[----:B------:R0:W-:Y:S01]  /*26fd0*/  STL.64 [R1+0xc90], R12 ;  /* 0x000c900c01007387 */ /* 0x0001e20000100a00 */
[----:B------:R1:W-:Y:S03]  /*26fe0*/  STL.64 [R1+0xc98], R14 ;  /* 0x000c980e01007387 */ /* 0x0003e60000100a00 */
[----:B0-----:R-:W3:Y:S01]  /*26ff0*/  LDL.LU.64 R12, [R1+0x36e8] ;  /* 0x0036e800010c7983 */ /* 0x001ee20000300a00 */
[----:B------:R-:W4:Y:S02]  /*27000*/  LDL.LU.64 R8, [R1+0xc40] ;  /* 0x000c400001087983 */ /* 0x000f240000300a00 */
[----:B------:R-:W4:Y:S01]  /*27010*/  LDL.LU.64 R10, [R1+0xc48] ;  /* 0x000c4800010a7983 */ /* 0x000f220000300a00 */
[C---:B--2---:R-:W-:Y:S08]  /*27020*/  HMMA.16816.F32.BF16 R4, R20.reuse, R24, R4 ;  /* 0x000000181404723c */ /* 0x044ff00000041804 */
[----:B---3--:R-:W-:Y:S01]  /*27030*/  HMMA.16816.F32.BF16 R16, R20, R12, R16 ;  /* 0x0000000c1410723c */ /* 0x008fe20000041810 */
[----:B----4-:R-:W-:Y:S01]  /*27040*/  STL.64 [R1+0x36b0], R10 ;  /* 0x0036b00a01007387 */ /* 0x010fe20000100a00 */
[----:B------:R0:W-:Y:S02]  /*27050*/  STL.64 [R1+0x36a8], R8 ;  /* 0x0036a80801007387 */ /* 0x0001e40000100a00 */
[----:B-1----:R-:W-:Y:S01]  /*27060*/  IMAD.MOV.U32 R14, RZ, RZ, R13 ;  /* 0x000000ffff0e7224 */ /* 0x002fe200078e000d */
[----:B0-----:R-:W2:Y:S01]  /*27070*/  LDL.LU.64 R8, [R1+0xc50] ;  /* 0x000c500001087983 */ /* 0x001ea20000300a00 */
[----:B------:R-:W2:Y:S11]  /*27080*/  LDL.LU.64 R10, [R1+0xc58] ;  /* 0x000c5800010a7983 */ /* 0x000eb60000300a00 */
[----:B------:R-:W-:Y:S06]  /*27090*/  @!UPT UIADD3 URZ, URZ, URZ, URZ ;  /* 0x0000003f3f3ff290 */ /* 0x000fec000fffe03f */
[----:B------:R0:W-:Y:S01]  /*270a0*/  STL.64 [R1+0xc80], R16 ;  /* 0x000c801001007387 */ /* 0x0001e20000100a00 */
[----:B------:R1:W-:Y:S02]  /*270b0*/  STL.64 [R1+0xc88], R18 ;  /* 0x000c881201007387 */ /* 0x0003e40000100a00 */
[----:B------:R-:W3:Y:S02]  /*270c0*/  LDL.LU R15, [R1+0x36e0] ;  /* 0x0036e000010f7983 */ /* 0x000ee40000300800 */
[----:B0-----:R-:W-:Y:S02]  /*270d0*/  IMAD.MOV.U32 R16, RZ, RZ, R12 ;  /* 0x000000ffff107224 */ /* 0x001fe400078e000c */
[----:B------:R-:W4:Y:S01]  /*270e0*/  LDL.LU.64 R12, [R1+0x36d8] ;  /* 0x0036d800010c7983 */ /* 0x000f220000300a00 */
[----:B------:R-:W-:Y:S02]  /*270f0*/  STL.64 [R1+0xc70], R4 ;  /* 0x000c700401007387 */ /* 0x000fe40000100a00 */
[----:B------:R0:W-:Y:S02]  /*27100*/  STL.64 [R1+0xc78], R6 ;  /* 0x000c780601007387 */ /* 0x0001e40000100a00 */
[----:B-1----:R-:W-:-:S02]  /*27110*/  IMAD.MOV.U32 R18, RZ, RZ, R24 ;  /* 0x000000ffff127224 */ /* 0x002fc400078e0018 */
[----:B------:R-:W-:Y:S01]  /*27120*/  IMAD.MOV.U32 R17, RZ, RZ, R25 ;  /* 0x000000ffff117224 */ /* 0x000fe200078e0019 */
[----:B0-----:R-:W2:Y:S01]  /*27130*/  LDL.LU.64 R6, [R1+0x36d0] ;  /* 0x0036d00001067983 */ /* 0x001ea20000300a00 */
[----:B------:R-:W2:Y:S02]  /*27140*/  LDL.LU.64 R4, [R1+0x36c8] ;  /* 0x0036c80001047983 */ /* 0x000ea40000300a00 */
[----:B------:R-:W2:Y:S02]  /*27150*/  LDL.LU.64 R24, [R1+0x36c0] ;  /* 0x0036c00001187983 */ /* 0x000ea40000300a00 */
[C---:B--2---:R-:W-:Y:S11]  /*27160*/  HMMA.16816.F32.BF16 R4, R20.reuse, R24, R4 ;  /* 0x000000181404723c */ /* 0x044ff60000041804 */
[----:B------:R-:W-:Y:S11]  /*27170*/  @!UPT UIADD3 URZ, URZ, URZ, URZ ;  /* 0x0000003f3f3ff290 */ /* 0x000ff6000fffe03f */
[----:B------:R-:W-:Y:S01]  /*27180*/  @!UPT UIADD3 URZ, URZ, URZ, URZ ;  /* 0x0000003f3f3ff290 */ /* 0x000fe2000fffe03f */
[----:B------:R0:W-:Y:S01]  /*27190*/  STL.64 [R1+0xc60], R4 ;  /* 0x000c600401007387 */ /* 0x0001e20000100a00 */
[----:B------:R-:W-:Y:S03]  /*271a0*/  STL.64 [R1+0xc68], R6 ;  /* 0x000c680601007387 */ /* 0x000fe60000100a00 */
[----:B0-----:R-:W2:Y:S01]  /*271b0*/  LDL.LU.64 R4, [R1+0x36b8] ;  /* 0x0036b80001047983 */ /* 0x001ea20000300a00 */
[----:B------:R-:W-:Y:S02]  /*271c0*/  IMAD.MOV.U32 R19, RZ, RZ, R25 ;  /* 0x000000ffff137224 */ /* 0x000fe400078e0019 */
[----:B------:R-:W-:Y:S02]  /*271d0*/  IMAD.MOV.U32 R28, RZ, RZ, R24 ;  /* 0x000000ffff1c7224 */ /* 0x000fe400078e0018 */
[----:B------:R-:W3:Y:S01]  /*271e0*/  LDL.LU.64 R24, [R1+0xc20] ;  /* 0x000c200001187983 */ /* 0x000ee20000300a00 */
[----:B------:R-:W3:Y:S02]  /*271f0*/  LDL.LU.64 R26, [R1+0xc28] ;  /* 0x000c2800011a7983 */ /* 0x000ee40000300a00 */
[----:B------:R-:W-:Y:S02]  /*27200*/  STL.64 [R1+0x35f8], R18 ;  /* 0x0035f81201007387 */ /* 0x000fe40000100a00 */
[----:B------:R0:W-:Y:S02]  /*27210*/  STL.64 [R1+0x35f0], R16 ;  /* 0x0035f01001007387 */ /* 0x0001e40000100a00 */
[----:B0-----:R-:W4:Y:S01]  /*27220*/  LDL.LU.64 R16, [R1+0xc30] ;  /* 0x000c300001107983 */ /* 0x001f220000300a00 */
[----:B------:R-:W4:Y:S01]  /*27230*/  LDL.LU.64 R18, [R1+0xc38] ;  /* 0x000c380001127983 */ /* 0x000f220000300a00 */
[C---:B--2---:R-:W-:Y:S02]  /*27240*/  HMMA.16816.F32.BF16 R4, R20.reuse, R4, R8 ;  /* 0x000000041404723c */ /* 0x044fe40000041808 */
[----:B------:R-:W2:Y:S01]  /*27250*/  LDL.LU.64 R10, [R1+0x36b0] ;  /* 0x0036b000010a7983 */ /* 0x000ea20000300a00 */
[----:B------:R-:W2:Y:S11]  /*27260*/  LDL.LU.64 R8, [R1+0x36a8] ;  /* 0x0036a80001087983 */ /* 0x000eb60000300a00 */
[----:B------:R-:W-:Y:S09]  /*27270*/  @!UPT UIADD3 URZ, URZ, URZ, URZ ;  /* 0x0000003f3f3ff290 */ /* 0x000ff2000fffe03f */
[----:B------:R0:W-:Y:S01]  /*27280*/  STL.64 [R1+0xc50], R4 ;  /* 0x000c500401007387 */ /* 0x0001e20000100a00 */
[----:B------:R2:W-:Y:S03]  /*27290*/  STL.64 [R1+0xc58], R6 ;  /* 0x000c580601007387 */ /* 0x0005e60000100a00 */
[----:B0-----:R-:W2:Y:S01]  /*272a0*/  LDL.LU.64 R4, [R1+0x36a0] ;  /* 0x0036a00001047983 */ /* 0x001ea20000300a00 */
[C---:B----4-:R-:W-:Y:S08]  /*272b0*/  HMMA.16816.F32.BF16 R16, R20.reuse, R12, R16 ;  /* 0x0000000c1410723c */ /* 0x050ff00000041810 */
[----:B--2---:R-:W-:Y:S01]  /*272c0*/  HMMA.16816.F32.BF16 R4, R20, R4, R8 ;  /* 0x000000041404723c */ /* 0x004fe20000041808 */
[----:B------:R-:W2:Y:S01]  /*272d0*/  LDL.LU.64 R10, [R1+0x3698] ;  /* 0x00369800010a7983 */ /* 0x000ea20000300a00 */
[----:B------:R-:W4:Y:S11]  /*272e0*/  LDL.LU.64 R8, [R1+0x3690] ;  /* 0x0036900001087983 */ /* 0x000f360000300a00 */
[----:B------:R-:W-:Y:S10]  /*272f0*/  @!UPT UIADD3 URZ, URZ, URZ, URZ ;  /* 0x0000003f3f3ff290 */ /* 0x000ff4000fffe03f */
[----:B------:R-:W-:Y:S01]  /*27300*/  STL.64 [R1+0xc40], R4 ;  /* 0x000c400401007387 */ /* 0x000fe20000100a00 */
[----:B------:R0:W-:Y:S03]  /*27310*/  STL.64 [R1+0xc48], R6 ;  /* 0x000c480601007387 */ /* 0x0001e60000100a00 */
[----:B0-----:R-:W2:Y:S01]  /*27320*/  LDL.LU.64 R6, [R1+0x3688] ;  /* 0x0036880001067983 */ /* 0x001ea20000300a00 */
[----:B------:R-:W2:Y:S02]  /*27330*/  LDL.LU.64 R4, [R1+0x3680] ;  /* 0x0036800001047983 */ /* 0x000ea40000300a00 */
[----:B------:R-:W-:Y:S02]  /*27340*/  STL [R1+0x3608], R14 ;  /* 0x0036080e01007387 */ /* 0x000fe40000100800 */
[----:B------:R4:W-:Y:S01]  /*27350*/  STL.64 [R1+0x3600], R12 ;  /* 0x0036000c01007387 */ /* 0x0009e20000100a00 */
[----:B------:R-:W-:Y:S01]  /*27360*/  STL.64 [R1+0xc30], R16 ;  /* 0x000c301001007387 */ /* 0x000fe20000100a00 */
[----:B------:R-:W-:Y:S02]  /*27370*/  STL.64 [R1+0xc38], R18 ;  /* 0x000c381201007387 */ /* 0x000fe40000100a00 */
[----:B----4-:R-:W-:-:S02]  /*27380*/  IMAD.MOV.U32 R12, RZ, RZ, R9 ;  /* 0x000000ffff0c7224 */ /* 0x010fc400078e0009 */
[----:B------:R-:W4:Y:S01]  /*27390*/  LDL.LU R9, [R1+0x367c] ;  /* 0x00367c0001097983 */ /* 0x000f220000300800 */
[----:B--2---:R-:W-:-:S03]  /*273a0*/  IMAD.MOV.U32 R13, RZ, RZ, R5 ;  /* 0x000000ffff0d7224 */ /* 0x004fc600078e0005 */
[----:B------:R-:W2:Y:S02]  /*273b0*/  LDL.LU R5, [R1+0x3678] ;  /* 0x0036780001057983 */ /* 0x000ea40000300800 */
[----:B------:R3:W-:Y:S02]  /*273c0*/  STL.64 [R1+0x3620], R12 ;  /* 0x0036200c01007387 */ /* 0x0007e40000100a00 */
[----:B---3--:R-:W-:Y:S02]  /*273d0*/  IMAD.MOV.U32 R12, RZ, RZ, R15 ;  /* 0x000000ffff0c7224 */ /* 0x008fe400078e000f */
[----:B------:R-:W-:-:S05]  /*273e0*/  IMAD.MOV.U32 R13, RZ, RZ, R11 ;  /* 0x000000ffff0d7224 */ /* 0x000fca00078e000b */
[----:B------:R0:W-:Y:S04]  /*273f0*/  STL.64 [R1+0x3638], R12 ;  /* 0x0036380c01007387 */ /* 0x0001e80000100a00 */
[----:B0-----:R-:W3:Y:S01]  /*27400*/  LDL.64 R12, [R1+0xb0] ;  /* 0x0000b000010c7983 */ /* 0x001ee20000100a00 */
[C---:B----4-:R-:W-:Y:S03]  /*27410*/  HMMA.16816.F32.BF16 R16, R20.reuse, R8, R24 ;  /* 0x000000081410723c */ /* 0x050fe60000041818 */
[----:B---3--:R-:W-:Y:S01]  /*27420*/  STL.64 [R1+0x3650], R12 ;  /* 0x0036500c01007387 */ /* 0x008fe20000100a00 */
[----:B------:R-:W2:Y:S02]  /*27430*/  LDL.LU.64 R24, [R1+0x550] ;  /* 0x0005500001187983 */ /* 0x000ea40000300a00 */
[----:B------:R-:W2:Y:S11]  /*27440*/  LDL.LU.64 R26, [R1+0x558] ;  /* 0x00055800011a7983 */ /* 0x000eb60000300a00 */
[----:B------:R-:W-:Y:S06]  /*27450*/  @!UPT UIADD3 URZ, URZ, URZ, URZ ;  /* 0x0000003f3f3ff290 */ /* 0x000fec000fffe03f */
[----:B------:R0:W-:Y:S01]  /*27460*/  STL.64 [R1+0xc20], R16 ;  /* 0x000c201001007387 */ /* 0x0001e20000100a00 */
[----:B------:R1:W-:Y:S04]  /*27470*/  STL.64 [R1+0xc28], R18 ;  /* 0x000c281201007387 */ /* 0x0003e80000100a00 */
[----:B0-----:R-:W3:Y:S01]  /*27480*/  LDL.LU.64 R16, [R1+0x490] ;  /* 0x0004900001107983 */ /* 0x001ee20000300a00 */
[----:B-1----:R-:W4:Y:S03]  /*27490*/  LDL.LU.64 R18, [R1+0x498] ;  /* 0x0004980001127983 */ /* 0x002f260000300a00 */
[----:B----4-:R-:W-:Y:S01]  /*274a0*/  STL.64 [R1+0x3618], R18 ;  /* 0x0036181201007387 */ /* 0x010fe20000100a00 */
[----:B---3--:R0:W-:Y:S03]  /*274b0*/  STL.64 [R1+0x3610], R16 ;  /* 0x0036101001007387 */ /* 0x0081e60000100a00 */
[----:B0-----:R-:W3:Y:S01]  /*274c0*/  LDL.LU.64 R16, [R1+0x4a0] ;  /* 0x0004a00001107983 */ /* 0x001ee20000300a00 */
[----:B------:R-:W4:Y:S03]  /*274d0*/  LDL.LU.64 R18, [R1+0x4a8] ;  /* 0x0004a80001127983 */ /* 0x000f260000300a00 */
        /* <DEDUP_REMOVED lines=11> */
[----:B------:R-:W3:Y:S02]  /*27590*/  LDL.LU.64 R18, [R1+0x4d8] ;  /* 0x0004d80001127983 */ /* 0x000ee40000300a00 */
[----:B------:R0:W-:Y:S02]  /*275a0*/  STL.64 [R1+0x3550], R8 ;  /* 0x0035500801007387 */ /* 0x0001e40000100a00 */
[----:B0-----:R-:W4:Y:S01]  /*275b0*/  LDL.64 R8, [R1] ;  /* 0x0000000001087983 */ /* 0x001f220000100a00 */
[----:B--2---:R-:W-:Y:S01]  /*275c0*/  HMMA.16816.F32.BF16 R20, R20, R4, R24 ;  /* 0x000000041414723c */ /* 0x004fe20000041818 */
[----:B------:R-:W-:-:S02]  /*275d0*/  IMAD.MOV.U32 R12, RZ, RZ, R7 ;  /* 0x000000ffff0c7224 */ /* 0x000fc400078e0007 */
[----:B------:R-:W-:Y:S01]  /*275e0*/  IMAD.MOV.U32 R13, RZ, RZ, R6 ;  /* 0x000000ffff0d7224 */ /* 0x000fe200078e0006 */
[----:B----4-:R0:W-:Y:S04]  /*275f0*/  STL.64 [R1+0x3568], R8 ;  /* 0x0035680801007387 */ /* 0x0101e80000100a00 */
[----:B0-----:R-:W2:Y:S01]  /*27600*/  LDL.64 R8, [R1+0x70] ;  /* 0x0000700001087983 */ /* 0x001ea20000100a00 */
[----:B------:R-:W3:Y:S02]  /*27610*/  LDL.LU.64 R26, [R1+0x3670] ;  /* 0x00367000011a7983 */ /* 0x000ee40000300a00 */
[----:B------:R-:W3:Y:S11]  /*27620*/  LDL.LU.64 R24, [R1+0x3668] ;  /* 0x0036680001187983 */ /* 0x000ef60000300a00 */
[----:B------:R-:W-:Y:S01]  /*27630*/  @!UPT UIADD3 URZ, URZ, URZ, URZ ;  /* 0x0000003f3f3ff290 */ /* 0x000fe2000fffe03f */
[----:B------:R0:W-:Y:S01]  /*27640*/  STL.64 [R1+0x550], R20 ;  /* 0x0005501401007387 */ /* 0x0001e20000100a00 */
[----:B------:R1:W-:Y:S04]  /*27650*/  STL.64 [R1+0x558], R22 ;  /* 0x0005581601007387 */ /* 0x0003e80000100a00 */
[----:B0-----:R-:W4:Y:S01]  /*27660*/  LDL.LU.64 R20, [R1+0x480] ;  /* 0x0004800001147983 */ /* 0x001f220000300a00 */
[----:B-1----:R-:W4:Y:S01]  /*27670*/  LDL.LU.64 R22, [R1+0x488] ;  /* 0x0004880001167983 */ /* 0x002f220000300a00 */
[C---:B---3--:R-:W-:Y:S02]  /*27680*/  HMMA.16816.F32.BF16 R12, R24.reuse, R12, R16 ;  /* 0x0000000c180c723c */ /* 0x048fe40000041810 */
[----:B------:R-:W3:Y:S01]  /*27690*/  LDL.LU.64 R18, [R1+0x3660] ;  /* 0x0036600001127983 */ /* 0x000ee20000300a00 */
[----:B------:R-:W3:Y:S11]  /*276a0*/  LDL.LU.64 R16, [R1+0x3658] ;  /* 0x0036580001107983 */ /* 0x000ef60000300a00 */
[----:B------:R-:W-:Y:S09]  /*276b0*/  @!UPT UIADD3 URZ, URZ, URZ, URZ ;  /* 0x0000003f3f3ff290 */ /* 0x000ff2000fffe03f */
        /* <DEDUP_REMOVED lines=12> */
[----:B------:R-:W-:Y:S01]  /*27780*/  STL.64 [R1+0x3548], R6 ;  /* 0x0035480601007387 */ /* 0x000fe20000100a00 */
[----:B------:R-:W-:Y:S01]  /*27790*/  STL.64 [R1+0x3540], R4 ;  /* 0x0035400401007387 */ /* 0x000fe20000100a00 */
[C---:B---3--:R-:W-:Y:S03]  /*277a0*/  HMMA.16816.F32.BF16 R12, R24.reuse, R12, R16 ;  /* 0x0000000c180c723c */ /* 0x048fe60000041810 */
[----:B------:R-:W3:Y:S01]  /*277b0*/  LDL.LU.64 R18, [R1+0x3630] ;  /* 0x0036300001127983 */ /* 0x000ee20000300a00 */
[----:B------:R-:W3:Y:S11]  /*277c0*/  LDL.LU.64 R16, [R1+0x3628] ;  /* 0x0036280001107983 */ /* 0x000ef60000300a00 */
[----:B------:R-:W-:Y:S08]  /*277d0*/  @!UPT UIADD3 URZ, URZ, URZ, URZ ;  /* 0x0000003f3f3ff290 */ /* 0x000ff0000fffe03f */
[----:B------:R0:W-:Y:S01]  /*277e0*/  STL.64 [R1+0x4b0], R12 ;  /* 0x0004b00c01007387 */ /* 0x0001e20000100a00 */
[----:B------:R3:W-:Y:S03]  /*277f0*/  STL.64 [R1+0x4b8], R14 ;  /* 0x0004b80e01007387 */ /* 0x0007e60000100a00 */
[----:B0-----:R-:W3:Y:S01]  /*27800*/  LDL.LU.64 R12, [R1+0x3620] ;  /* 0x00362000010c7983 */ /* 0x001ee20000300a00 */
[----:B------:R-:W-:Y:S02]  /*27810*/  IMAD.MOV.U32 R4, RZ, RZ, R10 ;  /* 0x000000ffff047224 */ /* 0x000fe400078e000a */
[----:B------:R-:W-:Y:S01]  /*27820*/  IMAD.MOV.U32 R5, RZ, RZ, R3 ;  /* 0x000000ffff057224 */ /* 0x000fe200078e0003 */
[C---:B---3--:R-:W-:Y:S01]  /*27830*/  HMMA.16816.F32.BF16 R12, R24.reuse, R12, R16 ;  /* 0x0000000c180c723c */ /* 0x048fe20000041810 */
[----:B------:R-:W3:Y:S01]  /*27840*/  LDL.LU.64 R18, [R1+0x3618] ;  /* 0x0036180001127983 */ /* 0x000ee20000300a00 */
[----:B------:R-:W3:Y:S11]  /*27850*/  LDL.LU.64 R16, [R1+0x3610] ;  /* 0x0036100001107983 */ /* 0x000ef60000300a00 */
[----:B------:R-:W-:Y:S10]  /*27860*/  @!UPT UIADD3 URZ, URZ, URZ, URZ ;  /* 0x0000003f3f3ff290 */ /* 0x000ff4000fffe03f */
[----:B------:R-:W-:Y:S01]  /*27870*/  STL.64 [R1+0x4a0], R12 ;  /* 0x0004a00c01007387 */ /* 0x000fe20000100a00 */
[----:B------:R0:W-:Y:S03]  /*27880*/  STL.64 [R1+0x4a8], R14 ;  /* 0x0004a80e01007387 */ /* 0x0001e60000100a00 */
[----:B0-----:R-:W4:Y:S01]  /*27890*/  LDL.LU R14, [R1+0x3608] ;  /* 0x00360800010e7983 */ /* 0x001f220000300800 */
[----:B------:R-:W4:Y:S02]  /*278a0*/  LDL.LU.64 R12, [R1+0x3600] ;  /* 0x00360000010c7983 */ /* 0x000f240000300a00 */
[----:B--2---:R-:W-:Y:S02]  /*278b0*/  IMAD.MOV.U32 R15, RZ, RZ, R8 ;  /* 0x000000ffff0f7224 */ /* 0x004fe400078e0008 */
[----:B------:R-:W-:Y:S01]  /*278c0*/  IMAD.MOV.U32 R3, RZ, RZ, R9 ;  /* 0x000000ffff037224 */ /* 0x000fe200078e0009 */
[C---:B---3--:R-:W-:Y:S01]  /*278d0*/  HMMA.16816.F32.BF16 R4, R24.reuse, R4, R16 ;  /* 0x000000041804723c */ /* 0x048fe20000041810 */
[----:B------:R-:W2:Y:S01]  /*278e0*/  LDL.LU.64 R18, [R1+0x35f8] ;  /* 0x0035f80001127983 */ /* 0x000ea20000300a00 */
[----:B------:R-:W3:Y:S11]  /*278f0*/  LDL.LU.64 R16, [R1+0x35f0] ;  /* 0x0035f00001107983 */ /* 0x000ef60000300a00 */
[----:B------:R-:W-:Y:S10]  /*27900*/  @!UPT UIADD3 URZ, URZ, URZ, URZ ;  /* 0x0000003f3f3ff290 */ /* 0x000ff4000fffe03f */
[----:B------:R-:W-:Y:S01]  /*27910*/  STL.64 [R1+0x490], R4 ;  /* 0x0004900401007387 */ /* 0x000fe20000100a00 */
[----:B------:R4:W-:Y:S02]  /*27920*/  STL.64 [R1+0x498], R6 ;  /* 0x0004980601007387 */ /* 0x0009e40000100a00 */
[----:B----4-:R-:W-:Y:S01]  /*27930*/  HMMA.16816.F32.BF16 R4, R24, R8, R20 ;  /* 0x000000081804723c */ /* 0x010fe20000041814 */
[----:B------:R-:W0:Y:S11]  /*27940*/  LDSM.16.MT88.4 R20, [R29+0x280] ;  /* 0x000280001d14783b */ /* 0x000e360000004200 */
[----:B------:R-:W-:Y:S11]  /*27950*/  @!UPT UIADD3 URZ, URZ, URZ, URZ ;  /* 0x0000003f3f3ff290 */ /* 0x000ff6000fffe03f */
[----:B------:R-:W-:Y:S01]  /*27960*/  STL.64 [R1+0x480], R4 ;  /* 0x0004800401007387 */ /* 0x000fe20000100a00 */
[----:B------:R-:W-:Y:S02]  /*27970*/  STL.64 [R1+0x488], R6 ;  /* 0x0004880601007387 */ /* 0x000fe40000100a00 */
[----:B------:R-:W4:Y:S02]  /*27980*/  LDL.LU.64 R8, [R1+0xb30] ;  /* 0x000b300001087983 */ /* 0x000f240000300a00 */
[----:B------:R-:W2:Y:S02]  /*27990*/  LDL.LU.64 R10, [R1+0xb38] ;  /* 0x000b3800010a7983 */ /* 0x000ea40000300a00 */
[----:B--2---:R-:W-:Y:S01]  /*279a0*/  STL.64 [R1+0x3578], R10 ;  /* 0x0035780a01007387 */ /* 0x004fe20000100a00 */
[----:B----4-:R1:W-:Y:S02]  /*279b0*/  STL.64 [R1+0x3570], R8 ;  /* 0x0035700801007387 */ /* 0x0103e40000100a00 */
[----:B-1----:R-:W-:-:S02]  /*279c0*/  IMAD.MOV.U32 R8, RZ, RZ, R28 ;  /* 0x000000ffff087224 */ /* 0x002fc400078e001c */
[----:B------:R-:W-:-:S05]  /*279d0*/  IMAD.MOV.U32 R9, RZ, RZ, R19 ;  /* 0x000000ffff097224 */ /* 0x000fca00078e0013 */
[----:B------:R1:W-:Y:S02]  /*279e0*/  STL.64 [R1+0x3590], R8 ;  /* 0x0035900801007387 */ /* 0x0003e40000100a00 */
[----:B-1----:R-:W-:Y:S02]  /*279f0*/  IMAD.MOV.U32 R8, RZ, RZ, R18 ;  /* 0x000000ffff087224 */ /* 0x002fe400078e0012 */
[----:B---3--:R-:W-:-:S05]  /*27a00*/  IMAD.MOV.U32 R9, RZ, RZ, R17 ;  /* 0x000000ffff097224 */ /* 0x008fca00078e0011 */
[----:B------:R1:W-:Y:S02]  /*27a10*/  STL.64 [R1+0x35a8], R8 ;  /* 0x0035a80801007387 */ /* 0x0003e40000100a00 */
[----:B-1----:R-:W-:Y:S02]  /*27a20*/  IMAD.MOV.U32 R8, RZ, RZ, R16 ;  /* 0x000000ffff087224 */ /* 0x002fe400078e0010 */
[----:B------:R-:W-:-:S05]  /*27a30*/  IMAD.MOV.U32 R9, RZ, RZ, R14 ;  /* 0x000000ffff097224 */ /* 0x000fca00078e000e */
[----:B------:R1:W-:Y:S02]  /*27a40*/  STL.64 [R1+0x35c0], R8 ;  /* 0x0035c00801007387 */ /* 0x0003e40000100a00 */
[----:B-1----:R-:W-:Y:S02]  /*27a50*/  IMAD.MOV.U32 R8, RZ, RZ, R2 ;  /* 0x000000ffff087224 */ /* 0x002fe400078e0002 */
[----:B------:R-:W-:-:S05]  /*27a60*/  IMAD.MOV.U32 R9, RZ, RZ, R0 ;  /* 0x000000ffff097224 */ /* 0x000fca00078e0000 */
[----:B------:R1:W-:Y:S04]  /*27a70*/  STL.64 [R1+0x35d8], R8 ;  /* 0x0035d80801007387 */ /* 0x0003e80000100a00 */
[----:B-1----:R-:W2:Y:S01]  /*27a80*/  LDL.64 R8, [R1+0x60] ;  /* 0x0000600001087983 */ /* 0x002ea20000100a00 */
[----:B------:R-:W-:Y:S02]  /*27a90*/  STL [R1+0x3560], R15 ;  /* 0x0035600f01007387 */ /* 0x000fe40000100800 */
[----:B------:R1:W-:Y:S02]  /*27aa0*/  STL.64 [R1+0x3558], R12 ;  /* 0x0035580c01007387 */ /* 0x0003e40000100a00 */
[----:B-1----:R-:W3:Y:S01]  /*27ab0*/  LDL.LU.64 R12, [R1+0xb20] ;  /* 0x000b2000010c7983 */ /* 0x002ee20000300a00 */
[----:B------:R-:W4:Y:S03]  /*27ac0*/  LDL.LU.64 R14, [R1+0xb28] ;  /* 0x000b2800010e7983 */ /* 0x000f260000300a00 */
[----:B----4-:R-:W-:Y:S01]  /*27ad0*/  STL.64 [R1+0x3588], R14 ;  /* 0x0035880e01007387 */ /* 0x010fe20000100a00 */
[----:B---3--:R1:W-:Y:S03]  /*27ae0*/  STL.64 [R1+0x3580], R12 ;  /* 0x0035800c01007387 */ /* 0x0083e60000100a00 */
        /* <DEDUP_REMOVED lines=17> */
[----:B------:R-:W3:Y:S02]  /*27c00*/  LDL.LU.64 R14, [R1+0xb88] ;  /* 0x000b8800010e7983 */ /* 0x000ee40000300a00 */
[----:B------:R-:W4:Y:S02]  /*27c10*/  LDL.LU.64 R4, [R1+0xb10] ;  /* 0x000b100001047983 */ /* 0x000f240000300a00 */
[----:B------:R-:W4:Y:S01]  /*27c20*/  LDL.LU.64 R6, [R1+0xb18] ;  /* 0x000b180001067983 */ /* 0x000f220000300a00 */
[----:B------:R-:W4:Y:S01]  /*27c30*/  LDL.LU.64 R16, [R1+0xb00] ;  /* 0x000b000001107983 */ /* 0x000f220000300a00 */
[----:B------:R-:W4:Y:S02]  /*27c40*/  LDL.LU.64 R18, [R1+0xb08] ;  /* 0x000b080001127983 */ /* 0x000f240000300a00 */
[----:B0-----:R-:W-:Y:S02]  /*27c50*/  STL.64 [R1+0x3438], R22 ;  /* 0x0034381601007387 */ /* 0x001fe40000100a00 */
[----:B------:R0:W-:Y:S02]  /*27c60*/  STL.64 [R1+0x3430], R20 ;  /* 0x0034301401007387 */ /* 0x0001e40000100a00 */
[----:B--2---:R-:W-:-:S02]  /*27c70*/  IMAD.MOV.U32 R2, RZ, RZ, R8 ;  /* 0x000000ffff027224 */ /* 0x004fc400078e0008 */
[----:B------:R-:W-:Y:S01]  /*27c80*/  IMAD.MOV.U32 R0, RZ, RZ, R9 ;  /* 0x000000ffff007224 */ /* 0x000fe200078e0009 */
[----:B0-----:R-:W2:Y:S01]  /*27c90*/  LDL.64 R20, [R1+0x10] ;  /* 0x0000100001147983 */ /* 0x001ea20000100a00 */
[C---:B---3--:R-:W-:Y:S11]  /*27ca0*/  HMMA.16816.F32.BF16 R12, R24.reuse, R8, R12 ;  /* 0x00000008180c723c */ /* 0x048ff6000004180c */
[----:B------:R-:W-:Y:S11]  /*27cb0*/  @!UPT UIADD3 URZ, URZ, URZ, URZ ;  /* 0x0000003f3f3ff290 */ /* 0x000ff6000fffe03f */
[----:B------:R-:W-:Y:S01]  /*27cc0*/  @!UPT UIADD3 URZ, URZ, URZ, URZ ;  /* 0x0000003f3f3ff290 */ /* 0x000fe2000fffe03f */
[----:B------:R-:W-:Y:S01]  /*27cd0*/  STL.64 [R1+0xb80], R12 ;  /* 0x000b800c01007387 */ /* 0x000fe20000100a00 */
[----:B------:R0:W-:Y:S03]  /*27ce0*/  STL.64 [R1+0xb88], R14 ;  /* 0x000b880e01007387 */ /* 0x0001e60000100a00 */
[----:B0-----:R-:W3:Y:S01]  /*27cf0*/  LDL.LU.64 R14, [R1+0x35e8] ;  /* 0x0035e800010e7983 */ /* 0x001ee20000300a00 */
[----:B------:R-:W3:Y:S02]  /*27d00*/  LDL.LU.64 R12, [R1+0x35e0] ;  /* 0x0035e000010c7983 */ /* 0x000ee40000300a00 */
[----:B------:R-:W3:Y:S02]  /*27d10*/  LDL.LU.64 R8, [R1+0x35d8] ;  /* 0x0035d80001087983 */ /* 0x000ee40000300a00 */
[C---:B---3--:R-:W-:Y:S01]  /*27d20*/  HMMA.16816.F32.BF16 R8, R24.reuse, R8, R12 ;  /* 0x000000081808723c */ /* 0x048fe2000004180c */
[----:B------:R-:W3:Y:S01]  /*27d30*/  LDL.LU.64 R14, [R1+0x35d0] ;  /* 0x0035d000010e7983 */ /* 0x000ee20000300a00 */
[----:B------:R-:W3:Y:S11]  /*27d40*/  LDL.LU.64 R12, [R1+0x35c8] ;  /* 0x0035c800010c7983 */ /* 0x000ef60000300a00 */
[----:B------:R-:W-:Y:S10]  /*27d50*/  @!UPT UIADD3 URZ, URZ, URZ, URZ ;  /* 0x0000003f3f3ff290 */ /* 0x000ff4000fffe03f */
[----:B------:R0:W-:Y:S01]  /*27d60*/  STL.64 [R1+0xb70], R8 ;  /* 0x000b700801007387 */ /* 0x0001e20000100a00 */
[----:B------:R3:W-:Y:S03]  /*27d70*/  STL.64 [R1+0xb78], R10 ;  /* 0x000b780a01007387 */ /* 0x0007e60000100a00 */
[----:B0-----:R-:W3:Y:S02]  /*27d80*/  LDL.LU.64 R8, [R1+0x35c0] ;  /* 0x0035c00001087983 */ /* 0x001ee40000300a00 */
[C---:B---3--:R-:W-:Y:S02]  /*27d90*/  HMMA.16816.F32.BF16 R8, R24.reuse, R8, R12 ;  /* 0x000000081808723c */ /* 0x048fe4000004180c */
[----:B------:R-:W3:Y:S01]  /*27da0*/  LDL.LU.64 R14, [R1+0x35b8] ;  /* 0x0035b800010e7983 */ /* 0x000ee20000300a00 */
[----:B------:R-:W3:Y:S11]  /*27db0*/  LDL.LU.64 R12, [R1+0x35b0] ;  /* 0x0035b000010c7983 */ /* 0x000ef60000300a00 */
[----:B------:R-:W-:Y:S09]  /*27dc0*/  @!UPT UIADD3 URZ, URZ, URZ, URZ ;  /* 0x0000003f3f3ff290 */ /* 0x000ff2000fffe03f */
        /* <DEDUP_REMOVED lines=21> */
[----:B------:R0:W-:Y:S01]  /*27f20*/  STL.64 [R1+0xb30], R8 ;  /* 0x000b300801007387 */ /* 0x0001e20000100a00 */
[----:B------:R1:W-:Y:S03]  /*27f30*/  STL.64 [R1+0xb38], R10 ;  /* 0x000b380a01007387 */ /* 0x0003e60000100a00 */
[----:B0-----:R-:W3:Y:S02]  /*27f40*/  LDL.LU.64 R8, [R1+0x3568] ;  /* 0x0035680001087983 */ /* 0x001ee40000300a00 */
[C---:B---3--:R-:W-:Y:S01]  /*27f50*/  HMMA.16816.F32.BF16 R12, R24.reuse, R8, R12 ;  /* 0x00000008180c723c */ /* 0x048fe2000004180c */
[----:B------:R-:W-:Y:S02]  /*27f60*/  IMAD.MOV.U32 R22, RZ, RZ, R8 ;  /* 0x000000ffff167224 */ /* 0x000fe400078e0008 */
[----:B-1----:R-:W-:Y:S11]  /*27f70*/  IMAD.MOV.U32 R11, RZ, RZ, R9 ;  /* 0x000000ffff0b7224 */ /* 0x002ff600078e0009 */
[----:B------:R-:W-:Y:S09]  /*27f80*/  @!UPT UIADD3 URZ, URZ, URZ, URZ ;  /* 0x0000003f3f3ff290 */ /* 0x000ff2000fffe03f */
[----:B------:R-:W-:Y:S01]  /*27f90*/  STL.64 [R1+0xb20], R12 ;  /* 0x000b200c01007387 */ /* 0x000fe20000100a00 */
[----:B------:R0:W-:Y:S03]  /*27fa0*/  STL.64 [R1+0xb28], R14 ;  /* 0x000b280e01007387 */ /* 0x0001e60000100a00 */
[----:B0-----:R-:W2:Y:S01]  /*27fb0*/  LDL.LU R15, [R1+0x3560] ;  /* 0x00356000010f7983 */ /* 0x001ea20000300800 */
[----:B------:R-:W4:Y:S02]  /*27fc0*/  LDL.LU.64 R12, [R1+0x3558] ;  /* 0x00355800010c7983 */ /* 0x000f240000300a00 */
[----:B------:R-:W3:Y:S02]  /*27fd0*/  LDL.LU.64 R8, [R1+0x3550] ;  /* 0x0035500001087983 */ /* 0x000ee40000300a00 */
[----:B------:R-:W-:Y:S01]  /*27fe0*/  STL [R1+0x3488], R22 ;  /* 0x0034881601007387 */ /* 0x000fe20000100800 */
[----:B------:R0:W-:Y:S04]  /*27ff0*/  STL.64 [R1+0x3480], R20 ;  /* 0x0034801401007387 */ /* 0x0001e80000100a00 */
[----:B0-----:R-:W2:Y:S01]  /*28000*/  LDL.64 R20, [R1+0xc0] ;  /* 0x0000c00001147983 */ /* 0x001ea20000100a00 */
[C---:B----4-:R-:W-:Y:S08]  /*28010*/  HMMA.16816.F32.BF16 R4, R24.reuse, R12, R4 ;  /* 0x0000000c1804723c */ /* 0x050ff00000041804 */
[C---:B---3--:R-:W-:Y:S11]  /*28020*/  HMMA.16816.F32.BF16 R16, R24.reuse, R8, R16 ;  /* 0x000000081810723c */ /* 0x048ff60000041810 */
[----:B------:R-:W-:Y:S04]  /*28030*/  @!UPT UIADD3 URZ, URZ, URZ, URZ ;  /* 0x0000003f3f3ff290 */ /* 0x000fe8000fffe03f */
[----:B------:R-:W-:Y:S01]  /*28040*/  STL.64 [R1+0xb10], R4 ;  /* 0x000b100401007387 */ /* 0x000fe20000100a00 */
[----:B------:R0:W-:Y:S03]  /*28050*/  STL.64 [R1+0xb18], R6 ;  /* 0x000b180601007387 */ /* 0x0001e60000100a00 */
[----:B0-----:R-:W3:Y:S01]  /*28060*/  LDL.LU.64 R6, [R1+0x3548] ;  /* 0x0035480001067983 */ /* 0x001ee20000300a00 */
[----:B------:R-:W4:Y:S03]  /*28070*/  LDL.LU.64 R4, [R1+0x3540] ;  /* 0x0035400001047983 */ /* 0x000f260000300a00 */
[----:B------:R-:W-:Y:S02]  /*28080*/  STL.64 [R1+0xb00], R16 ;  /* 0x000b001001007387 */ /* 0x000fe40000100a00 */
[----:B------:R0:W-:Y:S02]  /*28090*/  STL.64 [R1+0xb08], R18 ;  /* 0x000b081201007387 */ /* 0x0001e40000100a00 */
[----:B0-----:R-:W2:Y:S01]  /*280a0*/  LDL.LU.64 R18, [R1+0x3538] ;  /* 0x0035380001127983 */ /* 0x001ea20000300a00 */
[----:B------:R-:W2:Y:S02]  /*280b0*/  LDL.LU.64 R16, [R1+0x3530] ;  /* 0x0035300001107983 */ /* 0x000ea40000300a00 */
[----:B------:R-:W-:Y:S02]  /*280c0*/  STL [R1+0x3498], R11 ;  /* 0x0034980b01007387 */ /* 0x000fe40000100800 */
[----:B------:R0:W-:Y:S02]  /*280d0*/  STL.64 [R1+0x3490], R8 ;  /* 0x0034900801007387 */ /* 0x0001e40000100a00 */
[----:B0-----:R-:W2:Y:S04]  /*280e0*/  LDL.64 R8, [R1+0x90] ;  /* 0x0000900001087983 */ /* 0x001ea80000100a00 */
[----:B--2---:R0:W-:Y:S04]  /*280f0*/  STL.64 [R1+0x3510], R8 ;  /* 0x0035100801007387 */ /* 0x0041e80000100a00 */
[----:B0-----:R-:W4:Y:S01]  /*28100*/  LDL.LU.64 R8, [R1+0x470] ;  /* 0x0004700001087983 */ /* 0x001f220000300a00 */
[----:B------:R-:W4:Y:S02]  /*28110*/  LDL.LU.64 R10, [R1+0x478] ;  /* 0x00047800010a7983 */ /* 0x000f240000300a00 */
[----:B----4-:R-:W-:Y:S01]  /*28120*/  HMMA.16816.F32.BF16 R8, R24, R4, R8 ;  /* 0x000000041808723c */ /* 0x010fe20000041808 */
[----:B------:R-:W2:Y:S01]  /*28130*/  LDL.LU.64 R24, [R1+0x3f0] ;  /* 0x0003f00001187983 */ /* 0x000ea20000300a00 */
[----:B------:R-:W2:Y:S11]  /*28140*/  LDL.LU.64 R26, [R1+0x3f8] ;  /* 0x0003f800011a7983 */ /* 0x000eb60000300a00 */
[----:B------:R-:W-:Y:S10]  /*28150*/  @!UPT UIADD3 URZ, URZ, URZ, URZ ;  /* 0x0000003f3f3ff290 */ /* 0x000ff4000fffe03f */
[----:B------:R0:W-:Y:S01]  /*28160*/  STL.64 [R1+0x470], R8 ;  /* 0x0004700801007387 */ /* 0x0001e20000100a00 */
[----:B------:R1:W-:Y:S03]  /*28170*/  STL.64 [R1+0x478], R10 ;  /* 0x0004780a01007387 */ /* 0x0003e60000100a00 */
[----:B0-----:R-:W4:Y:S01]  /*28180*/  LDL.LU.64 R8, [R1+0x3d0] ;  /* 0x0003d00001087983 */ /* 0x001f220000300a00 */
[----:B-1----:R-:W2:Y:S03]  /*28190*/  LDL.LU.64 R10, [R1+0x3d8] ;  /* 0x0003d800010a7983 */ /* 0x002ea60000300a00 */
[----:B--2---:R-:W-:Y:S01]  /*281a0*/  STL.64 [R1+0x3520], R10 ;  /* 0x0035200a01007387 */ /* 0x004fe20000100a00 */
[----:B----4-:R-:W-:Y:S02]  /*281b0*/  STL.64 [R1+0x3518], R8 ;  /* 0x0035180801007387 */ /* 0x010fe40000100a00 */
[----:B------:R0:W-:Y:S02]  /*281c0*/  STL.64 [R1+0x34b0], R4 ;  /* 0x0034b00401007387 */ /* 0x0001e40000100a00 */
[----:B0-----:R-:W2:Y:S01]  /*281d0*/  LDL.64 R4, [R1+0xa0] ;  /* 0x0000a00001047983 */ /* 0x001ea20000100a00 */
[----:B------:R-:W-:Y:S01]  /*281e0*/  HMMA.16816.F32.BF16 R24, R16, R20, R24 ;  /* 0x000000141018723c */ /* 0x000fe20000041818 */
[----:B---3--:R-:W-:-:S02]  /*281f0*/  IMAD.MOV.U32 R8, RZ, RZ, R7 ;  /* 0x000000ffff087224 */ /* 0x008fc400078e0007 */
[----:B------:R-:W-:Y:S01]  /*28200*/  IMAD.MOV.U32 R9, RZ, RZ, R6 ;  /* 0x000000ffff097224 */ /* 0x000fe200078e0006 */
[----:B--2---:R0:W-:Y:S04]  /*28210*/  STL.64 [R1+0x3528], R4 ;  /* 0x0035280401007387 */ /* 0x0041e80000100a00 */
[----:B0-----:R-:W2:Y:S01]  /*28220*/  LDL.LU.64 R4, [R1+0x3e0] ;  /* 0x0003e00001047983 */ /* 0x001ea20000300a00 */
[----:B------:R-:W2:Y:S11]  /*28230*/  LDL.LU.64 R6, [R1+0x3e8] ;  /* 0x0003e80001067983 */ /* 0x000eb60000300a00 */
[----:B------:R-:W-:Y:S03]  /*28240*/  @!UPT UIADD3 URZ, URZ, URZ, URZ ;  /* 0x0000003f3f3ff290 */ /* 0x000fe6000fffe03f */
[----:B------:R0:W-:Y:S02]  /*28250*/  STL.64 [R1+0x3f0], R24 ;  /* 0x0003f01801007387 */ /* 0x0001e40000100a00 */
[----:B------:R-:W-:Y:S02]  /*28260*/  STL.64 [R1+0x3f8], R26 ;  /* 0x0003f81a01007387 */ /* 0x000fe40000100a00 */
[----:B0-----:R-:W-:Y:S02]  /*28270*/  IMAD.MOV.U32 R24, RZ, RZ, R15 ;  /* 0x000000ffff187224 */ /* 0x001fe400078e000f */
[----:B------:R-:W-:-:S05]  /*28280*/  IMAD.MOV.U32 R25, RZ, RZ, R3 ;  /* 0x000000ffff197224 */ /* 0x000fca00078e0003 */
[----:B------:R0:W-:Y:S04]  /*28290*/  STL.64 [R1+0x34f8], R24 ;  /* 0x0034f81801007387 */ /* 0x0001e80000100a00 */
[----:B0-----:R-:W3:Y:S01]  /*282a0*/  LDL.64 R24, [R1+0x80] ;  /* 0x0000800001187983 */ /* 0x001ee20000100a00 */
[----:B------:R-:W-:Y:S02]  /*282b0*/  IMAD.MOV.U32 R28, RZ, RZ, R20 ;  /* 0x000000ffff1c7224 */ /* 0x000fe400078e0014 */
[----:B------:R-:W-:Y:S01]  /*282c0*/  IMAD.MOV.U32 R14, RZ, RZ, R21 ;  /* 0x000000ffff0e7224 */ /* 0x000fe200078e0015 */
[C---:B--2---:R-:W-:Y:S01]  /*282d0*/  HMMA.16816.F32.BF16 R8, R16.reuse, R8, R4 ;  /* 0x000000081008723c */ /* 0x044fe20000041804 */
[----:B---3--:R0:W-:Y:S04]  /*282e0*/  STL.64 [R1+0x3508], R24 ;  /* 0x0035081801007387 */ /* 0x0081e80000100a00 */
[----:B0-----:R-:W2:Y:S01]  /*282f0*/  LDL.LU.64 R24, [R1+0x3c0] ;  /* 0x0003c00001187983 */ /* 0x001ea20000300a00 */
[----:B------:R-:W2:Y:S02]  /*28300*/  LDL.LU.64 R26, [R1+0x3c8] ;  /* 0x0003c800011a7983 */ /* 0x000ea40000300a00 */
[----:B------:R-:W-:Y:S02]  /*28310*/  STL [R1+0x34bc], R28 ;  /* 0x0034bc1c01007387 */ /* 0x000fe40000100800 */
[----:B------:R-:W-:Y:S01]  /*28320*/  STL [R1+0x34a8], R14 ;  /* 0x0034a80e01007387 */ /* 0x000fe20000100800 */
[----:B------:R0:W-:Y:S01]  /*28330*/  STL.64 [R1+0x34a0], R12 ;  /* 0x0034a00c01007387 */ /* 0x0001e20000100a00 */
[----:B------:R-:W3:Y:S03]  /*28340*/  LDL.64 R20, [R1+0x20] ;  /* 0x0000200001147983 */ /* 0x000ee60000100a00 */
[----:B0-----:R-:W4:Y:S01]  /*28350*/  LDL.64 R12, [R1+0x30] ;  /* 0x00003000010c7983 */ /* 0x001f220000100a00 */
[----:B------:R-:W2:Y:S07]  /*28360*/  LDL.LU.64 R4, [R1+0x3528] ;  /* 0x0035280001047983 */ /* 0x000eae0000300a00 */
[----:B------:R-:W-:Y:S02]  /*28370*/  STL.64 [R1+0x3e0], R8 ;  /* 0x0003e00801007387 */ /* 0x000fe40000100a00 */
[----:B------:R0:W-:Y:S02]  /*28380*/  STL.64 [R1+0x3e8], R10 ;  /* 0x0003e80a01007387 */ /* 0x0001e40000100a00 */
[----:B0-----:R-:W2:Y:S01]  /*28390*/  LDL.LU.64 R10, [R1+0x3520] ;  /* 0x00352000010a7983 */ /* 0x001ea20000300a00 */
[----:B------:R-:W2:Y:S02]  /*283a0*/  LDL.LU.64 R8, [R1+0x3518] ;  /* 0x0035180001087983 */ /* 0x000ea40000300a00 */
[----:B--2---:R-:W-:Y:S01]  /*283b0*/  HMMA.16816.F32.BF16 R8, R16, R4, R8 ;  /* 0x000000041008723c */ /* 0x004fe20000041808 */
[----:B------:R-:W-:-:S02]  /*283c0*/  IMAD.MOV.U32 R15, RZ, RZ, R4 ;  /* 0x000000ffff0f7224 */ /* 0x000fc400078e0004 */
[----:B------:R-:W-:Y:S11]  /*283d0*/  IMAD.MOV.U32 R14, RZ, RZ, R5 ;  /* 0x000000ffff0e7224 */ /* 0x000ff600078e0005 */
[----:B------:R-:W-:Y:S09]  /*283e0*/  @!UPT UIADD3 URZ, URZ, URZ, URZ ;  /* 0x0000003f3f3ff290 */ /* 0x000ff2000fffe03f */
[----:B------:R0:W-:Y:S01]  /*283f0*/  STL.64 [R1+0x3d0], R8 ;  /* 0x0003d00801007387 */ /* 0x0001e20000100a00 */
[----:B------:R-:W-:Y:S03]  /*28400*/  STL.64 [R1+0x3d8], R10 ;  /* 0x0003d80a01007387 */ /* 0x000fe60000100a00 */
[----:B0-----:R-:W2:Y:S01]  /*28410*/  LDL.LU.64 R8, [R1+0x3510] ;  /* 0x0035100001087983 */ /* 0x001ea20000300a00 */
[----:B------:R-:W-:Y:S02]  /*28420*/  STL.64 [R1+0x34c8], R14 ;  /* 0x0034c80e01007387 */ /* 0x000fe40000100a00 */
[----:B----4-:R0:W-:Y:S02]  /*28430*/  STL.64 [R1+0x34c0], R12 ;  /* 0x0034c00c01007387 */ /* 0x0101e40000100a00 */
[----:B0-----:R-:W4:Y:S01]  /*28440*/  LDL.64 R12, [R1+0x50] ;  /* 0x00005000010c7983 */ /* 0x001f220000100a00 */
[----:B--2---:R-:W-:Y:S03]  /*28450*/  HMMA.16816.F32.BF16 R24, R16, R8, R24 ;  /* 0x000000081018723c */ /* 0x004fe60000041818 */
[----:B----4-:R0:W-:Y:S02]  /*28460*/  STL.64 [R1+0x34e0], R12 ;  /* 0x0034e00c01007387 */ /* 0x0101e40000100a00 */
[----:B0-----:R-:W-:-:S02]  /*28470*/  IMAD.MOV.U32 R12, RZ, RZ, R2 ;  /* 0x000000ffff0c7224 */ /* 0x001fc400078e0002 */
[----:B------:R-:W-:-:S05]  /*28480*/  IMAD.MOV.U32 R13, RZ, RZ, R0 ;  /* 0x000000ffff0d7224 */ /* 0x000fca00078e0000 */
[----:B------:R0:W-:Y:S04]  /*28490*/  STL.64 [R1+0x3500], R12 ;  /* 0x0035000c01007387 */ /* 0x0001e80000100a00 */
[----:B0-----:R-:W2:Y:S01]  /*284a0*/  LDL.LU.64 R12, [R1+0x3b0] ;  /* 0x0003b000010c7983 */ /* 0x001ea20000300a00 */
[----:B------:R-:W2:Y:S02]  /*284b0*/  LDL.LU.64 R14, [R1+0x3b8] ;  /* 0x0003b800010e7983 */ /* 0x000ea40000300a00 */
[----:B------:R-:W4:Y:S02]  /*284c0*/  LDL.LU.64 R4, [R1+0x3a0] ;  /* 0x0003a00001047983 */ /* 0x000f240000300a00 */
[----:B------:R-:W4:Y:S02]  /*284d0*/  LDL.LU.64 R6, [R1+0x3a8] ;  /* 0x0003a80001067983 */ /* 0x000f240000300a00 */
[----:B------:R0:W-:Y:S01]  /*284e0*/  STL.64 [R1+0x3c0], R24 ;  /* 0x0003c01801007387 */ /* 0x0001e20000100a00 */
[----:B------:R-:W-:Y:S02]  /*284f0*/  STL.64 [R1+0x3c8], R26 ;  /* 0x0003c81a01007387 */ /* 0x000fe40000100a00 */
[----:B------:R-:W-:-:S02]  /*28500*/  IMAD.MOV.U32 R23, RZ, RZ, R8 ;  /* 0x000000ffff177224 */ /* 0x000fc400078e0008 */
[----:B------:R-:W-:Y:S01]  /*28510*/  IMAD.MOV.U32 R22, RZ, RZ, R9 ;  /* 0x000000ffff167224 */ /* 0x000fe200078e0009 */
[----:B0-----:R-:W2:Y:S04]  /*28520*/  LDL.LU.64 R24, [R1+0x3508] ;  /* 0x0035080001187983 */ /* 0x001ea80000300a00 */
[----:B------:R-:W-:Y:S02]  /*28530*/  STL.64 [R1+0x34d8], R22 ;  /* 0x0034d81601007387 */ /* 0x000fe40000100a00 */
[----:B---3--:R0:W-:Y:S02]  /*28540*/  STL.64 [R1+0x34d0], R20 ;  /* 0x0034d01401007387 */ /* 0x0081e40000100a00 */
[----:B0-----:R-:W3:Y:S01]  /*28550*/  LDL.LU.64 R20, [R1+0xa50] ;  /* 0x000a500001147983 */ /* 0x001ee20000300a00 */
[----:B------:R-:W3:Y:S01]  /*28560*/  LDL.LU.64 R22, [R1+0xa58] ;  /* 0x000a580001167983 */ /* 0x000ee20000300a00 */
[----:B--2---:R-:W-:Y:S01]  /*28570*/  HMMA.16816.F32.BF16 R12, R16, R24, R12 ;  /* 0x00000018100c723c */ /* 0x004fe2000004180c */
[----:B------:R-:W-:-:S02]  /*28580*/  IMAD.MOV.U32 R28, RZ, RZ, R24 ;  /* 0x000000ffff1c7224 */ /* 0x000fc400078e0018 */
[----:B------:R-:W-:Y:S01]  /*28590*/  IMAD.MOV.U32 R3, RZ, RZ, R25 ;  /* 0x000000ffff037224 */ /* 0x000fe200078e0019 */
[----:B---3--:R-:W-:Y:S01]  /*285a0*/  STL.64 [R1+0x34f0], R22 ;  /* 0x0034f01601007387 */ /* 0x008fe20000100a00 */
[----:B------:R0:W-:Y:S03]  /*285b0*/  STL.64 [R1+0x34e8], R20 ;  /* 0x0034e81401007387 */ /* 0x0001e60000100a00 */
[----:B0-----:R-:W2:Y:S01]  /*285c0*/  LDL.LU.64 R20, [R1+0xa60] ;  /* 0x000a600001147983 */ /* 0x001ea20000300a00 */
[----:B------:R-:W2:Y:S02]  /*285d0*/  LDL.LU.64 R22, [R1+0xa68] ;  /* 0x000a680001167983 */ /* 0x000ea40000300a00 */
[----:B------:R-:W3:Y:S02]  /*285e0*/  LDL.LU.64 R8, [R1+0xa40] ;  /* 0x000a400001087983 */ /* 0x000ee40000300a00 */
[----:B------:R-:W3:Y:S10]  /*285f0*/  LDL.LU.64 R10, [R1+0xa48] ;  /* 0x000a4800010a7983 */ /* 0x000ef40000300a00 */
[----:B------:R0:W-:Y:S01]  /*28600*/  STL.64 [R1+0x3b0], R12 ;  /* 0x0003b00c01007387 */ /* 0x0001e20000100a00 */
[----:B------:R2:W-:Y:S03]  /*28610*/  STL.64 [R1+0x3b8], R14 ;  /* 0x0003b80e01007387 */ /* 0x0005e60000100a00 */
[----:B0-----:R-:W2:Y:S01]  /*28620*/  LDL.LU.64 R12, [R1+0x3500] ;  /* 0x00350000010c7983 */ /* 0x001ea20000300a00 */
[----:B------:R-:W4:Y:S02]  /*28630*/  LDL.LU.64 R24, [R1+0x34f8] ;  /* 0x0034f80001187983 */ /* 0x000f240000300a00 */
[C---:B----4-:R-:W-:Y:S01]  /*28640*/  HMMA.16816.F32.BF16 R24, R16.reuse, R24, R4 ;  /* 0x000000181018723c */ /* 0x050fe20000041804 */
[----:B------:R-:W4:Y:S01]  /*28650*/  LDL.LU.64 R4, [R1+0xa30] ;  /* 0x000a300001047983 */ /* 0x000f220000300a00 */
[----:B------:R-:W4:Y:S11]  /*28660*/  LDL.LU.64 R6, [R1+0xa38] ;  /* 0x000a380001067983 */ /* 0x000f360000300a00 */
[----:B------:R-:W-:Y:S10]  /*28670*/  @!UPT UIADD3 URZ, URZ, URZ, URZ ;  /* 0x0000003f3f3ff290 */ /* 0x000ff4000fffe03f */
[----:B------:R-:W-:Y:S01]  /*28680*/  STL.64 [R1+0x3a0], R24 ;  /* 0x0003a01801007387 */ /* 0x000fe20000100a00 */
[----:B------:R-:W-:Y:S02]  /*28690*/  STL.64 [R1+0x3a8], R26 ;  /* 0x0003a81a01007387 */ /* 0x000fe40000100a00 */
[----:B------:R-:W0:Y:S01]  /*286a0*/  LDSM.16.MT88.4 R24, [R29+0x300] ;  /* 0x000300001d18783b */ /* 0x000e220000004200 */
[C---:B--2---:R-:W-:Y:S01]  /*286b0*/  HMMA.16816.F32.BF16 R12, R16.reuse, R12, R20 ;  /* 0x0000000c100c723c */ /* 0x044fe20000041814 */
[----:B0-----:R-:W-:Y:S02]  /*286c0*/  STL.64 [R1+0x3330], R26 ;  /* 0x0033301a01007387 */ /* 0x001fe40000100a00 */
[----:B------:R0:W-:Y:S02]  /*286d0*/  STL.64 [R1+0x3328], R24 ;  /* 0x0033281801007387 */ /* 0x0001e40000100a00 */
[----:B0-----:R-:W3:Y:S01]  /*286e0*/  LDL.64 R24, [R1+0x40] ;  /* 0x0000400001187983 */ /* 0x001ee20000100a00 */
[----:B------:R-:W2:Y:S02]  /*286f0*/  LDL.LU.64 R22, [R1+0x34f0] ;  /* 0x0034f00001167983 */ /* 0x000ea40000300a00 */
[----:B------:R-:W2:Y:S11]  /*28700*/  LDL.LU.64 R20, [R1+0x34e8] ;  /* 0x0034e80001147983 */ /* 0x000eb60000300a00 */
[----:B------:R-:W-:Y:S04]  /*28710*/  @!UPT UIADD3 URZ, URZ, URZ, URZ ;  /* 0x0000003f3f3ff290 */ /* 0x000fe8000fffe03f */
[----:B------:R0:W-:Y:S01]  /*28720*/  STL.64 [R1+0xa60], R12 ;  /* 0x000a600c01007387 */ /* 0x0001e20000100a00 */
[----:B------:R-:W-:Y:S04]  /*28730*/  STL.64 [R1+0xa68], R14 ;  /* 0x000a680e01007387 */ /* 0x000fe80000100a00 */
        /* <DEDUP_REMOVED lines=10> */
[----:B------:R-:W4:Y:S01]  /*287e0*/  LDL.LU.64 R12, [R1+0x34c0] ;  /* 0x0034c000010c7983 */ /* 0x000f220000300a00 */
[C---:B---3--:R-:W-:Y:S11]  /*287f0*/  HMMA.16816.F32.BF16 R8, R16.reuse, R24, R8 ;  /* 0x000000181008723c */ /* 0x048ff60000041808 */
[----:B------:R-:W-:Y:S11]  /*28800*/  @!UPT UIADD3 URZ, URZ, URZ, URZ ;  /* 0x0000003f3f3ff290 */ /* 0x000ff6000fffe03f */
[----:B------:R-:W-:Y:S01]  /*28810*/  @!UPT UIADD3 URZ, URZ, URZ, URZ ;  /* 0x0000003f3f3ff290 */ /* 0x000fe2000fffe03f */
[----:B------:R0:W-:Y:S01]  /*28820*/  STL.64 [R1+0xa40], R8 ;  /* 0x000a400801007387 */ /* 0x0001e20000100a00 */
[----:B------:R1:W-:Y:S03]  /*28830*/  STL.64 [R1+0xa48], R10 ;  /* 0x000a480a01007387 */ /* 0x0003e60000100a00 */
[----:B0-----:R-:W3:Y:S01]  /*28840*/  LDL.LU.64 R8, [R1+0xa20] ;  /* 0x000a200001087983 */ /* 0x001ee20000300a00 */
[----:B-1----:R-:W3:Y:S02]  /*28850*/  LDL.LU.64 R10, [R1+0xa28] ;  /* 0x000a2800010a7983 */ /* 0x002ee40000300a00 */
[----:B------:R0:W-:Y:S02]  /*28860*/  STL.64 [R1+0x33b0], R24 ;  /* 0x0033b01801007387 */ /* 0x0001e40000100a00 */
[----:B0-----:R-:W-:Y:S02]  /*28870*/  IMAD.MOV.U32 R24, RZ, RZ, R28 ;  /* 0x000000ffff187224 */ /* 0x001fe400078e001c */
[----:B------:R-:W-:Y:S01]  /*28880*/  IMAD.MOV.U32 R25, RZ, RZ, R3 ;  /* 0x000000ffff197224 */ /* 0x000fe200078e0003 */
[----:B------:R-:W3:Y:S01]  /*28890*/  LDL.LU R28, [R1+0x34bc] ;  /* 0x0034bc00011c7983 */ /* 0x000ee20000300800 */
[----:B------:R-:W3:Y:S03]  /*288a0*/  LDL.LU R3, [R1+0x34b8] ;  /* 0x0034b80001037983 */ /* 0x000ee60000300800 */
[----:B------:R2:W-:Y:S01]  /*288b0*/  STL.64 [R1+0x33c8], R24 ;  /* 0x0033c81801007387 */ /* 0x0005e20000100a00 */
[----:B----4-:R-:W-:Y:S01]  /*288c0*/  HMMA.16816.F32.BF16 R4, R16, R12, R4 ;  /* 0x0000000c1004723c */ /* 0x010fe20000041804 */
[----:B--2---:R-:W-:-:S02]  /*288d0*/  IMAD.MOV.U32 R24, RZ, RZ, R23 ;  /* 0x000000ffff187224 */ /* 0x004fc400078e0017 */
[----:B------:R-:W-:-:S05]  /*288e0*/  IMAD.MOV.U32 R25, RZ, RZ, R22 ;  /* 0x000000ffff197224 */ /* 0x000fca00078e0016 */
[----:B------:R-:W-:Y:S11]  /*288f0*/  STL.64 [R1+0x33e0], R24 ;  /* 0x0033e01801007387 */ /* 0x000ff60000100a00 */
[----:B------:R-:W-:Y:S04]  /*28900*/  @!UPT UIADD3 URZ, URZ, URZ, URZ ;  /* 0x0000003f3f3ff290 */ /* 0x000fe8000fffe03f */
[----:B------:R0:W-:Y:S01]  /*28910*/  STL.64 [R1+0xa30], R4 ;  /* 0x000a300401007387 */ /* 0x0001e20000100a00 */
[----:B------:R1:W-:Y:S03]  /*28920*/  STL.64 [R1+0xa38], R6 ;  /* 0x000a380601007387 */ /* 0x0003e60000100a00 */
[----:B0-----:R-:W2:Y:S01]  /*28930*/  LDL.LU.64 R4, [R1+0x34b0] ;  /* 0x0034b00001047983 */ /* 0x001ea20000300a00 */
[----:B---3--:R-:W-:Y:S01]  /*28940*/  HMMA.16816.F32.BF16 R8, R16, R20, R8 ;  /* 0x000000141008723c */ /* 0x008fe20000041808 */
[----:B-1----:R-:W-:Y:S02]  /*28950*/  IMAD.MOV.U32 R7, RZ, RZ, R12 ;  /* 0x000000ffff077224 */ /* 0x002fe400078e000c */
[----:B------:R-:W-:Y:S02]  /*28960*/  IMAD.MOV.U32 R6, RZ, RZ, R13 ;  /* 0x000000ffff067224 */ /* 0x000fe400078e000d */
[----:B------:R-:W-:-:S02]  /*28970*/  IMAD.MOV.U32 R25, RZ, RZ, R14 ;  /* 0x000000ffff197224 */ /* 0x000fc400078e000e */
[----:B------:R-:W3:Y:S01]  /*28980*/  LDL.LU R14, [R1+0x34a8] ;  /* 0x0034a800010e7983 */ /* 0x000ee20000300800 */
[----:B------:R-:W4:Y:S02]  /*28990*/  LDL.LU.64 R12, [R1+0x34a0] ;  /* 0x0034a000010c7983 */ /* 0x000f240000300a00 */
[----:B------:R-:W-:Y:S02]  /*289a0*/  STL.64 [R1+0x3448], R6 ;  /* 0x0034480601007387 */ /* 0x000fe40000100a00 */
[----:B------:R-:W-:Y:S02]  /*289b0*/  IMAD.MOV.U32 R24, RZ, RZ, R15 ;  /* 0x000000ffff187224 */ /* 0x000fe400078e000f */
[----:B------:R-:W-:Y:S01]  /*289c0*/  IMAD.MOV.U32 R15, RZ, RZ, R20 ;  /* 0x000000ffff0f7224 */ /* 0x000fe200078e0014 */
[----:B--2---:R0:W-:Y:S04]  /*289d0*/  STL.64 [R1+0x3440], R4 ;  /* 0x0034400401007387 */ /* 0x0041e80000100a00 */
[----:B0-----:R-:W2:Y:S01]  /*289e0*/  LDL.LU.64 R4, [R1+0xa10] ;  /* 0x000a100001047983 */ /* 0x001ea20000300a00 */
[----:B------:R-:W2:Y:S03]  /*289f0*/  LDL.LU.64 R6, [R1+0xa18] ;  /* 0x000a180001067983 */ /* 0x000ea60000300a00 */
[----:B------:R-:W-:Y:S02]  /*28a00*/  STL.64 [R1+0xa20], R8 ;  /* 0x000a200801007387 */ /* 0x000fe40000100a00 */
[----:B------:R0:W-:Y:S02]  /*28a10*/  STL.64 [R1+0xa28], R10 ;  /* 0x000a280a01007387 */ /* 0x0001e40000100a00 */
[----:B0-----:R-:W2:Y:S01]  /*28a20*/  LDL.LU R11, [R1+0x3498] ;  /* 0x00349800010b7983 */ /* 0x001ea20000300800 */
[----:B------:R-:W3:Y:S02]  /*28a30*/  LDL.LU.64 R8, [R1+0x3490] ;  /* 0x0034900001087983 */ /* 0x000ee40000300a00 */
[----:B------:R-:W-:-:S02]  /*28a40*/  IMAD.MOV.U32 R10, RZ, RZ, R21 ;  /* 0x000000ffff0a7224 */ /* 0x000fc400078e0015 */
[----:B------:R-:W3:Y:S01]  /*28a50*/  LDL.LU R22, [R1+0x3488] ;  /* 0x0034880001167983 */ /* 0x000ee20000300800 */
[----:B------:R-:W3:Y:S01]  /*28a60*/  LDL.LU.64 R20, [R1+0x3480] ;  /* 0x0034800001147983 */ /* 0x000ee20000300a00 */
[----:B------:R-:W-:Y:S02]  /*28a70*/  STL [R1+0x3468], R15 ;  /* 0x0034680f01007387 */ /* 0x000fe40000100800 */
[----:B----4-:R2:W-:Y:S02]  /*28a80*/  STL.64 [R1+0x3460], R12 ;  /* 0x0034600c01007387 */ /* 0x0105e40000100a00 */
[----:B------:R-:W-:Y:S02]  /*28a90*/  STL [R1+0x3458], R10 ;  /* 0x0034580a01007387 */ /* 0x000fe40000100800 */
[----:B--2---:R-:W-:Y:S01]  /*28aa0*/  IMAD.MOV.U32 R13, RZ, RZ, R11 ;  /* 0x000000ffff0d7224 */ /* 0x004fe200078e000b */
[----:B---3--:R0:W-:Y:S04]  /*28ab0*/  STL.64 [R1+0x3450], R8 ;  /* 0x0034500801007387 */ /* 0x0081e80000100a00 */
[----:B0-----:R-:W2:Y:S01]  /*28ac0*/  LDL.LU.64 R8, [R1+0x9f0] ;  /* 0x0009f00001087983 */ /* 0x001ea20000300a00 */
[----:B------:R-:W3:Y:S01]  /*28ad0*/  LDL.LU.64 R10, [R1+0x9f8] ;  /* 0x0009f800010a7983 */ /* 0x000ee20000300a00 */
[----:B------:R-:W-:Y:S01]  /*28ae0*/  HMMA.16816.F32.BF16 R4, R16, R20, R4 ;  /* 0x000000141004723c */ /* 0x000fe20000041804 */
[----:B------:R-:W-:-:S02]  /*28af0*/  IMAD.MOV.U32 R27, RZ, RZ, R20 ;  /* 0x000000ffff1b7224 */ /* 0x000fc400078e0014 */
[----:B------:R-:W-:Y:S02]  /*28b00*/  IMAD.MOV.U32 R26, RZ, RZ, R21 ;  /* 0x000000ffff1a7224 */ /* 0x000fe400078e0015 */
[----:B------:R-:W-:Y:S01]  /*28b10*/  IMAD.MOV.U32 R12, RZ, RZ, R22 ;  /* 0x000000ffff0c7224 */ /* 0x000fe200078e0016 */
[----:B---3--:R-:W-:Y:S01]  /*28b20*/  STL.64 [R1+0x3478], R10 ;  /* 0x0034780a01007387 */ /* 0x008fe20000100a00 */
[----:B--2---:R0:W-:Y:S03]  /*28b30*/  STL.64 [R1+0x3470], R8 ;  /* 0x0034700801007387 */ /* 0x0041e60000100a00 */
[----:B0-----:R-:W2:Y:S01]  /*28b40*/  LDL.LU.64 R8, [R1+0xa00] ;  /* 0x000a000001087983 */ /* 0x001ea20000300a00 */
[----:B------:R-:W2:Y:S11]  /*28b50*/  LDL.LU.64 R10, [R1+0xa08] ;  /* 0x000a0800010a7983 */ /* 0x000eb60000300a00 */
[----:B------:R-:W-:Y:S01]  /*28b60*/  @!UPT UIADD3 URZ, URZ, URZ, URZ ;  /* 0x0000003f3f3ff290 */ /* 0x000fe2000fffe03f */
[----:B------:R0:W-:Y:S02]  /*28b70*/  STL.64 [R1+0xa10], R4 ;  /* 0x000a100401007387 */ /* 0x0001e40000100a00 */
[----:B------:R1:W-:Y:S01]  /*28b80*/  STL.64 [R1+0xa18], R6 ;  /* 0x000a180601007387 */ /* 0x0003e20000100a00 */
[----:B0-----:R-:W3:Y:S01]  /*28b90*/  LDL.LU.64 R4, [R1+0x9e0] ;  /* 0x0009e00001047983 */ /* 0x001ee20000300a00 */
[----:B-1----:R-:W3:Y:S02]  /*28ba0*/  LDL.LU.64 R6, [R1+0x9e8] ;  /* 0x0009e80001067983 */ /* 0x002ee40000300a00 */
[----:B------:R-:W4:Y:S02]  /*28bb0*/  LDL.LU.64 R20, [R1+0x390] ;  /* 0x0003900001147983 */ /* 0x000f240000300a00 */
[----:B------:R-:W4:Y:S01]  /*28bc0*/  LDL.LU.64 R22, [R1+0x398] ;  /* 0x0003980001167983 */ /* 0x000f220000300a00 */
[----:B------:R-:W-:Y:S01]  /*28bd0*/  STL.64 [R1+0x3400], R26 ;  /* 0x0034001a01007387 */ /* 0x000fe20000100a00 */
[----:B------:R0:W-:Y:S03]  /*28be0*/  STL.64 [R1+0x33f8], R24 ;  /* 0x0033f81801007387 */ /* 0x0001e60000100a00 */
[----:B0-----:R-:W2:Y:S04]  /*28bf0*/  LDL.64 R24, [R1+0xb0] ;  /* 0x0000b00001187983 */ /* 0x001ea80000100a00 */
[----:B--2---:R0:W-:Y:S02]  /*28c00*/  STL.64 [R1+0x3418], R24 ;  /* 0x0034181801007387 */ /* 0x0041e40000100a00 */
[----:B0-----:R-:W-:-:S02]  /*28c10*/  IMAD.MOV.U32 R25, RZ, RZ, R14 ;  /* 0x000000ffff197224 */ /* 0x001fc400078e000e */
[C---:B------:R-:W-:Y:S01]  /*28c20*/  HMMA.16816.F32.BF16 R12, R16.reuse, R12, R8 ;  /* 0x0000000c100c723c */ /* 0x040fe20000041808 */
[----:B------:R-:W2:Y:S01]  /*28c30*/  LDL.LU.64 R10, [R1+0x3478] ;  /* 0x00347800010a7983 */ /* 0x000ea20000300a00 */
[----:B------:R-:W2:Y:S11]  /*28c40*/  LDL.LU.64 R8, [R1+0x3470] ;  /* 0x0034700001087983 */ /* 0x000eb60000300a00 */
[----:B------:R-:W-:Y:S10]  /*28c50*/  @!UPT UIADD3 URZ, URZ, URZ, URZ ;  /* 0x0000003f3f3ff290 */ /* 0x000ff4000fffe03f */
[----:B------:R-:W-:Y:S01]  /*28c60*/  STL.64 [R1+0xa00], R12 ;  /* 0x000a000c01007387 */ /* 0x000fe20000100a00 */
[----:B------:R0:W-:Y:S03]  /*28c70*/  STL.64 [R1+0xa08], R14 ;  /* 0x000a080e01007387 */ /* 0x0001e60000100a00 */
[----:B0-----:R-:W2:Y:S01]  /*28c80*/  LDL.LU R15, [R1+0x3468] ;  /* 0x00346800010f7983 */ /* 0x001ea20000300800 */
[----:B------:R-:W2:Y:S02]  /*28c90*/  LDL.LU.64 R12, [R1+0x3460] ;  /* 0x00346000010c7983 */ /* 0x000ea40000300a00 */
[C---:B--2---:R-:W-:Y:S11]  /*28ca0*/  HMMA.16816.F32.BF16 R8, R16.reuse, R12, R8 ;  /* 0x0000000c1008723c */ /* 0x044ff60000041808 */
[----:B------:R-:W-:Y:S11]  /*28cb0*/  @!UPT UIADD3 URZ, URZ, URZ, URZ ;  /* 0x0000003f3f3ff290 */ /* 0x000ff6000fffe03f */
[----:B------:R-:W-:Y:S01]  /*28cc0*/  @!UPT UIADD3 URZ, URZ, URZ, URZ ;  /* 0x0000003f3f3ff290 */ /* 0x000fe2000fffe03f */
[----:B------:R-:W-:Y:S01]  /*28cd0*/  STL.64 [R1+0x9f0], R8 ;  /* 0x0009f00801007387 */ /* 0x000fe20000100a00 */
[----:B------:R0:W-:Y:S03]  /*28ce0*/  STL.64 [R1+0x9f8], R10 ;  /* 0x0009f80a01007387 */ /* 0x0001e60000100a00 */
[----:B0-----:R-:W2:Y:S01]  /*28cf0*/  LDL.LU R10, [R1+0x3458] ;  /* 0x00345800010a7983 */ /* 0x001ea20000300800 */
[----:B------:R-:W3:Y:S02]  /*28d00*/  LDL.LU.64 R8, [R1+0x3450] ;  /* 0x0034500001087983 */ /* 0x000ee40000300a00 */
[----:B------:R-:W-:Y:S02]  /*28d10*/  STL [R1+0x3410], R15 ;  /* 0x0034100f01007387 */ /* 0x000fe40000100800 */
[----:B------:R0:W-:Y:S02]  /*28d20*/  STL.64 [R1+0x3408], R12 ;  /* 0x0034080c01007387 */ /* 0x0001e40000100a00 */
[----:B0-----:R-:W2:Y:S01]  /*28d30*/  LDL.LU.64 R12, [R1+0x300] ;  /* 0x00030000010c7983 */ /* 0x001ea20000300a00 */
[----:B------:R-:W2:Y:S01]  /*28d40*/  LDL.LU.64 R14, [R1+0x308] ;  /* 0x00030800010e7983 */ /* 0x000ea20000300a00 */
[C---:B---3--:R-:W-:Y:S02]  /*28d50*/  HMMA.16816.F32.BF16 R4, R16.reuse, R8, R4 ;  /* 0x000000081004723c */ /* 0x048fe40000041804 */
[----:B--2---:R-:W-:Y:S01]  /*28d60*/  STL.64 [R1+0x3428], R14 ;  /* 0x0034280e01007387 */ /* 0x004fe20000100a00 */
[----:B------:R0:W-:Y:S03]  /*28d70*/  STL.64 [R1+0x3420], R12 ;  /* 0x0034200c01007387 */ /* 0x0001e60000100a00 */
[----:B0-----:R-:W2:Y:S01]  /*28d80*/  LDL.LU.64 R12, [R1+0x310] ;  /* 0x00031000010c7983 */ /* 0x001ea20000300a00 */
[----:B------:R-:W2:Y:S11]  /*28d90*/  LDL.LU.64 R14, [R1+0x318] ;  /* 0x00031800010e7983 */ /* 0x000eb60000300a00 */
[----:B------:R-:W-:Y:S05]  /*28da0*/  @!UPT UIADD3 URZ, URZ, URZ, URZ ;  /* 0x0000003f3f3ff290 */ /* 0x000fea000fffe03f */
[----:B------:R-:W-:Y:S02]  /*28db0*/  STL.64 [R1+0x9e0], R4 ;  /* 0x0009e00401007387 */ /* 0x000fe40000100a00 */
[----:B------:R0:W-:Y:S02]  /*28dc0*/  STL.64 [R1+0x9e8], R6 ;  /* 0x0009e80601007387 */ /* 0x0001e40000100a00 */
[----:B0-----:R-:W3:Y:S01]  /*28dd0*/  LDL.LU.64 R6, [R1+0x3448] ;  /* 0x0034480001067983 */ /* 0x001ee20000300a00 */
[----:B------:R-:W4:Y:S02]  /*28de0*/  LDL.LU.64 R4, [R1+0x3440] ;  /* 0x0034400001047983 */ /* 0x000f240000300a00 */
[----:B----4-:R-:W-:Y:S01]  /*28df0*/  HMMA.16816.F32.BF16 R16, R16, R4, R20 ;  /* 0x000000041010723c */ /* 0x010fe20000041814 */
[----:B------:R-:W2:Y:S01]  /*28e00*/  LDL.LU.64 R22, [R1+0x3438] ;  /* 0x0034380001167983 */ /* 0x000ea20000300a00 */
[----:B------:R-:W2:Y:S02]  /*28e10*/  LDL.LU.64 R20, [R1+0x3430] ;  /* 0x0034300001147983 */ /* 0x000ea40000300a00 */
[----:B---3--:R-:W-:Y:S02]  /*28e20*/  STL.64 [R1+0x33d8], R6 ;  /* 0x0033d80601007387 */ /* 0x008fe40000100a00 */
[----:B------:R0:W-:Y:S11]  /*28e30*/  STL.64 [R1+0x33d0], R4 ;  /* 0x0033d00401007387 */ /* 0x0001f60000100a00 */
[----:B------:R-:W-:Y:S06]  /*28e40*/  @!UPT UIADD3 URZ, URZ, URZ, URZ ;  /* 0x0000003f3f3ff290 */ /* 0x000fec000fffe03f */
[----:B------:R-:W-:Y:S01]  /*28e50*/  STL.64 [R1+0x390], R16 ;  /* 0x0003901001007387 */ /* 0x000fe20000100a00 */
[----:B------:R-:W-:Y:S02]  /*28e60*/  STL.64 [R1+0x398], R18 ;  /* 0x0003981201007387 */ /* 0x000fe40000100a00 */
[----:B0-----:R-:W3:Y:S02]  /*28e70*/  LDL.LU.64 R4, [R1+0x2e0] ;  /* 0x0002e00001047983 */ /* 0x001ee40000300a00 */
[----:B------:R-:W4:Y:S02]  /*28e80*/  LDL.LU.64 R6, [R1+0x2e8] ;  /* 0x0002e80001067983 */ /* 0x000f240000300a00 */
[----:B------:R-:W-:-:S07]  /*28e90*/  IMAD.MOV.U32 R24, RZ, RZ, R28 ;  /* 0x000000ffff187224 */ /* 0x000fce00078e001c */
[C---:B--2---:R-:W-:Y:S01]  /*28ea0*/  HMMA.16816.F32.BF16 R24, R20.reuse, R24, R12 ;  /* 0x000000181418723c */ /* 0x044fe2000004180c */
[----:B----4-:R-:W-:Y:S01]  /*28eb0*/  STL.64 [R1+0x33f0], R6 ;  /* 0x0033f00601007387 */ /* 0x010fe20000100a00 */
[----:B---3--:R0:W-:Y:S03]  /*28ec0*/  STL.64 [R1+0x33e8], R4 ;  /* 0x0033e80401007387 */ /* 0x0081e60000100a00 */
[----:B0-----:R-:W2:Y:S01]  /*28ed0*/  LDL.LU.64 R4, [R1+0x2f0] ;  /* 0x0002f00001047983 */ /* 0x001ea20000300a00 */
[----:B------:R-:W2:Y:S02]  /*28ee0*/  LDL.LU.64 R6, [R1+0x2f8] ;  /* 0x0002f80001067983 */ /* 0x000ea40000300a00 */
[----:B------:R-:W3:Y:S02]  /*28ef0*/  LDL.64 R16, [R1+0x70] ;  /* 0x0000700001107983 */ /* 0x000ee40000100a00 */
[----:B------:R-:W4:Y:S01]  /*28f00*/  LDL.LU.64 R14, [R1+0x3428] ;  /* 0x00342800010e7983 */ /* 0x000f220000300a00 */
[----:B------:R-:W4:Y:S11]  /*28f10*/  LDL.LU.64 R12, [R1+0x3420] ;  /* 0x00342000010c7983 */ /* 0x000f360000300a00 */
[----:B------:R-:W-:Y:S01]  /*28f20*/  @!UPT UIADD3 URZ, URZ, URZ, URZ ;  /* 0x0000003f3f3ff290 */ /* 0x000fe2000fffe03f */
[----:B------:R0:W-:Y:S02]  /*28f30*/  STL.64 [R1+0x310], R24 ;  /* 0x0003101801007387 */ /* 0x0001e40000100a00 */
[----:B------:R-:W-:Y:S01]  /*28f40*/  STL.64 [R1+0x318], R26 ;  /* 0x0003181a01007387 */ /* 0x000fe20000100a00 */
[----:B0-----:R-:W4:Y:S02]  /*28f50*/  LDL.LU.64 R24, [R1+0x3418] ;  /* 0x0034180001187983 */ /* 0x001f240000300a00 */
[----:B----4-:R-:W-:Y:S11]  /*28f60*/  HMMA.16816.F32.BF16 R12, R20, R24, R12 ;  /* 0x00000018140c723c */ /* 0x010ff6000004180c */
[----:B------:R-:W-:Y:S11]  /*28f70*/  @!UPT UIADD3 URZ, URZ, URZ, URZ ;  /* 0x0000003f3f3ff290 */ /* 0x000ff6000fffe03f */
[----:B------:R-:W-:Y:S01]  /*28f80*/  @!UPT UIADD3 URZ, URZ, URZ, URZ ;  /* 0x0000003f3f3ff290 */ /* 0x000fe2000fffe03f */
[----:B------:R-:W-:Y:S01]  /*28f90*/  STL.64 [R1+0x300], R12 ;  /* 0x0003000c01007387 */ /* 0x000fe20000100a00 */
[----:B------:R0:W-:Y:S03]  /*28fa0*/  STL.64 [R1+0x308], R14 ;  /* 0x0003080e01007387 */ /* 0x0001e60000100a00 */
[----:B0-----:R-:W4:Y:S01]  /*28fb0*/  LDL.LU R15, [R1+0x3410] ;  /* 0x00341000010f7983 */ /* 0x001f220000300800 */
[----:B------:R-:W2:Y:S02]  /*28fc0*/  LDL.LU.64 R12, [R1+0x3408] ;  /* 0x00340800010c7983 */ /* 0x000ea40000300a00 */
[----:B------:R-:W-:Y:S02]  /*28fd0*/  IMAD.MOV.U32 R14, RZ, RZ, R24 ;  /* 0x000000ffff0e7224 */ /* 0x000fe400078e0018 */
[----:B------:R-:W-:Y:S01]  /*28fe0*/  IMAD.MOV.U32 R11, RZ, RZ, R25 ;  /* 0x000000ffff0b7224 */ /* 0x000fe200078e0019 */
[----:B------:R-:W3:Y:S01]  /*28ff0*/  LDL.LU.64 R26, [R1+0x3400] ;  /* 0x00340000011a7983 */ /* 0x000ee20000300a00 */
[----:B------:R-:W3:Y:S02]  /*29000*/  LDL.LU.64 R24, [R1+0x33f8] ;  /* 0x0033f80001187983 */ /* 0x000ee40000300a00 */
[----:B------:R-:W-:Y:S01]  /*29010*/  STL [R1+0x3350], R14 ;  /* 0x0033500e01007387 */ /* 0x000fe20000100800 */
[----:B--2---:R0:W-:Y:S04]  /*29020*/  STL.64 [R1+0x3348], R12 ;  /* 0x0033480c01007387 */ /* 0x0041e80000100a00 */
[----:B0-----:R-:W2:Y:S04]  /*29030*/  LDL.LU.64 R12, [R1] ;  /* 0x00000000010c7983 */ /* 0x001ea80000300a00 */
[----:B--2---:R3:W-:Y:S02]  /*29040*/  STL.64 [R1+0x3368], R12 ;  /* 0x0033680c01007387 */ /* 0x0047e40000100a00 */
[----:B---3--:R-:W-:-:S02]  /*29050*/  IMAD.MOV.U32 R12, RZ, RZ, R27 ;  /* 0x000000ffff0c7224 */ /* 0x008fc400078e001b */
[----:B------:R-:W-:Y:S02]  /*29060*/  IMAD.MOV.U32 R13, RZ, RZ, R26 ;  /* 0x000000ffff0d7224 */ /* 0x000fe400078e001a */
[C---:B------:R-:W-:Y:S03]  /*29070*/  HMMA.16816.F32.BF16 R24, R20.reuse, R24, R4 ;  /* 0x000000181418723c */ /* 0x040fe60000041804 */
[----:B------:R-:W-:Y:S01]  /*29080*/  STL.64 [R1+0x3380], R12 ;  /* 0x0033800c01007387 */ /* 0x000fe20000100a00 */
[----:B------:R-:W2:Y:S02]  /*29090*/  LDL.LU.64 R6, [R1+0x33f0] ;  /* 0x0033f00001067983 */ /* 0x000ea40000300a00 */
[----:B------:R-:W2:Y:S11]  /*290a0*/  LDL.LU.64 R4, [R1+0x33e8] ;  /* 0x0033e80001047983 */ /* 0x000eb60000300a00 */
[----:B------:R-:W-:Y:S06]  /*290b0*/  @!UPT UIADD3 URZ, URZ, URZ, URZ ;  /* 0x0000003f3f3ff290 */ /* 0x000fec000fffe03f */
[----:B------:R0:W-:Y:S01]  /*290c0*/  STL.64 [R1+0x2f0], R24 ;  /* 0x0002f01801007387 */ /* 0x0001e20000100a00 */
[----:B------:R2:W-:Y:S03]  /*290d0*/  STL.64 [R1+0x2f8], R26 ;  /* 0x0002f81a01007387 */ /* 0x0005e60000100a00 */
[----:B0-----:R-:W2:Y:S01]  /*290e0*/  LDL.LU.64 R24, [R1+0x33e0] ;  /* 0x0033e00001187983 */ /* 0x001ea20000300a00 */
[----:B----4-:R-:W-:Y:S02]  /*290f0*/  IMAD.MOV.U32 R12, RZ, RZ, R15 ;  /* 0x000000ffff0c7224 */ /* 0x010fe400078e000f */
[----:B------:R-:W-:Y:S01]  /*29100*/  IMAD.MOV.U32 R13, RZ, RZ, R10 ;  /* 0x000000ffff0d7224 */ /* 0x000fe200078e000a */
[C---:B--2---:R-:W-:Y:S01]  /*29110*/  HMMA.16816.F32.BF16 R24, R20.reuse, R24, R4 ;  /* 0x000000181418723c */ /* 0x044fe20000041804 */
[----:B------:R-:W2:Y:S01]  /*29120*/  LDL.LU.64 R6, [R1+0x33d8] ;  /* 0x0033d80001067983 */ /* 0x000ea20000300a00 */
[----:B------:R-:W3:Y:S11]  /*29130*/  LDL.LU.64 R4, [R1+0x33d0] ;  /* 0x0033d00001047983 */ /* 0x000ef60000300a00 */
[----:B------:R-:W-:Y:S10]  /*29140*/  @!UPT UIADD3 URZ, URZ, URZ, URZ ;  /* 0x0000003f3f3ff290 */ /* 0x000ff4000fffe03f */
[----:B------:R0:W-:Y:S01]  /*29150*/  STL.64 [R1+0x2e0], R24 ;  /* 0x0002e01801007387 */ /* 0x0001e20000100a00 */
[----:B------:R-:W-:Y:S03]  /*29160*/  STL.64 [R1+0x2e8], R26 ;  /* 0x0002e81a01007387 */ /* 0x000fe60000100a00 */
[----:B0-----:R-:W4:Y:S01]  /*29170*/  LDL.LU.64 R24, [R1+0x33c8] ;  /* 0x0033c80001187983 */ /* 0x001f220000300a00 */
[----:B------:R0:W-:Y:S03]  /*29180*/  STL.64 [R1+0x3398], R12 ;  /* 0x0033980c01007387 */ /* 0x0001e60000100a00 */
[----:B0-----:R-:W4:Y:S01]  /*29190*/  LDL.LU.64 R12, [R1+0x2d0] ;  /* 0x0002d000010c7983 */ /* 0x001f220000300a00 */
[----:B------:R-:W4:Y:S02]  /*291a0*/  LDL.LU.64 R14, [R1+0x2d8] ;  /* 0x0002d800010e7983 */ /* 0x000f240000300a00 */
[----:B----4-:R-:W-:Y:S07]  /*291b0*/  HMMA.16816.F32.BF16 R24, R20, R24, R12 ;  /* 0x000000181418723c */ /* 0x010fee000004180c */
[----:B--2---:R-:W-:-:S02]  /*291c0*/  IMAD.MOV.U32 R12, RZ, RZ, R7 ;  /* 0x000000ffff0c7224 */ /* 0x004fc400078e0007 */
[----:B------:R-:W-:Y:S11]  /*291d0*/  IMAD.MOV.U32 R13, RZ, RZ, R6 ;  /* 0x000000ffff0d7224 */ /* 0x000ff600078e0006 */
[----:B------:R-:W-:Y:S03]  /*291e0*/  @!UPT UIADD3 URZ, URZ, URZ, URZ ;  /* 0x0000003f3f3ff290 */ /* 0x000fe6000fffe03f */
[----:B------:R-:W-:Y:S01]  /*291f0*/  STL.64 [R1+0x2d0], R24 ;  /* 0x0002d01801007387 */ /* 0x000fe20000100a00 */
[----:B------:R-:W-:Y:S02]  /*29200*/  STL.64 [R1+0x2d8], R26 ;  /* 0x0002d81a01007387 */ /* 0x000fe40000100a00 */
[----:B------:R0:W-:Y:S02]  /*29210*/  STL.64 [R1+0x33b8], R12 ;  /* 0x0033b80c01007387 */ /* 0x0001e40000100a00 */
[----:B0-----:R-:W2:Y:S01]  /*29220*/  LDL.LU.64 R12, [R1+0x2c0] ;  /* 0x0002c000010c7983 */ /* 0x001ea20000300a00 */
[----:B------:R-:W2:Y:S02]  /*29230*/  LDL.LU.64 R14, [R1+0x2c8] ;  /* 0x0002c800010e7983 */ /* 0x000ea40000300a00 */
[----:B------:R-:W-:Y:S02]  /*29240*/  IMAD.MOV.U32 R24, RZ, RZ, R2 ;  /* 0x000000ffff187224 */ /* 0x000fe400078e0002 */
[----:B------:R-:W-:-:S02]  /*29250*/  IMAD.MOV.U32 R25, RZ, RZ, R0 ;  /* 0x000000ffff197224 */ /* 0x000fc400078e0000 */
[----:B------:R-:W-:-:S03]  /*29260*/  IMAD.MOV.U32 R10, RZ, RZ, R16 ;  /* 0x000000ffff0a7224 */ /* 0x000fc600078e0010 */
[----:B------:R0:W-:Y:S01]  /*29270*/  STL.64 [R1+0x33c0], R24 ;  /* 0x0033c01801007387 */ /* 0x0001e20000100a00 */
[----:B--2---:R-:W-:Y:S11]  /*29280*/  HMMA.16816.F32.BF16 R12, R20, R16, R12 ;  /* 0x00000010140c723c */ /* 0x004ff6000004180c */
[----:B------:R-:W-:Y:S11]  /*29290*/  @!UPT UIADD3 URZ, URZ, URZ, URZ ;  /* 0x0000003f3f3ff290 */ /* 0x000ff6000fffe03f */
[----:B------:R-:W-:Y:S01]  /*292a0*/  @!UPT UIADD3 URZ, URZ, URZ, URZ ;  /* 0x0000003f3f3ff290 */ /* 0x000fe2000fffe03f */
[----:B------:R1:W-:Y:S01]  /*292b0*/  STL.64 [R1+0x2c0], R12 ;  /* 0x0002c00c01007387 */ /* 0x0003e20000100a00 */
[----:B------:R2:W-:Y:S02]  /*292c0*/  STL.64 [R1+0x2c8], R14 ;  /* 0x0002c80e01007387 */ /* 0x0005e40000100a00 */
[----:B0-----:R-:W4:Y:S02]  /*292d0*/  LDL.LU.64 R24, [R1+0x940] ;  /* 0x0009400001187983 */ /* 0x001f240000300a00 */
[----:B------:R-:W4:Y:S01]  /*292e0*/  LDL.LU.64 R26, [R1+0x948] ;  /* 0x00094800011a7983 */ /* 0x000f220000300a00 */
[----:B-1----:R-:W3:Y:S01]  /*292f0*/  LDL.LU.64 R12, [R1+0x930] ;  /* 0x00093000010c7983 */ /* 0x002ee20000300a00 */
[----:B--2---:R-:W3:Y:S02]  /*29300*/  LDL.LU.64 R14, [R1+0x938] ;  /* 0x00093800010e7983 */ /* 0x004ee40000300a00 */
[----:B------:R-:W-:Y:S02]  /*29310*/  STL.64 [R1+0x3340], R10 ;  /* 0x0033400a01007387 */ /* 0x000fe40000100a00 */
[----:B------:R0:W-:Y:S02]  /*29320*/  STL.64 [R1+0x3338], R8 ;  /* 0x0033380801007387 */ /* 0x0001e40000100a00 */
[----:B0-----:R-:W2:Y:S01]  /*29330*/  LDL.LU.64 R8, [R1+0x8d0] ;  /* 0x0008d00001087983 */ /* 0x001ea20000300a00 */
[----:B------:R-:W2:Y:S03]  /*29340*/  LDL.LU.64 R10, [R1+0x8d8] ;  /* 0x0008d800010a7983 */ /* 0x000ea60000300a00 */
[----:B--2---:R-:W-:Y:S01]  /*29350*/  STL.64 [R1+0x3360], R10 ;  /* 0x0033600a01007387 */ /* 0x004fe20000100a00 */
[----:B------:R0:W-:Y:S03]  /*29360*/  STL.64 [R1+0x3358], R8 ;  /* 0x0033580801007387 */ /* 0x0001e60000100a00 */
[----:B0-----:R-:W2:Y:S01]  /*29370*/  LDL.LU.64 R8, [R1+0x8e0] ;  /* 0x0008e00001087983 */ /* 0x001ea20000300a00 */
[----:B------:R-:W2:Y:S03]  /*29380*/  LDL.LU.64 R10, [R1+0x8e8] ;  /* 0x0008e800010a7983 */ /* 0x000ea60000300a00 */
[----:B--2---:R-:W-:Y:S01]  /*29390*/  STL.64 [R1+0x3378], R10 ;  /* 0x0033780a01007387 */ /* 0x004fe20000100a00 */
[----:B------:R0:W-:Y:S03]  /*293a0*/  STL.64 [R1+0x3370], R8 ;  /* 0x0033700801007387 */ /* 0x0001e60000100a00 */
[----:B0-----:R-:W2:Y:S01]  /*293b0*/  LDL.LU.64 R8, [R1+0x8f0] ;  /* 0x0008f00001087983 */ /* 0x001ea20000300a00 */
[----:B------:R-:W2:Y:S02]  /*293c0*/  LDL.LU.64 R10, [R1+0x8f8] ;  /* 0x0008f800010a7983 */ /* 0x000ea40000300a00 */
[----:B------:R-:W-:-:S02]  /*293d0*/  IMAD.MOV.U32 R6, RZ, RZ, R17 ;  /* 0x000000ffff067224 */ /* 0x000fc400078e0011 */
[----:B------:R-:W0:Y:S04]  /*293e0*/  LDSM.16.MT88.4 R16, [R29+0x380] ;  /* 0x000380001d10783b */ /* 0x000e280000004200 */
[----:B--2---:R-:W-:Y:S01]  /*293f0*/  STL.64 [R1+0x3390], R10 ;  /* 0x0033900a01007387 */ /* 0x004fe20000100a00 */
[----:B------:R1:W-:Y:S03]  /*29400*/  STL.64 [R1+0x3388], R8 ;  /* 0x0033880801007387 */ /* 0x0003e60000100a00 */
[----:B-1----:R-:W2:Y:S01]  /*29410*/  LDL.LU.64 R8, [R1+0x900] ;  /* 0x0009000001087983 */ /* 0x002ea20000300a00 */
[----:B------:R-:W2:Y:S03]  /*29420*/  LDL.LU.64 R10, [R1+0x908] ;  /* 0x00090800010a7983 */ /* 0x000ea60000300a00 */
[----:B--2---:R-:W-:Y:S01]  /*29430*/  STL.64 [R1+0x33a8], R10 ;  /* 0x0033a80a01007387 */ /* 0x004fe20000100a00 */
[----:B------:R1:W-:Y:S03]  /*29440*/  STL.64 [R1+0x33a0], R8 ;  /* 0x0033a00801007387 */ /* 0x0003e60000100a00 */
[----:B-1----:R-:W2:Y:S01]  /*29450*/  LDL.LU.64 R8, [R1+0x910] ;  /* 0x0009100001087983 */ /* 0x002ea20000300a00 */
[----:B------:R-:W2:Y:S02]  /*29460*/  LDL.LU.64 R10, [R1+0x918] ;  /* 0x00091800010a7983 */ /* 0x000ea40000300a00 */
[----:B0-----:R-:W-:Y:S02]  /*29470*/  STL.64 [R1+0x3220], R18 ;  /* 0x0032201201007387 */ /* 0x001fe40000100a00 */
[----:B------:R0:W-:Y:S02]  /*29480*/  STL.64 [R1+0x3218], R16 ;  /* 0x0032181001007387 */ /* 0x0001e40000100a00 */
[----:B0-----:R-:W4:Y:S01]  /*29490*/  LDL.LU.64 R16, [R1+0x60] ;  /* 0x0000600001107983 */ /* 0x001f220000300a00 */
[----:B------:R-:W-:Y:S01]  /*294a0*/  STL [R1+0x2b40], R29 ;  /* 0x002b401d01007387 */ /* 0x000fe20000100800 */
[C---:B----4-:R-:W-:Y:S11]  /*294b0*/  HMMA.16816.F32.BF16 R24, R20.reuse, R16, R24 ;  /* 0x000000101418723c */ /* 0x050ff60000041818 */
[----:B------:R-:W-:Y:S11]  /*294c0*/  @!UPT UIADD3 URZ, URZ, URZ, URZ ;  /* 0x0000003f3f3ff290 */ /* 0x000ff6000fffe03f */
[----:B------:R-:W-:Y:S01]  /*294d0*/  @!UPT UIADD3 URZ, URZ, URZ, URZ ;  /* 0x0000003f3f3ff290 */ /* 0x000fe2000fffe03f */
[----:B------:R0:W-:Y:S01]  /*294e0*/  STL.64 [R1+0x940], R24 ;  /* 0x0009401801007387 */ /* 0x0001e20000100a00 */
[----:B------:R-:W-:Y:S03]  /*294f0*/  STL.64 [R1+0x948], R26 ;  /* 0x0009481a01007387 */ /* 0x000fe60000100a00 */
[----:B0-----:R-:W3:Y:S01]  /*29500*/  LDL.LU.64 R24, [R1+0x33c0] ;  /* 0x0033c00001187983 */ /* 0x001ee20000300a00 */
[----:B------:R0:W-:Y:S03]  /*29510*/  STL.64 [R1+0x32d0], R16 ;  /* 0x0032d01001007387 */ /* 0x0001e60000100a00 */
[----:B0-----:R-:W4:Y:S01]  /*29520*/  LDL.LU.64 R16, [R1+0x920] ;  /* 0x0009200001107983 */ /* 0x001f220000300a00 */
[----:B------:R-:W4:Y:S01]  /*29530*/  LDL.LU.64 R18, [R1+0x928] ;  /* 0x0009280001127983 */ /* 0x000f220000300a00 */
[C---:B---3--:R-:W-:Y:S02]  /*29540*/  HMMA.16816.F32.BF16 R24, R20.reuse, R24, R12 ;  /* 0x000000181418723c */ /* 0x048fe4000004180c */
[----:B------:R-:W2:Y:S11]  /*29550*/  LDL.LU.64 R12, [R1+0x33b8] ;  /* 0x0033b800010c7983 */ /* 0x000eb60000300a00 */
[----:B------:R-:W-:Y:S10]  /*29560*/  @!UPT UIADD3 URZ, URZ, URZ, URZ ;  /* 0x0000003f3f3ff290 */ /* 0x000ff4000fffe03f */
[----:B------:R0:W-:Y:S01]  /*29570*/  STL.64 [R1+0x930], R24 ;  /* 0x0009301801007387 */ /* 0x0001e20000100a00 */
[----:B------:R-:W-:Y:S03]  /*29580*/  STL.64 [R1+0x938], R26 ;  /* 0x0009381a01007387 */ /* 0x000fe60000100a00 */
[----:B0-----:R-:W4:Y:S01]  /*29590*/  LDL.LU.64 R24, [R1+0x33b0] ;  /* 0x0033b00001187983 */ /* 0x001f220000300a00 */
[C---:B--2---:R-:W-:Y:S08]  /*295a0*/  HMMA.16816.F32.BF16 R12, R20.reuse, R12, R8 ;  /* 0x0000000c140c723c */ /* 0x044ff00000041808 */
[C---:B----4-:R-:W-:Y:S01]  /*295b0*/  HMMA.16816.F32.BF16 R16, R20.reuse, R24, R16 ;  /* 0x000000181410723c */ /* 0x050fe20000041810 */
[----:B------:R-:W-:Y:S11]  /*295c0*/  IMAD.MOV.U32 R7, RZ, RZ, R25 ;  /* 0x000000ffff077224 */ /* 0x000ff600078e0019 */
[----:B------:R-:W-:Y:S11]  /*295d0*/  @!UPT UIADD3 URZ, URZ, URZ, URZ ;  /* 0x0000003f3f3ff290 */ /* 0x000ff6000fffe03f */
[----:B------:R-:W-:Y:S01]  /*295e0*/  STL.64 [R1+0x920], R16 ;  /* 0x0009201001007387 */ /* 0x000fe20000100a00 */
[----:B------:R0:W-:Y:S02]  /*295f0*/  STL.64 [R1+0x928], R18 ;  /* 0x0009281201007387 */ /* 0x0001e40000100a00 */
[----:B0-----:R-:W-:Y:S02]  /*29600*/  IMAD.MOV.U32 R18, RZ, RZ, R24 ;  /* 0x000000ffff127224 */ /* 0x001fe400078e0018 */
[----:B------:R-:W2:Y:S01]  /*29610*/  LDL.LU.64 R24, [R1+0x8c0] ;  /* 0x0008c00001187983 */ /* 0x000ea20000300a00 */
[----:B------:R-:W2:Y:S02]  /*29620*/  LDL.LU.64 R26, [R1+0x8c8] ;  /* 0x0008c800011a7983 */ /* 0x000ea40000300a00 */
[----:B------:R-:W3:Y:S02]  /*29630*/  LDL.LU.64 R10, [R1+0x33a8] ;  /* 0x0033a800010a7983 */ /* 0x000ee40000300a00 */
[----:B------:R-:W3:Y:S01]  /*29640*/  LDL.LU.64 R8, [R1+0x33a0] ;  /* 0x0033a00001087983 */ /* 0x000ee20000300a00 */
        /* <DEDUP_REMOVED lines=25> */
[----:B------:R-:W4:Y:S02]  /*297e0*/  LDL.LU R14, [R1+0x3350] ;  /* 0x00335000010e7983 */ /* 0x000f240000300800 */
[----:B------:R-:W3:Y:S02]  /*297f0*/  LDL.LU.64 R12, [R1+0x3348] ;  /* 0x00334800010c7983 */ /* 0x000ee40000300a00 */
[C---:B---3--:R-:W-:Y:S11]  /*29800*/  HMMA.16816.F32.BF16 R8, R20.reuse, R12, R8 ;  /* 0x0000000c1408723c */ /* 0x048ff60000041808 */
[----:B------:R-:W-:Y:S11]  /*29810*/  @!UPT UIADD3 URZ, URZ, URZ, URZ ;  /* 0x0000003f3f3ff290 */ /* 0x000ff6000fffe03f */
[----:B------:R-:W-:Y:S01]  /*29820*/  @!UPT UIADD3 URZ, URZ, URZ, URZ ;  /* 0x0000003f3f3ff290 */ /* 0x000fe2000fffe03f */
[----:B------:R-:W-:Y:S01]  /*29830*/  STL.64 [R1+0x8d0], R8 ;  /* 0x0008d00801007387 */ /* 0x000fe20000100a00 */
[----:B------:R0:W-:Y:S03]  /*29840*/  STL.64 [R1+0x8d8], R10 ;  /* 0x0008d80a01007387 */ /* 0x0001e60000100a00 */
[----:B0-----:R-:W3:Y:S01]  /*29850*/  LDL.LU.64 R10, [R1+0x3340] ;  /* 0x00334000010a7983 */ /* 0x001ee20000300a00 */
[----:B------:R-:W2:Y:S02]  /*29860*/  LDL.LU.64 R8, [R1+0x3338] ;  /* 0x0033380001087983 */ /* 0x000ea40000300a00 */
[----:B------:R-:W-:Y:S02]  /*29870*/  STL [R1+0x324c], R13 ;  /* 0x00324c0d01007387 */ /* 0x000fe40000100800 */
[----:B------:R0:W-:Y:S02]  /*29880*/  STL [R1+0x32fc], R12 ;  /* 0x0032fc0c01007387 */ /* 0x0001e40000100800 */
[----:B0-----:R-:W4:Y:S01]  /*29890*/  LDL.LU.64 R12, [R1+0xa0] ;  /* 0x0000a000010c7983 */ /* 0x001f220000300a00 */
[----:B------:R-:W-:Y:S01]  /*298a0*/  IMAD.MOV.U32 R17, RZ, RZ, R6 ;  /* 0x000000ffff117224 */ /* 0x000fe200078e0006 */
[----:B--2---:R-:W-:Y:S01]  /*298b0*/  HMMA.16816.F32.BF16 R24, R20, R8, R24 ;  /* 0x000000081418723c */ /* 0x004fe20000041818 */
[----:B---3--:R-:W-:Y:S01]  /*298c0*/  IMAD.MOV.U32 R16, RZ, RZ, R10 ;  /* 0x000000ffff107224 */ /* 0x008fe200078e000a */
[----:B----4-:R0:W-:Y:S02]  /*298d0*/  STL.64 [R1+0x3308], R12 ;  /* 0x0033080c01007387 */ /* 0x0101e40000100a00 */
[----:B0-----:R-:W-:-:S02]  /*298e0*/  IMAD.MOV.U32 R12, RZ, RZ, R14 ;  /* 0x000000ffff0c7224 */ /* 0x001fc400078e000e */
[----:B------:R-:W-:-:S05]  /*298f0*/  IMAD.MOV.U32 R13, RZ, RZ, R11 ;  /* 0x000000ffff0d7224 */ /* 0x000fca00078e000b */
[----:B------:R0:W-:Y:S04]  /*29900*/  STL.64 [R1+0x3320], R12 ;  /* 0x0033200c01007387 */ /* 0x0001e80000100a00 */
[----:B0-----:R-:W2:Y:S08]  /*29910*/  LDL.LU.64 R12, [R1+0xc0] ;  /* 0x0000c000010c7983 */ /* 0x001eb00000300a00 */
[----:B------:R0:W-:Y:S02]  /*29920*/  STL.64 [R1+0x8c0], R24 ;  /* 0x0008c01801007387 */ /* 0x0001e40000100a00 */
[----:B------:R1:W-:Y:S01]  /*29930*/  STL.64 [R1+0x8c8], R26 ;  /* 0x0008c81a01007387 */ /* 0x0003e20000100a00 */
[----:B0-----:R-:W3:Y:S01]  /*29940*/  LDL.LU.64 R24, [R1+0x2b0] ;  /* 0x0002b00001187983 */ /* 0x001ee20000300a00 */
[----:B-1----:R-:W3:Y:S02]  /*29950*/  LDL.LU.64 R26, [R1+0x2b8] ;  /* 0x0002b800011a7983 */ /* 0x002ee40000300a00 */
[----:B------:R-:W-:Y:S02]  /*29960*/  STL [R1+0x32f0], R18 ;  /* 0x0032f01201007387 */ /* 0x000fe40000100800 */
[----:B------:R0:W-:Y:S02]  /*29970*/  STL.64 [R1+0x32e8], R16 ;  /* 0x0032e81001007387 */ /* 0x0001e40000100a00 */
[----:B0-----:R-:W4:Y:S04]  /*29980*/  LDL.LU.64 R16, [R1+0x80] ;  /* 0x0000800001107983 */ /* 0x001f280000300a00 */
[----:B----4-:R0:W-:Y:S04]  /*29990*/  STL.64 [R1+0x3300], R16 ;  /* 0x0033001001007387 */ /* 0x0101e80000100a00 */
[----:B0-----:R-:W4:Y:S01]  /*299a0*/  LDL.LU.64 R16, [R1+0x210] ;  /* 0x0002100001107983 */ /* 0x001f220000300a00 */
[----:B------:R-:W2:Y:S01]  /*299b0*/  LDL.LU.64 R18, [R1+0x218] ;  /* 0x0002180001127983 */ /* 0x000ea20000300a00 */
[----:B---3--:R-:W-:Y:S02]  /*299c0*/  HMMA.16816.F32.BF16 R20, R20, R4, R24 ;  /* 0x000000041414723c */ /* 0x008fe40000041818 */
[----:B--2---:R-:W-:Y:S01]  /*299d0*/  STL.64 [R1+0x3318], R18 ;  /* 0x0033181201007387 */ /* 0x004fe20000100a00 */
[----:B----4-:R0:W-:Y:S03]  /*299e0*/  STL.64 [R1+0x3310], R16 ;  /* 0x0033101001007387 */ /* 0x0101e60000100a00 */
[----:B0-----:R-:W2:Y:S01]  /*299f0*/  LDL.LU.64 R16, [R1+0x220] ;  /* 0x0002200001107983 */ /* 0x001ea20000300a00 */
[----:B------:R-:W2:Y:S02]  /*29a00*/  LDL.LU.64 R18, [R1+0x228] ;  /* 0x0002280001127983 */ /* 0x000ea40000300a00 */
[----:B------:R-:W-:Y:S02]  /*29a10*/  STL [R1+0x323c], R8 ;  /* 0x00323c0801007387 */ /* 0x000fe40000100800 */
[----:B------:R0:W-:Y:S02]  /*29a20*/  STL [R1+0x3238], R9 ;  /* 0x0032380901007387 */ /* 0x0001e40000100800 */
[----:B0-----:R-:W3:Y:S01]  /*29a30*/  LDL.LU.64 R8, [R1+0x230] ;  /* 0x0002300001087983 */ /* 0x001ee20000300a00 */
[----:B------:R-:W3:Y:S02]  /*29a40*/  LDL.LU.64 R10, [R1+0x238] ;  /* 0x00023800010a7983 */ /* 0x000ee40000300a00 */
[----:B------:R-:W3:Y:S02]  /*29a50*/  LDL.LU.64 R26, [R1+0x3330] ;  /* 0x00333000011a7983 */ /* 0x000ee40000300a00 */
[----:B------:R-:W3:Y:S05]  /*29a60*/  LDL.LU.64 R24, [R1+0x3328] ;  /* 0x0033280001187983 */ /* 0x000eea0000300a00 */
[----:B------:R0:W-:Y:S01]  /*29a70*/  STL.64 [R1+0x2b0], R20 ;  /* 0x0002b01401007387 */ /* 0x0001e20000100a00 */
[----:B------:R-:W-:Y:S02]  /*29a80*/  STL.64 [R1+0x2b8], R22 ;  /* 0x0002b81601007387 */ /* 0x000fe40000100a00 */
[----:B------:R-:W-:Y:S01]  /*29a90*/  IMAD.MOV.U32 R6, RZ, RZ, R13 ;  /* 0x000000ffff067224 */ /* 0x000fe200078e000d */
[----:B0-----:R-:W4:Y:S01]  /*29aa0*/  LDL.LU.64 R20, [R1+0x90] ;  /* 0x0000900001147983 */ /* 0x001f220000300a00 */
[----:B------:R-:W-:Y:S01]  /*29ab0*/  STL [R1+0x3240], R5 ;  /* 0x0032400501007387 */ /* 0x000fe20000100800 */
[C---:B---3--:R-:W-:Y:S11]  /*29ac0*/  HMMA.16816.F32.BF16 R8, R24.reuse, R12, R8 ;  /* 0x0000000c1808723c */ /* 0x048ff60000041808 */
[----:B------:R-:W-:Y:S11]  /*29ad0*/  @!UPT UIADD3 URZ, URZ, URZ, URZ ;  /* 0x0000003f3f3ff290 */ /* 0x000ff6000fffe03f */
[----:B------:R-:W-:Y:S01]  /*29ae0*/  @!UPT UIADD3 URZ, URZ, URZ, URZ ;  /* 0x0000003f3f3ff290 */ /* 0x000fe2000fffe03f */
[----:B------:R-:W-:Y:S01]  /*29af0*/  STL.64 [R1+0x230], R8 ;  /* 0x0002300801007387 */ /* 0x000fe20000100a00 */
[----:B------:R0:W-:Y:S02]  /*29b00*/  STL.64 [R1+0x238], R10 ;  /* 0x0002380a01007387 */ /* 0x0001e40000100a00 */
[----:B0-----:R-:W-:Y:S02]  /*29b10*/  IMAD.MOV.U32 R11, RZ, RZ, R12 ;  /* 0x000000ffff0b7224 */ /* 0x001fe400078e000c */
[----:B------:R-:W2:Y:S02]  /*29b20*/  LDL.LU.64 R12, [R1+0x3320] ;  /* 0x00332000010c7983 */ /* 0x000ea40000300a00 */
[C---:B--2---:R-:W-:Y:S02]  /*29b30*/  HMMA.16816.F32.BF16 R12, R24.reuse, R12, R16 ;  /* 0x0000000c180c723c */ /* 0x044fe40000041810 */
[----:B------:R-:W2:Y:S01]  /*29b40*/  LDL.LU.64 R18, [R1+0x3318] ;  /* 0x0033180001127983 */ /* 0x000ea20000300a00 */
[----:B------:R-:W2:Y:S11]  /*29b50*/  LDL.LU.64 R16, [R1+0x3310] ;  /* 0x0033100001107983 */ /* 0x000eb60000300a00 */
[----:B------:R-:W-:Y:S09]  /*29b60*/  @!UPT UIADD3 URZ, URZ, URZ, URZ ;  /* 0x0000003f3f3ff290 */ /* 0x000ff2000fffe03f */
[----:B------:R0:W-:Y:S01]  /*29b70*/  STL.64 [R1+0x220], R12 ;  /* 0x0002200c01007387 */ /* 0x0001e20000100a00 */
[----:B------:R-:W-:Y:S03]  /*29b80*/  STL.64 [R1+0x228], R14 ;  /* 0x0002280e01007387 */ /* 0x000fe60000100a00 */
[----:B0-----:R-:W2:Y:S02]  /*29b90*/  LDL.LU.64 R12, [R1+0x3308] ;  /* 0x00330800010c7983 */ /* 0x001ea40000300a00 */
[C---:B--2---:R-:W-:Y:S01]  /*29ba0*/  HMMA.16816.F32.BF16 R16, R24.reuse, R12, R16 ;  /* 0x0000000c1810723c */ /* 0x044fe20000041810 */
[----:B------:R-:W-:Y:S02]  /*29bb0*/  IMAD.MOV.U32 R8, RZ, RZ, R12 ;  /* 0x000000ffff087224 */ /* 0x000fe400078e000c */
[----:B------:R-:W-:Y:S11]  /*29bc0*/  IMAD.MOV.U32 R9, RZ, RZ, R13 ;  /* 0x000000ffff097224 */ /* 0x000ff600078e000d */
[----:B------:R-:W-:Y:S09]  /*29bd0*/  @!UPT UIADD3 URZ, URZ, URZ, URZ ;  /* 0x0000003f3f3ff290 */ /* 0x000ff2000fffe03f */
[----:B------:R0:W-:Y:S01]  /*29be0*/  STL.64 [R1+0x210], R16 ;  /* 0x0002101001007387 */ /* 0x0001e20000100a00 */
[----:B------:R-:W-:Y:S03]  /*29bf0*/  STL.64 [R1+0x218], R18 ;  /* 0x0002181201007387 */ /* 0x000fe60000100a00 */
[----:B0-----:R-:W2:Y:S01]  /*29c00*/  LDL.LU.64 R16, [R1+0x3300] ;  /* 0x0033000001107983 */ /* 0x001ea20000300a00 */
[----:B------:R-:W3:Y:S02]  /*29c10*/  LDL.LU R12, [R1+0x32fc] ;  /* 0x0032fc00010c7983 */ /* 0x000ee40000300800 */
[----:B------:R-:W-:Y:S02]  /*29c20*/  STL [R1+0x32e0], R11 ;  /* 0x0032e00b01007387 */ /* 0x000fe40000100800 */
[----:B------:R0:W-:Y:S02]  /*29c30*/  STL.64 [R1+0x32d8], R8 ;  /* 0x0032d80801007387 */ /* 0x0001e40000100a00 */
[----:B0-----:R-:W2:Y:S01]  /*29c40*/  LDL.LU.64 R8, [R1+0x200] ;  /* 0x0002000001087983 */ /* 0x001ea20000300a00 */
[----:B------:R-:W2:Y:S02]  /*29c50*/  LDL.LU.64 R10, [R1+0x208] ;  /* 0x00020800010a7983 */ /* 0x000ea40000300a00 */
[----:B----4-:R-:W-:Y:S01]  /*29c60*/  IMAD.MOV.U32 R15, RZ, RZ, R20 ;  /* 0x000000ffff0f7224 */ /* 0x010fe200078e0014 */
[C---:B--2---:R-:W-:Y:S11]  /*29c70*/  HMMA.16816.F32.BF16 R8, R24.reuse, R20, R8 ;  /* 0x000000141808723c */ /* 0x044ff60000041808 */
[----:B------:R-:W-:Y:S11]  /*29c80*/  @!UPT UIADD3 URZ, URZ, URZ, URZ ;  /* 0x0000003f3f3ff290 */ /* 0x000ff6000fffe03f */
[----:B------:R-:W-:Y:S01]  /*29c90*/  @!UPT UIADD3 URZ, URZ, URZ, URZ ;  /* 0x0000003f3f3ff290 */ /* 0x000fe2000fffe03f */
[----:B------:R-:W-:Y:S01]  /*29ca0*/  STL.64 [R1+0x200], R8 ;  /* 0x0002000801007387 */ /* 0x000fe20000100a00 */
[----:B------:R-:W-:Y:S02]  /*29cb0*/  STL.64 [R1+0x208], R10 ;  /* 0x0002080a01007387 */ /* 0x000fe40000100a00 */
[----:B------:R-:W-:Y:S02]  /*29cc0*/  STL [R1+0x32f8], R15 ;  /* 0x0032f80f01007387 */ /* 0x000fe40000100800 */
[----:B---3--:R0:W-:Y:S02]  /*29cd0*/  STL [R1+0x32f4], R12 ;  /* 0x0032f40c01007387 */ /* 0x0081e40000100800 */
[----:B0-----:R-:W2:Y:S01]  /*29ce0*/  LDL.LU.64 R12, [R1+0x1f0] ;  /* 0x0001f000010c7983 */ /* 0x001ea20000300a00 */
[----:B------:R-:W2:Y:S02]  /*29cf0*/  LDL.LU.64 R14, [R1+0x1f8] ;  /* 0x0001f800010e7983 */ /* 0x000ea40000300a00 */
[----:B------:R-:W3:Y:S02]  /*29d00*/  LDL.LU.64 R8, [R1+0x1e0] ;  /* 0x0001e00001087983 */ /* 0x000ee40000300a00 */
[----:B------:R-:W-:Y:S01]  /*29d10*/  IMAD.MOV.U32 R5, RZ, RZ, R21 ;  /* 0x000000ffff057224 */ /* 0x000fe200078e0015 */
[----:B------:R-:W3:Y:S01]  /*29d20*/  LDL.LU.64 R10, [R1+0x1e8] ;  /* 0x0001e800010a7983 */ /* 0x000ee20000300a00 */
[----:B------:R-:W4:Y:S02]  /*29d30*/  LDL.LU.64 R20, [R1+0x1d0] ;  /* 0x0001d00001147983 */ /* 0x000f240000300a00 */
[----:B------:R-:W4:Y:S01]  /*29d40*/  LDL.LU.64 R22, [R1+0x1d8] ;  /* 0x0001d80001167983 */ /* 0x000f220000300a00 */
[----:B--2---:R-:W-:Y:S11]  /*29d50*/  HMMA.16816.F32.BF16 R12, R24, R16, R12 ;  /* 0x00000010180c723c */ /* 0x004ff6000004180c */
[----:B------:R-:W-:Y:S11]  /*29d60*/  @!UPT UIADD3 URZ, URZ, URZ, URZ ;  /* 0x0000003f3f3ff290 */ /* 0x000ff6000fffe03f */
[----:B------:R-:W-:Y:S01]  /*29d70*/  @!UPT UIADD3 URZ, URZ, URZ, URZ ;  /* 0x0000003f3f3ff290 */ /* 0x000fe2000fffe03f */
[----:B------:R-:W-:Y:S01]  /*29d80*/  STL.64 [R1+0x1f0], R12 ;  /* 0x0001f00c01007387 */ /* 0x000fe20000100a00 */
[----:B------:R0:W-:Y:S03]  /*29d90*/  STL.64 [R1+0x1f8], R14 ;  /* 0x0001f80e01007387 */ /* 0x0001e60000100a00 */
[----:B0-----:R-:W2:Y:S01]  /*29da0*/  LDL.LU R15, [R1+0x32f8] ;  /* 0x0032f800010f7983 */ /* 0x001ea20000300800 */
[----:B------:R-:W3:Y:S02]  /*29db0*/  LDL.LU R12, [R1+0x32f4] ;  /* 0x0032f400010c7983 */ /* 0x000ee40000300800 */
[----:B------:R-:W-:Y:S02]  /*29dc0*/  IMAD.MOV.U32 R14, RZ, RZ, R17 ;  /* 0x000000ffff0e7224 */ /* 0x000fe400078e0011 */
[----:B------:R-:W-:Y:S01]  /*29dd0*/  IMAD.MOV.U32 R13, RZ, RZ, R16 ;  /* 0x000000ffff0d7224 */ /* 0x000fe200078e0010 */
[----:B------:R-:W4:Y:S01]  /*29de0*/  LDL.LU R18, [R1+0x32f0] ;  /* 0x0032f00001127983 */ /* 0x000f220000300800 */
[----:B------:R-:W4:Y:S03]  /*29df0*/  LDL.LU.64 R16, [R1+0x32e8] ;  /* 0x0032e80001107983 */ /* 0x000f260000300a00 */
[----:B--2---:R-:W-:Y:S01]  /*29e00*/  STL.64 [R1+0x3258], R14 ;  /* 0x0032580e01007387 */ /* 0x004fe20000100a00 */
[----:B---3--:R0:W-:Y:S03]  /*29e10*/  STL.64 [R1+0x3250], R12 ;  /* 0x0032500c01007387 */ /* 0x0081e60000100a00 */
[----:B0-----:R-:W2:Y:S04]  /*29e20*/  LDL.LU.64 R12, [R1+0x10] ;  /* 0x00001000010c7983 */ /* 0x001ea80000300a00 */
[----:B--2---:R0:W-:Y:S04]  /*29e30*/  STL.64 [R1+0x3270], R12 ;  /* 0x0032700c01007387 */ /* 0x0041e80000100a00 */
[----:B0-----:R-:W2:Y:S04]  /*29e40*/  LDL.64 R12, [R1+0x20] ;  /* 0x00002000010c7983 */ /* 0x001ea80000100a00 */
[----:B--2---:R0:W-:Y:S04]  /*29e50*/  STL.64 [R1+0x3288], R12 ;  /* 0x0032880c01007387 */ /* 0x0041e80000100a00 */
[----:B0-----:R-:W2:Y:S04]  /*29e60*/  LDL.LU.64 R12, [R1+0x30] ;  /* 0x00003000010c7983 */ /* 0x001ea80000300a00 */
[----:B--2---:R4:W-:Y:S02]  /*29e70*/  STL.64 [R1+0x32a0], R12 ;  /* 0x0032a00c01007387 */ /* 0x0049e40000100a00 */
[----:B----4-:R-:W-:-:S02]  /*29e80*/  IMAD.MOV.U32 R12, RZ, RZ, R18 ;  /* 0x000000ffff0c7224 */ /* 0x010fc400078e0012 */
[----:B------:R-:W-:Y:S01]  /*29e90*/  HMMA.16816.F32.BF16 R16, R24, R16, R8 ;  /* 0x000000101810723c */ /* 0x000fe20000041808 */
[----:B------:R-:W-:-:S05]  /*29ea0*/  IMAD.MOV.U32 R13, RZ, RZ, R7 ;  /* 0x000000ffff0d7224 */ /* 0x000fca00078e0007 */
[----:B------:R0:W-:Y:S04]  /*29eb0*/  STL.64 [R1+0x32b8], R12 ;  /* 0x0032b80c01007387 */ /* 0x0001e80000100a00 */
[----:B0-----:R-:W2:Y:S01]  /*29ec0*/  LDL.LU.64 R12, [R1+0x50] ;  /* 0x00005000010c7983 */ /* 0x001ea20000300a00 */
[----:B------:R-:W3:Y:S02]  /*29ed0*/  LDL.LU R11, [R1+0x32e0] ;  /* 0x0032e000010b7983 */ /* 0x000ee40000300800 */
[----:B------:R-:W4:Y:S10]  /*29ee0*/  LDL.LU.64 R8, [R1+0x32d8] ;  /* 0x0032d80001087983 */ /* 0x000f340000300a00 */
[----:B------:R0:W-:Y:S01]  /*29ef0*/  STL.64 [R1+0x1e0], R16 ;  /* 0x0001e01001007387 */ /* 0x0001e20000100a00 */
[----:B------:R-:W-:Y:S03]  /*29f00*/  STL.64 [R1+0x1e8], R18 ;  /* 0x0001e81201007387 */ /* 0x000fe60000100a00 */
[----:B0-----:R-:W2:Y:S02]  /*29f10*/  LDL.LU.64 R16, [R1+0x32d0] ;  /* 0x0032d00001107983 */ /* 0x001ea40000300a00 */
[----:B--2---:R-:W-:Y:S01]  /*29f20*/  HMMA.16816.F32.BF16 R20, R24, R16, R20 ;  /* 0x000000101814723c */ /* 0x004fe20000041814 */
[----:B------:R-:W-:Y:S11]  /*29f30*/  IMAD.MOV.U32 R10, RZ, RZ, R17 ;  /* 0x000000ffff0a7224 */ /* 0x000ff600078e0011 */
[----:B------:R-:W-:Y:S11]  /*29f40*/  @!UPT UIADD3 URZ, URZ, URZ, URZ ;  /* 0x0000003f3f3ff290 */ /* 0x000ff6000fffe03f */
[----:B------:R-:W-:Y:S01]  /*29f50*/  STL.64 [R1+0x1d0], R20 ;  /* 0x0001d01401007387 */ /* 0x000fe20000100a00 */
[----:B------:R-:W-:Y:S02]  /*29f60*/  STL.64 [R1+0x1d8], R22 ;  /* 0x0001d81601007387 */ /* 0x000fe40000100a00 */
[----:B---3--:R-:W-:Y:S02]  /*29f70*/  STL.64 [R1+0x3280], R10 ;  /* 0x0032800a01007387 */ /* 0x008fe40000100a00 */
[----:B----4-:R0:W-:Y:S01]  /*29f80*/  STL.64 [R1+0x3278], R8 ;  /* 0x0032780801007387 */ /* 0x0101e20000100a00 */
[----:B------:R-:W1:Y:S04]  /*29f90*/  LDSM.16.MT88.4 R20, [R3+0x4000] ;  /* 0x004000000314783b */ /* 0x000e680000004200 */
        /* <DEDUP_REMOVED lines=13> */
[----:B------:R-:W2:Y:S02]  /*2a070*/  LDL.LU.64 R10, [R1+0x828] ;  /* 0x00082800010a7983 */ /* 0x000ea40000300a00 */
[----:B------:R-:W-:-:S05]  /*2a080*/  IMAD.MOV.U32 R7, RZ, RZ, R16 ;  /* 0x000000ffff077224 */ /* 0x000fca00078e0010 */
[----:B------:R-:W-:Y:S01]  /*2a090*/  STL.64 [R1+0x3268], R6 ;  /* 0x0032680601007387 */ /* 0x000fe20000100a00 */
[----:B------:R0:W-:Y:S03]  /*2a0a0*/  STL.64 [R1+0x3260], R4 ;  /* 0x0032600401007387 */ /* 0x0001e60000100a00 */
[----:B0-----:R-:W3:Y:S01]  /*2a0b0*/  LDL.LU.64 R4, [R1+0x7e0] ;  /* 0x0007e00001047983 */ /* 0x001ee20000300a00 */
[----:B------:R-:W3:Y:S02]  /*2a0c0*/  LDL.LU.64 R6, [R1+0x7e8] ;  /* 0x0007e80001067983 */ /* 0x000ee40000300a00 */
[----:B------:R-:W4:Y:S02]  /*2a0d0*/  LDL.LU.64 R16, [R1+0x7d0] ;  /* 0x0007d00001107983 */ /* 0x000f240000300a00 */
[----:B------:R-:W4:Y:S01]  /*2a0e0*/  LDL.LU.64 R18, [R1+0x7d8] ;  /* 0x0007d80001127983 */ /* 0x000f220000300a00 */
[----:B------:R-:W-:Y:S01]  /*2a0f0*/  STL [R1+0x31e8], R3 ;  /* 0x0031e80301007387 */ /* 0x000fe20000100800 */
[----:B-1----:R0:W-:Y:S02]  /*2a100*/  STL.64 [R1+0x30f0], R22 ;  /* 0x0030f01601007387 */ /* 0x0021e40000100a00 */
[----:B------:R-:W-:Y:S02]  /*2a110*/  STL.64 [R1+0x30e8], R20 ;  /* 0x0030e81401007387 */ /* 0x000fe40000100a00 */
[----:B0-----:R-:W-:-:S02]  /*2a120*/  IMAD.MOV.U32 R23, RZ, RZ, R12 ;  /* 0x000000ffff177224 */ /* 0x001fc400078e000c */
        /* <DEDUP_REMOVED lines=13> */
[----:B------:R0:W-:Y:S01]  /*2a200*/  STL.64 [R1+0x810], R12 ;  /* 0x0008100c01007387 */ /* 0x0001e20000100a00 */
[----:B------:R-:W-:Y:S03]  /*2a210*/  STL.64 [R1+0x818], R14 ;  /* 0x0008180e01007387 */ /* 0x000fe60000100a00 */
[----:B0-----:R-:W2:Y:S01]  /*2a220*/  LDL.LU.64 R12, [R1+0x32a0] ;  /* 0x0032a000010c7983 */ /* 0x001ea20000300a00 */
        /* <DEDUP_REMOVED lines=11> */
[----:B------:R-:W-:Y:S11]  /*2a2e0*/  IMAD.MOV.U32 R3, RZ, RZ, R13 ;  /* 0x000000ffff037224 */ /* 0x000ff600078e000d */
[----:B------:R-:W-:Y:S11]  /*2a2f0*/  @!UPT UIADD3 URZ, URZ, URZ, URZ ;  /* 0x0000003f3f3ff290 */ /* 0x000ff6000fffe03f */
[----:B------:R-:W-:Y:S01]  /*2a300*/  STL.64 [R1+0x7f0], R8 ;  /* 0x0007f00801007387 */ /* 0x000fe20000100a00 */
[----:B------:R0:W-:Y:S03]  /*2a310*/  STL.64 [R1+0x7f8], R10 ;  /* 0x0007f80a01007387 */ /* 0x0001e60000100a00 */
[----:B0-----:R-:W2:Y:S01]  /*2a320*/  LDL.LU.64 R10, [R1+0x3280] ;  /* 0x00328000010a7983 */ /* 0x001ea20000300a00 */
[----:B------:R-:W2:Y:S02]  /*2a330*/  LDL.LU.64 R8, [R1+0x3278] ;  /* 0x0032780001087983 */ /* 0x000ea40000300a00 */
[----:B------:R-:W3:Y:S02]  /*2a340*/  LDL.LU.64 R12, [R1+0x3270] ;  /* 0x00327000010c7983 */ /* 0x000ee40000300a00 */
[----:B------:R-:W-:Y:S01]  /*2a350*/  IMAD.MOV.U32 R21, RZ, RZ, R0 ;  /* 0x000000ffff157224 */ /* 0x000fe200078e0000 */
[----:B---3--:R-:W-:Y:S01]  /*2a360*/  HMMA.16816.F32.BF16 R4, R24, R12, R4 ;  /* 0x0000000c1804723c */ /* 0x008fe20000041804 */
[----:B------:R-:W-:-:S02]  /*2a370*/  IMAD.MOV.U32 R0, RZ, RZ, R12 ;  /* 0x000000ffff007224 */ /* 0x000fc400078e000c */
[----:B------:R-:W-:Y:S11]  /*2a380*/  IMAD.MOV.U32 R29, RZ, RZ, R13 ;  /* 0x000000ffff1d7224 */ /* 0x000ff600078e000d */
[----:B------:R-:W-:Y:S09]  /*2a390*/  @!UPT UIADD3 URZ, URZ, URZ, URZ ;  /* 0x0000003f3f3ff290 */ /* 0x000ff2000fffe03f */
[----:B------:R-:W-:Y:S01]  /*2a3a0*/  STL.64 [R1+0x7e0], R4 ;  /* 0x0007e00401007387 */ /* 0x000fe20000100a00 */
[----:B------:R0:W-:Y:S03]  /*2a3b0*/  STL.64 [R1+0x7e8], R6 ;  /* 0x0007e80601007387 */ /* 0x0001e60000100a00 */
[----:B0-----:R-:W3:Y:S01]  /*2a3c0*/  LDL.LU.64 R6, [R1+0x3268] ;  /* 0x0032680001067983 */ /* 0x001ee20000300a00 */
[----:B------:R-:W2:Y:S02]  /*2a3d0*/  LDL.LU.64 R4, [R1+0x3260] ;  /* 0x0032600001047983 */ /* 0x000ea40000300a00 */
[----:B------:R-:W2:Y:S02]  /*2a3e0*/  LDL.LU.64 R14, [R1+0x3258] ;  /* 0x00325800010e7983 */ /* 0x000ea40000300a00 */
[----:B------:R-:W3:Y:S01]  /*2a3f0*/  LDL.LU.64 R12, [R1+0x3250] ;  /* 0x00325000010c7983 */ /* 0x000ee20000300a00 */
[----:B----4-:R-:W-:Y:S11]  /*2a400*/  HMMA.16816.F32.BF16 R16, R24, R20, R16 ;  /* 0x000000141810723c */ /* 0x010ff60000041810 */
[----:B------:R-:W-:Y:S11]  /*2a410*/  @!UPT UIADD3 URZ, URZ, URZ, URZ ;  /* 0x0000003f3f3ff290 */ /* 0x000ff6000fffe03f */
[----:B------:R-:W-:Y:S01]  /*2a420*/  @!UPT UIADD3 URZ, URZ, URZ, URZ ;  /* 0x0000003f3f3ff290 */ /* 0x000fe2000fffe03f */
[----:B------:R0:W-:Y:S01]  /*2a430*/  STL.64 [R1+0x7d0], R16 ;  /* 0x0007d01001007387 */ /* 0x0001e20000100a00 */
[----:B------:R1:W-:Y:S03]  /*2a440*/  STL.64 [R1+0x7d8], R18 ;  /* 0x0007d81201007387 */ /* 0x0003e60000100a00 */
[----:B0-----:R-:W4:Y:S01]  /*2a450*/  LDL.LU.64 R16, [R1+0x7b0] ;  /* 0x0007b00001107983 */ /* 0x001f220000300a00 */
[----:B-1----:R-:W4:Y:S02]  /*2a460*/  LDL.LU.64 R18, [R1+0x7b8] ;  /* 0x0007b80001127983 */ /* 0x002f240000300a00 */
[----:B------:R2:W-:Y:S02]  /*2a470*/  STL.64 [R1+0x3130], R20 ;  /* 0x0031301401007387 */ /* 0x0005e40000100a00 */
[----:B------:R-:W-:Y:S02]  /*2a480*/  STL.64 [R1+0x31a8], R22 ;  /* 0x0031a81601007387 */ /* 0x000fe40000100a00 */
[----:B--2---:R-:W-:-:S02]  /*2a490*/  IMAD.MOV.U32 R21, RZ, RZ, R14 ;  /* 0x000000ffff157224 */ /* 0x004fc400078e000e */
[----:B---3--:R-:W-:Y:S02]  /*2a4a0*/  IMAD.MOV.U32 R20, RZ, RZ, R13 ;  /* 0x000000ffff147224 */ /* 0x008fe400078e000d */
[----:B------:R-:W2:Y:S01]  /*2a4b0*/  LDL.LU R13, [R1+0x324c] ;  /* 0x00324c00010d7983 */ /* 0x000ea20000300800 */
[----:B------:R-:W3:Y:S02]  /*2a4c0*/  LDL.LU R14, [R1+0x3248] ;  /* 0x00324800010e7983 */ /* 0x000ee40000300800 */
[----:B------:R0:W-:Y:S02]  /*2a4d0*/  STL.64 [R1+0x31b8], R20 ;  /* 0x0031b81401007387 */ /* 0x0001e40000100a00 */
[----:B0-----:R-:W-:Y:S02]  /*2a4e0*/  IMAD.MOV.U32 R20, RZ, RZ, R15 ;  /* 0x000000ffff147224 */ /* 0x001fe400078e000f */
[----:B------:R-:W-:Y:S01]  /*2a4f0*/  IMAD.MOV.U32 R21, RZ, RZ, R5 ;  /* 0x000000ffff157224 */ /* 0x000fe200078e0005 */
[----:B------:R-:W3:Y:S01]  /*2a500*/  LDL.LU R15, [R1+0x3244] ;  /* 0x00324400010f7983 */ /* 0x000ee20000300800 */
[----:B------:R-:W2:Y:S03]  /*2a510*/  LDL.LU R5, [R1+0x3240] ;  /* 0x0032400001057983 */ /* 0x000ea60000300800 */
[----:B------:R0:W-:Y:S02]  /*2a520*/  STL.64 [R1+0x31d0], R20 ;  /* 0x0031d01401007387 */ /* 0x0001e40000100a00 */
[----:B0-----:R-:W-:-:S02]  /*2a530*/  IMAD.MOV.U32 R20, RZ, RZ, R8 ;  /* 0x000000ffff147224 */ /* 0x001fc400078e0008 */
[----:B------:R-:W-:Y:S01]  /*2a540*/  IMAD.MOV.U32 R21, RZ, RZ, R9 ;  /* 0x000000ffff157224 */ /* 0x000fe200078e0009 */
[----:B------:R-:W4:Y:S01]  /*2a550*/  LDL.LU R8, [R1+0x323c] ;  /* 0x00323c0001087983 */ /* 0x000f220000300800 */
[----:B------:R-:W4:Y:S03]  /*2a560*/  LDL.LU R9, [R1+0x3238] ;  /* 0x0032380001097983 */ /* 0x000f260000300800 */
[----:B------:R0:W-:Y:S04]  /*2a570*/  STL.64 [R1+0x31f0], R20 ;  /* 0x0031f01401007387 */ /* 0x0001e80000100a00 */
[----:B0-----:R-:W4:Y:S01]  /*2a580*/  LDL.LU.64 R20, [R1+0x7c0] ;  /* 0x0007c00001147983 */ /* 0x001f220000300a00 */
[----:B------:R-:W4:Y:S03]  /*2a590*/  LDL.LU.64 R22, [R1+0x7c8] ;  /* 0x0007c80001167983 */ /* 0x000f260000300a00 */
[----:B---3--:R-:W-:Y:S01]  /*2a5a0*/  STL.64 [R1+0x3128], R14 ;  /* 0x0031280e01007387 */ /* 0x008fe20000100a00 */
[----:B--2---:R0:W-:Y:S01]  /*2a5b0*/  STL.64 [R1+0x3120], R12 ;  /* 0x0031200c01007387 */ /* 0x0041e20000100a00 */
[----:B----4-:R-:W-:Y:S07]  /*2a5c0*/  HMMA.16816.F32.BF16 R20, R24, R12, R20 ;  /* 0x0000000c1814723c */ /* 0x010fee0000041814 */
[----:B0-----:R-:W-:-:S02]  /*2a5d0*/  IMAD.MOV.U32 R12, RZ, RZ, R7 ;  /* 0x000000ffff0c7224 */ /* 0x001fc400078e0007 */
[----:B------:R-:W-:Y:S11]  /*2a5e0*/  IMAD.MOV.U32 R13, RZ, RZ, R10 ;  /* 0x000000ffff0d7224 */ /* 0x000ff600078e000a */
[----:B------:R-:W-:Y:S03]  /*2a5f0*/  @!UPT UIADD3 URZ, URZ, URZ, URZ ;  /* 0x0000003f3f3ff290 */ /* 0x000fe6000fffe03f */
[----:B------:R-:W-:Y:S01]  /*2a600*/  STL.64 [R1+0x7c0], R20 ;  /* 0x0007c01401007387 */ /* 0x000fe20000100a00 */
[----:B------:R-:W-:Y:S02]  /*2a610*/  STL.64 [R1+0x7c8], R22 ;  /* 0x0007c81601007387 */ /* 0x000fe40000100a00 */
[----:B------:R-:W2:Y:S02]  /*2a620*/  LDL.LU R7, [R1+0x3234] ;  /* 0x0032340001077983 */ /* 0x000ea40000300800 */
[----:B------:R-:W3:Y:S01]  /*2a630*/  LDL.LU R10, [R1+0x3230] ;  /* 0x00323000010a7983 */ /* 0x000ee20000300800 */
[----:B------:R0:W-:Y:S02]  /*2a640*/  STL.64 [R1+0x31b0], R12 ;  /* 0x0031b00c01007387 */ /* 0x0001e40000100a00 */
[----:B0-----:R-:W-:Y:S02]  /*2a650*/  HMMA.16816.F32.BF16 R12, R24, R8, R16 ;  /* 0x00000008180c723c */ /* 0x001fe40000041810 */
[----:B------:R-:W4:Y:S01]  /*2a660*/  LDL.LU.64 R16, [R1+0x1c0] ;  /* 0x0001c00001107983 */ /* 0x000f220000300a00 */
[----:B------:R-:W4:Y:S11]  /*2a670*/  LDL.LU.64 R18, [R1+0x1c8] ;  /* 0x0001c80001127983 */ /* 0x000f360000300a00 */
[----:B------:R-:W-:Y:S09]  /*2a680*/  @!UPT UIADD3 URZ, URZ, URZ, URZ ;  /* 0x0000003f3f3ff290 */ /* 0x000ff2000fffe03f */
[----:B------:R-:W-:Y:S01]  /*2a690*/  STL.64 [R1+0x7b0], R12 ;  /* 0x0007b00c01007387 */ /* 0x000fe20000100a00 */
[----:B------:R-:W-:Y:S02]  /*2a6a0*/  STL.64 [R1+0x7b8], R14 ;  /* 0x0007b80e01007387 */ /* 0x000fe40000100a00 */
[----:B------:R-:W2:Y:S02]  /*2a6b0*/  LDL.LU.64 R20, [R1+0x130] ;  /* 0x0001300001147983 */ /* 0x000ea40000300a00 */
[----:B------:R-:W2:Y:S02]  /*2a6c0*/  LDL.LU.64 R22, [R1+0x138] ;  /* 0x0001380001167983 */ /* 0x000ea40000300a00 */
[----:B--2---:R-:W-:Y:S01]  /*2a6d0*/  STL.64 [R1+0x3200], R22 ;  /* 0x0032001601007387 */ /* 0x004fe20000100a00 */
[----:B------:R0:W-:Y:S02]  /*2a6e0*/  STL.64 [R1+0x31f8], R20 ;  /* 0x0031f81401007387 */ /* 0x0001e40000100a00 */
[----:B0-----:R-:W-:-:S02]  /*2a6f0*/  IMAD.MOV.U32 R20, RZ, RZ, R11 ;  /* 0x000000ffff147224 */ /* 0x001fc400078e000b */
[----:B------:R-:W-:Y:S01]  /*2a700*/  IMAD.MOV.U32 R21, RZ, RZ, R6 ;  /* 0x000000ffff157224 */ /* 0x000fe200078e0006 */
[----:B------:R-:W3:Y:S01]  /*2a710*/  LDL.LU R11, [R1+0x322c] ;  /* 0x00322c00010b7983 */ /* 0x000ee20000300800 */
[----:B------:R-:W2:Y:S02]  /*2a720*/  LDL.LU R6, [R1+0x3228] ;  /* 0x0032280001067983 */ /* 0x000ea40000300800 */
[----:B------:R-:W2:Y:S02]  /*2a730*/  LDL.LU.64 R12, [R1+0x100] ;  /* 0x00010000010c7983 */ /* 0x000ea40000300a00 */
[----:B------:R-:W2:Y:S02]  /*2a740*/  LDL.LU.64 R14, [R1+0x108] ;  /* 0x00010800010e7983 */ /* 0x000ea40000300a00 */
[----:B--2---:R-:W-:Y:S01]  /*2a750*/  STL.64 [R1+0x31c8], R14 ;  /* 0x0031c80e01007387 */ /* 0x004fe20000100a00 */
[----:B------:R0:W-:Y:S03]  /*2a760*/  STL.64 [R1+0x31c0], R12 ;  /* 0x0031c00c01007387 */ /* 0x0001e60000100a00 */
[----:B0-----:R-:W2:Y:S01]  /*2a770*/  LDL.LU.64 R12, [R1+0x110] ;  /* 0x00011000010c7983 */ /* 0x001ea20000300a00 */
[----:B------:R-:W2:Y:S03]  /*2a780*/  LDL.LU.64 R14, [R1+0x118] ;  /* 0x00011800010e7983 */ /* 0x000ea60000300a00 */
[----:B--2---:R-:W-:Y:S01]  /*2a790*/  STL.64 [R1+0x31e0], R14 ;  /* 0x0031e00e01007387 */ /* 0x004fe20000100a00 */
[----:B------:R0:W-:Y:S03]  /*2a7a0*/  STL.64 [R1+0x31d8], R12 ;  /* 0x0031d80c01007387 */ /* 0x0001e60000100a00 */
[----:B0-----:R-:W2:Y:S01]  /*2a7b0*/  LDL.LU.64 R12, [R1+0x120] ;  /* 0x00012000010c7983 */ /* 0x001ea20000300a00 */
[----:B------:R-:W2:Y:S01]  /*2a7c0*/  LDL.LU.64 R14, [R1+0x128] ;  /* 0x00012800010e7983 */ /* 0x000ea20000300a00 */
[----:B----4-:R-:W-:Y:S02]  /*2a7d0*/  HMMA.16816.F32.BF16 R24, R24, R4, R16 ;  /* 0x000000041818723c */ /* 0x010fe40000041810 */
[----:B--2---:R-:W-:Y:S01]  /*2a7e0*/  STL.64 [R1+0x3210], R14 ;  /* 0x0032100e01007387 */ /* 0x004fe20000100a00 */
[----:B------:R0:W-:Y:S03]  /*2a7f0*/  STL.64 [R1+0x3208], R12 ;  /* 0x0032080c01007387 */ /* 0x0001e60000100a00 */
[----:B0-----:R-:W2:Y:S01]  /*2a800*/  LDL.LU.64 R12, [R1+0x140] ;  /* 0x00014000010c7983 */ /* 0x001ea20000300a00 */
[----:B------:R-:W2:Y:S02]  /*2a810*/  LDL.LU.64 R14, [R1+0x148] ;  /* 0x00014800010e7983 */ /* 0x000ea40000300a00 */
[----:B---3--:R-:W-:Y:S02]  /*2a820*/  STL.64 [R1+0x3140], R10 ;  /* 0x0031400a01007387 */ /* 0x008fe40000100a00 */
[----:B------:R0:W-:Y:S02]  /*2a830*/  STL.64 [R1+0x3138], R8 ;  /* 0x0031380801007387 */ /* 0x0001e40000100a00 */
[----:B0-----:R-:W3:Y:S01]  /*2a840*/  LDL.LU R8, [R1+0xb0] ;  /* 0x0000b00001087983 */ /* 0x001ee20000300800 */
[----:B------:R-:W3:Y:S02]  /*2a850*/  LDL.LU R9, [R1+0xb4] ;  /* 0x0000b40001097983 */ /* 0x000ee40000300800 */
[----:B------:R-:W2:Y:S02]  /*2a860*/  LDL.LU.64 R18, [R1+0x3220] ;  /* 0x0032200001127983 */ /* 0x000ea40000300a00 */
[----:B------:R-:W2:Y:S05]  /*2a870*/  LDL.LU.64 R16, [R1+0x3218] ;  /* 0x0032180001107983 */ /* 0x000eaa0000300a00 */
[----:B------:R0:W-:Y:S01]  /*2a880*/  STL.64 [R1+0x1c0], R24 ;  /* 0x0001c01801007387 */ /* 0x0001e20000100a00 */
[----:B------:R1:W-:Y:S03]  /*2a890*/  STL.64 [R1+0x1c8], R26 ;  /* 0x0001c81a01007387 */ /* 0x0003e60000100a00 */
[----:B0-----:R-:W4:Y:S01]  /*2a8a0*/  LDL.LU.64 R24, [R1+0xe0] ;  /* 0x0000e00001187983 */ /* 0x001f220000300a00 */
[----:B-1----:R-:W4:Y:S02]  /*2a8b0*/  LDL.LU.64 R26, [R1+0xe8] ;  /* 0x0000e800011a7983 */ /* 0x002f240000300a00 */
[----:B------:R-:W-:Y:S02]  /*2a8c0*/  STL.64 [R1+0x3100], R6 ;  /* 0x0031000601007387 */ /* 0x000fe40000100a00 */
[----:B------:R0:W-:Y:S02]  /*2a8d0*/  STL.64 [R1+0x30f8], R4 ;  /* 0x0030f80401007387 */ /* 0x0001e40000100a00 */
[----:B0-----:R-:W3:Y:S01]  /*2a8e0*/  LDL.LU R4, [R1+0x70] ;  /* 0x0000700001047983 */ /* 0x001ee20000300800 */
[----:B------:R-:W3:Y:S01]  /*2a8f0*/  LDL.LU R5, [R1+0x74] ;  /* 0x0000740001057983 */ /* 0x000ee20000300800 */
        /* <DEDUP_REMOVED lines=8> */
[C---:B---3--:R-:W-:Y:S01]  /*2a980*/  HMMA.16816.F32.BF16 R8, R16.reuse, R8, R20 ;  /* 0x000000081008723c */ /* 0x048fe20000041814 */
[----:B------:R-:W2:Y:S11]  /*2a990*/  LDL.LU.64 R20, [R1+0x31f0] ;  /* 0x0031f00001147983 */ /* 0x000eb60000300a00 */
[----:B------:R-:W-:Y:S11]  /*2a9a0*/  @!UPT UIADD3 URZ, URZ, URZ, URZ ;  /* 0x0000003f3f3ff290 */ /* 0x000ff6000fffe03f */
[----:B------:R0:W-:Y:S01]  /*2a9b0*/  STL.64 [R1+0x130], R8 ;  /* 0x0001300801007387 */ /* 0x0001e20000100a00 */
[----:B------:R-:W-:Y:S03]  /*2a9c0*/  STL.64 [R1+0x138], R10 ;  /* 0x0001380a01007387 */ /* 0x000fe60000100a00 */
[----:B0-----:R-:W3:Y:S01]  /*2a9d0*/  LDL.LU R8, [R1+0x20] ;  /* 0x0000200001087983 */ /* 0x001ee20000300800 */
[----:B------:R-:W-:Y:S02]  /*2a9e0*/  IMAD.MOV.U32 R9, RZ, RZ, R3 ;  /* 0x000000ffff097224 */ /* 0x000fe400078e0003 */
[----:B------:R-:W4:Y:S01]  /*2a9f0*/  LDL.LU R3, [R1+0x31e8] ;  /* 0x0031e80001037983 */ /* 0x000f220000300800 */
[C---:B--2---:R-:W-:Y:S02]  /*2aa00*/  HMMA.16816.F32.BF16 R20, R16.reuse, R20, R12 ;  /* 0x000000141014723c */ /* 0x044fe4000004180c */
[----:B---3--:R0:W-:Y:S04]  /*2aa10*/  STL.64 [R1+0x3160], R8 ;  /* 0x0031600801007387 */ /* 0x0081e80000100a00 */
[----:B0-----:R-:W2:Y:S01]  /*2aa20*/  LDL.LU.64 R8, [R1+0xf0] ;  /* 0x0000f00001087983 */ /* 0x001ea20000300a00 */
[----:B------:R-:W2:Y:S02]  /*2aa30*/  LDL.LU.64 R10, [R1+0xf8] ;  /* 0x0000f800010a7983 */ /* 0x000ea40000300a00 */
[----:B------:R-:W3:Y:S02]  /*2aa40*/  LDL.LU.64 R14, [R1+0x31e0] ;  /* 0x0031e000010e7983 */ /* 0x000ee40000300a00 */
[----:B------:R-:W3:Y:S11]  /*2aa50*/  LDL.LU.64 R12, [R1+0x31d8] ;  /* 0x0031d800010c7983 */ /* 0x000ef60000300a00 */
[----:B------:R-:W-:Y:S01]  /*2aa60*/  @!UPT UIADD3 URZ, URZ, URZ, URZ ;  /* 0x0000003f3f3ff290 */ /* 0x000fe2000fffe03f */
        /* <DEDUP_REMOVED lines=9> */
[----:B0-----:R-:W3:Y:S01]  /*2ab00*/  LDL.LU.64 R20, [R1+0x31b8] ;  /* 0x0031b80001147983 */ /* 0x001ee20000300a00 */
[C---:B--2---:R-:W-:Y:S08]  /*2ab10*/  HMMA.16816.F32.BF16 R8, R16.reuse, R4, R8 ;  /* 0x000000041008723c */ /* 0x044ff00000041808 */
[C---:B---3--:R-:W-:Y:S01]  /*2ab20*/  HMMA.16816.F32.BF16 R20, R16.reuse, R20, R12 ;  /* 0x000000141014723c */ /* 0x048fe2000004180c */
[----:B------:R-:W4:Y:S11]  /*2ab30*/  LDL.LU.64 R12, [R1+0x31b0] ;  /* 0x0031b000010c7983 */ /* 0x000f360000300a00 */
[----:B------:R-:W-:Y:S11]  /*2ab40*/  @!UPT UIADD3 URZ, URZ, URZ, URZ ;  /* 0x0000003f3f3ff290 */ /* 0x000ff6000fffe03f */
[----:B------:R-:W-:Y:S01]  /*2ab50*/  STL.64 [R1+0x100], R20 ;  /* 0x0001001401007387 */ /* 0x000fe20000100a00 */
[----:B------:R0:W-:Y:S03]  /*2ab60*/  STL.64 [R1+0x108], R22 ;  /* 0x0001081601007387 */ /* 0x0001e60000100a00 */
[----:B0-----:R-:W2:Y:S01]  /*2ab70*/  LDL.LU.64 R22, [R1+0x31a8] ;  /* 0x0031a80001167983 */ /* 0x001ea20000300a00 */
[----:B------:R0:W-:Y:S02]  /*2ab80*/  STL.64 [R1+0xf0], R8 ;  /* 0x0000f00801007387 */ /* 0x0001e40000100a00 */
[----:B------:R1:W-:Y:S01]  /*2ab90*/  STL.64 [R1+0xf8], R10 ;  /* 0x0000f80a01007387 */ /* 0x0003e20000100a00 */
[----:B0-----:R-:W3:Y:S01]  /*2aba0*/  LDL.LU.64 R8, [R1+0x6f0] ;  /* 0x0006f00001087983 */ /* 0x001ee20000300a00 */
[----:B-1----:R-:W2:Y:S01]  /*2abb0*/  LDL.LU.64 R10, [R1+0x6f8] ;  /* 0x0006f800010a7983 */ /* 0x002ea20000300a00 */
[----:B----4-:R-:W-:Y:S02]  /*2abc0*/  HMMA.16816.F32.BF16 R4, R16, R12, R24 ;  /* 0x0000000c1004723c */ /* 0x010fe40000041818 */
[----:B------:R-:W0:Y:S11]  /*2abd0*/  LDSM.16.MT88.4 R24, [R3+0x4080] ;  /* 0x004080000318783b */ /* 0x000e360000004200 */
[----:B------:R-:W-:Y:S10]  /*2abe0*/  @!UPT UIADD3 URZ, URZ, URZ, URZ ;  /* 0x0000003f3f3ff290 */ /* 0x000ff4000fffe03f */
[----:B------:R-:W-:Y:S01]  /*2abf0*/  STL.64 [R1+0xe0], R4 ;  /* 0x0000e00401007387 */ /* 0x000fe20000100a00 */
[----:B------:R-:W-:Y:S03]  /*2ac00*/  STL.64 [R1+0xe8], R6 ;  /* 0x0000e80601007387 */ /* 0x000fe60000100a00 */
[----:B--2---:R-:W-:Y:S01]  /*2ac10*/  STL.64 [R1+0x3170], R10 ;  /* 0x0031700a01007387 */ /* 0x004fe20000100a00 */
[----:B---3--:R1:W-:Y:S03]  /*2ac20*/  STL.64 [R1+0x3168], R8 ;  /* 0x0031680801007387 */ /* 0x0083e60000100a00 */
[----:B-1----:R-:W2:Y:S01]  /*2ac30*/  LDL.LU R8, [R1+0x40] ;  /* 0x0000400001087983 */ /* 0x002ea20000300800 */
[----:B------:R-:W2:Y:S03]  /*2ac40*/  LDL.LU R9, [R1+0x44] ;  /* 0x0000440001097983 */ /* 0x000ea60000300800 */
[----:B--2---:R1:W-:Y:S01]  /*2ac50*/  STL.64 [R1+0x3188], R8 ;  /* 0x0031880801007387 */ /* 0x0043e20000100a00 */
[----:B0-----:R0:W-:Y:S02]  /*2ac60*/  STL.64 [R1+0x2fd0], R26 ;  /* 0x002fd01a01007387 */ /* 0x0011e40000100a00 */
[----:B------:R-:W-:Y:S02]  /*2ac70*/  STL.64 [R1+0x2fc8], R24 ;  /* 0x002fc81801007387 */ /* 0x000fe40000100a00 */
[----:B-1----:R-:W-:Y:S01]  /*2ac80*/  IMAD.MOV.U32 R8, RZ, RZ, R23 ;  /* 0x000000ffff087224 */ /* 0x002fe200078e0017 */
[----:B0-----:R-:W2:Y:S04]  /*2ac90*/  LDL R26, [R1+0x88] ;  /* 0x00008800011a7983 */ /* 0x001ea80000100800 */
[----:B------:R-:W2:Y:S01]  /*2aca0*/  LDL R27, [R1+0x8c] ;  /* 0x00008c00011b7983 */ /* 0x000ea20000100800 */
[----:B------:R-:W-:-:S02]  /*2acb0*/  IMAD.MOV.U32 R9, RZ, RZ, R22 ;  /* 0x000000ffff097224 */ /* 0x000fc400078e0016 */
        /* <DEDUP_REMOVED lines=14> */
[----:B------:R-:W4:Y:S02]  /*2ada0*/  LDL.LU.64 R12, [R1+0x6c0] ;  /* 0x0006c000010c7983 */ /* 0x000f240000300a00 */
[----:B------:R-:W4:Y:S01]  /*2adb0*/  LDL.LU.64 R14, [R1+0x6c8] ;  /* 0x0006c800010e7983 */ /* 0x000f220000300a00 */
[----:B------:R-:W4:Y:S01]  /*2adc0*/  LDL.LU.64 R4, [R1+0x6b0] ;  /* 0x0006b00001047983 */ /* 0x000f220000300a00 */
[----:B------:R-:W4:Y:S02]  /*2add0*/  LDL.LU.64 R6, [R1+0x6b8] ;  /* 0x0006b80001067983 */ /* 0x000f240000300a00 */
[----:B--2---:R-:W-:Y:S02]  /*2ade0*/  STL.64 [R1+0x30a8], R26 ;  /* 0x0030a81a01007387 */ /* 0x004fe40000100a00 */
[----:B------:R-:W-:-:S02]  /*2adf0*/  IMAD.MOV.U32 R24, RZ, RZ, R28 ;  /* 0x000000ffff187224 */ /* 0x000fc400078e001c */
[----:B------:R-:W-:Y:S01]  /*2ae00*/  IMAD.MOV.U32 R25, RZ, RZ, R2 ;  /* 0x000000ffff197224 */ /* 0x000fe200078e0002 */
[----:B------:R-:W2:Y:S01]  /*2ae10*/  LDL.LU R28, [R1+0x31a4] ;  /* 0x0031a400011c7983 */ /* 0x000ea20000300800 */
[----:B------:R-:W2:Y:S01]  /*2ae20*/  LDL.LU R2, [R1+0x31a0] ;  /* 0x0031a00001027983 */ /* 0x000ea20000300800 */
        /* <DEDUP_REMOVED lines=15> */
[C---:B--2---:R-:W-:Y:S01]  /*2af20*/  HMMA.16816.F32.BF16 R24, R16.reuse, R24, R8 ;  /* 0x000000181018723c */ /* 0x044fe20000041808 */
[----:B------:R-:W3:Y:S11]  /*2af30*/  LDL.LU.64 R8, [R1+0x3160] ;  /* 0x0031600001087983 */ /* 0x000ef60000300a00 */
[----:B------:R-:W-:Y:S11]  /*2af40*/  @!UPT UIADD3 URZ, URZ, URZ, URZ ;  /* 0x0000003f3f3ff290 */ /* 0x000ff6000fffe03f */
[----:B------:R0:W-:Y:S01]  /*2af50*/  STL.64 [R1+0x6f0], R24 ;  /* 0x0006f01801007387 */ /* 0x0001e20000100a00 */
[----:B------:R1:W-:Y:S03]  /*2af60*/  STL.64 [R1+0x6f8], R26 ;  /* 0x0006f81a01007387 */ /* 0x0003e60000100a00 */
[----:B0-----:R-:W2:Y:S01]  /*2af70*/  LDL.LU R24, [R1+0x10a0] ;  /* 0x0010a00001187983 */ /* 0x001ea20000300800 */
[----:B------:R-:W2:Y:S02]  /*2af80*/  LDL.LU R25, [R1+0x10a4] ;  /* 0x0010a40001197983 */ /* 0x000ea40000300800 */
[----:B-1----:R-:W2:Y:S02]  /*2af90*/  LDL.LU R26, [R1+0x10a8] ;  /* 0x0010a800011a7983 */ /* 0x002ea40000300800 */
[----:B------:R-:W2:Y:S02]  /*2afa0*/  LDL.LU R27, [R1+0x10ac] ;  /* 0x0010ac00011b7983 */ /* 0x000ea40000300800 */
[----:B--2---:R0:W-:Y:S01]  /*2afb0*/  STL.64 [R1+0x30b8], R26 ;  /* 0x0030b81a01007387 */ /* 0x0041e20000100a00 */
[----:B------:R1:W-:Y:S03]  /*2afc0*/  STL.64 [R1+0x30b0], R24 ;  /* 0x0030b01801007387 */ /* 0x0003e60000100a00 */
[----:B0-----:R-:W2:Y:S01]  /*2afd0*/  LDL.64 R26, [R1+0xb8] ;  /* 0x0000b800011a7983 */ /* 0x001ea20000100a00 */
[----:B-1----:R-:W-:Y:S01]  /*2afe0*/  IMAD.MOV.U32 R24, RZ, RZ, R0 ;  /* 0x000000ffff187224 */ /* 0x002fe200078e0000 */
[C---:B---3--:R-:W-:Y:S01]  /*2aff0*/  HMMA.16816.F32.BF16 R8, R16.reuse, R8, R20 ;  /* 0x000000081008723c */ /* 0x048fe20000041814 */
[----:B------:R-:W-:Y:S01]  /*2b000*/  IMAD.MOV.U32 R25, RZ, RZ, R29 ;  /* 0x000000ffff197224 */ /* 0x000fe200078e001d */
[----:B--2---:R-:W-:Y:S01]  /*2b010*/  STL.64 [R1+0x30d0], R26 ;  /* 0x0030d01a01007387 */ /* 0x004fe20000100a00 */
[----:B------:R-:W2:Y:S02]  /*2b020*/  LDL.LU R0, [R1+0x3158] ;  /* 0x0031580001007983 */ /* 0x000ea40000300800 */
[----:B------:R-:W3:Y:S02]  /*2b030*/  LDL.LU.64 R22, [R1+0x3150] ;  /* 0x0031500001167983 */ /* 0x000ee40000300a00 */
[----:B------:R-:W3:Y:S11]  /*2b040*/  LDL.LU.64 R20, [R1+0x3148] ;  /* 0x0031480001147983 */ /* 0x000ef60000300a00 */
[----:B------:R-:W-:Y:S05]  /*2b050*/  @!UPT UIADD3 URZ, URZ, URZ, URZ ;  /* 0x0000003f3f3ff290 */ /* 0x000fea000fffe03f */
[----:B------:R-:W-:Y:S01]  /*2b060*/  STL.64 [R1+0x6e0], R8 ;  /* 0x0006e00801007387 */ /* 0x000fe20000100a00 */
[----:B------:R0:W-:Y:S03]  /*2b070*/  STL.64 [R1+0x6e8], R10 ;  /* 0x0006e80a01007387 */ /* 0x0001e60000100a00 */
[----:B0-----:R-:W2:Y:S01]  /*2b080*/  LDL.LU.64 R10, [R1+0x3140] ;  /* 0x00314000010a7983 */ /* 0x001ea20000300a00 */
[----:B------:R-:W2:Y:S01]  /*2b090*/  LDL.LU.64 R8, [R1+0x3138] ;  /* 0x0031380001087983 */ /* 0x000ea20000300a00 */
[C---:B---3--:R-:W-:Y:S02]  /*2b0a0*/  HMMA.16816.F32.BF16 R24, R16.reuse, R24, R20 ;  /* 0x000000181018723c */ /* 0x048fe40000041814 */
[----:B------:R-:W4:Y:S11]  /*2b0b0*/  LDL.LU.64 R20, [R1+0x3130] ;  /* 0x0031300001147983 */ /* 0x000f360000300a00 */
[----:B------:R-:W-:Y:S10]  /*2b0c0*/  @!UPT UIADD3 URZ, URZ, URZ, URZ ;  /* 0x0000003f3f3ff290 */ /* 0x000ff4000fffe03f */
[----:B------:R-:W-:Y:S01]  /*2b0d0*/  STL.64 [R1+0x6d0], R24 ;  /* 0x0006d01801007387 */ /* 0x000fe20000100a00 */
[----:B------:R0:W-:Y:S03]  /*2b0e0*/  STL.64 [R1+0x6d8], R26 ;  /* 0x0006d81a01007387 */ /* 0x0001e60000100a00 */
[----:B0-----:R-:W3:Y:S04]  /*2b0f0*/  LDL R26, [R1+0xc8] ;  /* 0x0000c800011a7983 */ /* 0x001ee80000100800 */
[----:B------:R-:W3:Y:S01]  /*2b100*/  LDL R27, [R1+0xcc] ;  /* 0x0000cc00011b7983 */ /* 0x000ee20000100800 */
[C---:B----4-:R-:W-:Y:S03]  /*2b110*/  HMMA.16816.F32.BF16 R20, R16.reuse, R20, R12 ;  /* 0x000000141014723c */ /* 0x050fe6000004180c */
[----:B------:R-:W4:Y:S01]  /*2b120*/  LDL.LU.64 R14, [R1+0x3128] ;  /* 0x00312800010e7983 */ /* 0x000f220000300a00 */
[----:B------:R-:W2:Y:S11]  /*2b130*/  LDL.LU.64 R12, [R1+0x3120] ;  /* 0x00312000010c7983 */ /* 0x000eb60000300a00 */
[----:B------:R-:W-:Y:S08]  /*2b140*/  @!UPT UIADD3 URZ, URZ, URZ, URZ ;  /* 0x0000003f3f3ff290 */ /* 0x000ff0000fffe03f */
[----:B------:R-:W-:Y:S01]  /*2b150*/  STL.64 [R1+0x6c0], R20 ;  /* 0x0006c01401007387 */ /* 0x000fe20000100a00 */
[----:B------:R2:W-:Y:S02]  /*2b160*/  STL.64 [R1+0x6c8], R22 ;  /* 0x0006c81601007387 */ /* 0x0005e40000100a00 */
[----:B--2---:R-:W-:Y:S01]  /*2b170*/  HMMA.16816.F32.BF16 R20, R16, R12, R4 ;  /* 0x0000000c1014723c */ /* 0x004fe20000041804 */
[----:B------:R-:W2:Y:S01]  /*2b180*/  LDL.LU.64 R4, [R1+0x6a0] ;  /* 0x0006a00001047983 */ /* 0x000ea20000300a00 */
[----:B------:R-:W2:Y:S05]  /*2b190*/  LDL.LU.64 R6, [R1+0x6a8] ;  /* 0x0006a80001067983 */ /* 0x000eaa0000300a00 */
[----:B------:R-:W-:-:S02]  /*2b1a0*/  IMAD.MOV.U32 R12, RZ, RZ, R10 ;  /* 0x000000ffff0c7224 */ /* 0x000fc400078e000a */
[----:B------:R-:W-:Y:S11]  /*2b1b0*/  IMAD.MOV.U32 R13, RZ, RZ, R0 ;  /* 0x000000ffff0d7224 */ /* 0x000ff600078e0000 */
[----:B------:R-:W-:Y:S03]  /*2b1c0*/  @!UPT UIADD3 URZ, URZ, URZ, URZ ;  /* 0x0000003f3f3ff290 */ /* 0x000fe6000fffe03f */
[----:B------:R-:W-:Y:S01]  /*2b1d0*/  STL.64 [R1+0x6b0], R20 ;  /* 0x0006b01401007387 */ /* 0x000fe20000100a00 */
[----:B------:R-:W-:Y:S02]  /*2b1e0*/  STL.64 [R1+0x6b8], R22 ;  /* 0x0006b81601007387 */ /* 0x000fe40000100a00 */
[----:B----4-:R0:W-:Y:S02]  /*2b1f0*/  STL.64 [R1+0x30a0], R14 ;  /* 0x0030a00e01007387 */ /* 0x0101e40000100a00 */
[----:B------:R-:W4:Y:S01]  /*2b200*/  LDL.LU R10, [R1+0x311c] ;  /* 0x00311c00010a7983 */ /* 0x000f220000300800 */
[----:B------:R-:W3:Y:S01]  /*2b210*/  LDL.LU R0, [R1+0x3118] ;  /* 0x0031180001007983 */ /* 0x000ee20000300800 */
[----:B0-----:R-:W-:Y:S02]  /*2b220*/  IMAD.MOV.U32 R14, RZ, RZ, R2 ;  /* 0x000000ffff0e7224 */ /* 0x001fe400078e0002 */
[----:B------:R-:W-:Y:S01]  /*2b230*/  IMAD.MOV.U32 R15, RZ, RZ, R28 ;  /* 0x000000ffff0f7224 */ /* 0x000fe200078e001c */
[----:B------:R-:W3:Y:S01]  /*2b240*/  LDL.LU R2, [R1+0x3114] ;  /* 0x0031140001027983 */ /* 0x000ee20000300800 */
[----:B------:R-:W3:Y:S02]  /*2b250*/  LDL.LU R28, [R1+0x3110] ;  /* 0x00311000011c7983 */ /* 0x000ee40000300800 */
[----:B------:R-:W3:Y:S02]  /*2b260*/  LDL.LU.64 R20, [R1+0xd0] ;  /* 0x0000d00001147983 */ /* 0x000ee40000300a00 */
[----:B------:R-:W3:Y:S01]  /*2b270*/  LDL.LU.64 R22, [R1+0xd8] ;  /* 0x0000d80001167983 */ /* 0x000ee20000300a00 */
[----:B------:R-:W-:Y:S01]  /*2b280*/  STL.64 [R1+0x30c8], R14 ;  /* 0x0030c80e01007387 */ /* 0x000fe20000100a00 */
[----:B------:R0:W-:Y:S03]  /*2b290*/  STL.64 [R1+0x30c0], R12 ;  /* 0x0030c00c01007387 */ /* 0x0001e60000100a00 */
[----:B0-----:R-:W3:Y:S01]  /*2b2a0*/  LDL.LU R12, [R1+0x10b0] ;  /* 0x0010b000010c7983 */ /* 0x001ee20000300800 */
[----:B------:R-:W3:Y:S02]  /*2b2b0*/  LDL.LU R13, [R1+0x10b4] ;  /* 0x0010b400010d7983 */ /* 0x000ee40000300800 */
[----:B------:R-:W-:Y:S01]  /*2b2c0*/  IMAD.MOV.U32 R15, RZ, RZ, R11 ;  /* 0x000000ffff0f7224 */ /* 0x000fe200078e000b */
[----:B--2---:R-:W-:Y:S01]  /*2b2d0*/  HMMA.16816.F32.BF16 R4, R16, R8, R4 ;  /* 0x000000081004723c */ /* 0x004fe20000041804 */
[----:B----4-:R-:W-:-:S02]  /*2b2e0*/  IMAD.MOV.U32 R14, RZ, RZ, R10 ;  /* 0x000000ffff0e7224 */ /* 0x010fc400078e000a */
[----:B------:R-:W2:Y:S01]  /*2b2f0*/  LDL.LU R10, [R1+0x310c] ;  /* 0x00310c00010a7983 */ /* 0x000ea20000300800 */
[----:B------:R-:W2:Y:S02]  /*2b300*/  LDL.LU R11, [R1+0x3108] ;  /* 0x00310800010b7983 */ /* 0x000ea40000300800 */
[----:B------:R3:W-:Y:S02]  /*2b310*/  STL.64 [R1+0x30e0], R14 ;  /* 0x0030e00e01007387 */ /* 0x0007e40000100a00 */
[----:B---3--:R-:W-:Y:S11]  /*2b320*/  IMAD.MOV.U32 R15, RZ, RZ, R0 ;  /* 0x000000ffff0f7224 */ /* 0x008ff600078e0000 */
[----:B------:R-:W-:Y:S05]  /*2b330*/  @!UPT UIADD3 URZ, URZ, URZ, URZ ;  /* 0x0000003f3f3ff290 */ /* 0x000fea000fffe03f */
[----:B------:R-:W-:Y:S01]  /*2b340*/  IMAD.MOV.U32 R0, RZ, RZ, R7 ;  /* 0x000000ffff007224 */ /* 0x000fe200078e0007 */
[----:B------:R0:W-:Y:S04]  /*2b350*/  STL.64 [R1+0x30d8], R12 ;  /* 0x0030d80c01007387 */ /* 0x0001e80000100a00 */
[----:B0-----:R-:W3:Y:S01]  /*2b360*/  LDL.LU R12, [R1+0x10c0] ;  /* 0x0010c000010c7983 */ /* 0x001ee20000300800 */
[----:B------:R-:W-:Y:S02]  /*2b370*/  IMAD.MOV.U32 R13, RZ, RZ, R28 ;  /* 0x000000ffff0d7224 */ /* 0x000fe400078e001c */
[----:B------:R-:W-:Y:S02]  /*2b380*/  IMAD.MOV.U32 R28, RZ, RZ, R6 ;  /* 0x000000ffff1c7224 */ /* 0x000fe400078e0006 */
[----:B------:R0:W-:Y:S01]  /*2b390*/  STL.64 [R1+0x6a0], R4 ;  /* 0x0006a00401007387 */ /* 0x0001e20000100a00 */
[----:B------:R-:W4:Y:S04]  /*2b3a0*/  LDL.LU.64 R6, [R1+0x3100] ;  /* 0x0031000001067983 */ /* 0x000f280000300a00 */
[----:B0-----:R-:W3:Y:S04]  /*2b3b0*/  LDL.LU.64 R4, [R1+0x30f8] ;  /* 0x0030f80001047983 */ /* 0x001ee80000300a00 */
[----:B--2---:R0:W-:Y:S04]  /*2b3c0*/  STL.64 [R1+0x2ff0], R10 ;  /* 0x002ff00a01007387 */ /* 0x0041e80000100a00 */
[----:B0-----:R-:W2:Y:S01]  /*2b3d0*/  LDL.64 R10, [R1+0x98] ;  /* 0x00009800010a7983 */ /* 0x001ea20000100a00 */
[----:B------:R-:W-:Y:S02]  /*2b3e0*/  STL [R1+0x1fd4], R0 ;  /* 0x001fd40001007387 */ /* 0x000fe40000100800 */
[----:B------:R-:W-:Y:S01]  /*2b3f0*/  STL [R1+0x1fd0], R28 ;  /* 0x001fd01c01007387 */ /* 0x000fe20000100800 */
[----:B---3--:R-:W-:Y:S01]  /*2b400*/  HMMA.16816.F32.BF16 R16, R16, R4, R20 ;  /* 0x000000041010723c */ /* 0x008fe20000041814 */
[----:B------:R-:W3:Y:S01]  /*2b410*/  LDL.LU.64 R22, [R1+0x30f0] ;  /* 0x0030f00001167983 */ /* 0x000ee20000300a00 */
[----:B------:R-:W3:Y:S02]  /*2b420*/  LDL.LU.64 R20, [R1+0x30e8] ;  /* 0x0030e80001147983 */ /* 0x000ee40000300a00 */
[----:B------:R-:W-:Y:S11]  /*2b430*/  IMAD.MOV.U32 R14, RZ, RZ, R2 ;  /* 0x000000ffff0e7224 */ /* 0x000ff600078e0002 */
[----:B------:R-:W-:Y:S08]  /*2b440*/  @!UPT UIADD3 URZ, URZ, URZ, URZ ;  /* 0x0000003f3f3ff290 */ /* 0x000ff0000fffe03f */
[----:B------:R0:W-:Y:S01]  /*2b450*/  STL.64 [R1+0xd0], R16 ;  /* 0x0000d01001007387 */ /* 0x0001e20000100a00 */
[----:B------:R1:W-:Y:S02]  /*2b460*/  STL [R1+0xd8], R18 ;  /* 0x0000d81201007387 */ /* 0x0003e40000100800 */
[----:B------:R-:W-:Y:S01]  /*2b470*/  IMAD.MOV.U32 R2, RZ, RZ, R19 ;  /* 0x000000ffff027224 */ /* 0x000fe200078e0013 */
[----:B0-----:R-:W2:Y:S01]  /*2b480*/  LDL.LU R16, [R1+0x1090] ;  /* 0x0010900001107983 */ /* 0x001ea20000300800 */
[----:B------:R-:W2:Y:S02]  /*2b490*/  LDL.LU R17, [R1+0x1094] ;  /* 0x0010940001117983 */ /* 0x000ea40000300800 */
[----:B-1----:R-:W2:Y:S02]  /*2b4a0*/  LDL.LU R18, [R1+0x1098] ;  /* 0x0010980001127983 */ /* 0x002ea40000300800 */
[----:B------:R-:W2:Y:S01]  /*2b4b0*/  LDL.LU R19, [R1+0x109c] ;  /* 0x00109c0001137983 */ /* 0x000ea20000300800 */
[----:B----4-:R0:W-:Y:S04]  /*2b4c0*/  STL.64 [R1+0x3068], R6 ;  /* 0x0030680601007387 */ /* 0x0101e80000100a00 */
[----:B0-----:R-:W4:Y:S04]  /*2b4d0*/  LDL R6, [R1+0xa8] ;  /* 0x0000a80001067983 */ /* 0x001f280000100800 */
[----:B------:R-:W4:Y:S01]  /*2b4e0*/  LDL R7, [R1+0xac] ;  /* 0x0000ac0001077983 */ /* 0x000f220000100800 */
[----:B------:R-:W-:Y:S01]  /*2b4f0*/  STL [R1+0x1fd8], R2 ;  /* 0x001fd80201007387 */ /* 0x000fe20000100800 */
[C---:B---3--:R-:W-:Y:S02]  /*2b500*/  HMMA.16816.F32.BF16 R24, R20.reuse, R26, R12 ;  /* 0x0000001a1418723c */ /* 0x048fe4000004180c */
[----:B------:R-:W3:Y:S01]  /*2b510*/  LDL.LU.64 R14, [R1+0x30e0] ;  /* 0x0030e000010e7983 */ /* 0x000ee20000300a00 */
[----:B------:R-:W3:Y:S11]  /*2b520*/  LDL.LU.64 R12, [R1+0x30d8] ;  /* 0x0030d800010c7983 */ /* 0x000ef60000300a00 */
[----:B------:R-:W-:Y:S09]  /*2b530*/  @!UPT UIADD3 URZ, URZ, URZ, URZ ;  /* 0x0000003f3f3ff290 */ /* 0x000ff2000fffe03f */
[----:B------:R-:W-:Y:S01]  /*2b540*/  STL.64 [R1+0x10c0], R24 ;  /* 0x0010c01801007387 */ /* 0x000fe20000100a00 */
[----:B------:R0:W-:Y:S03]  /*2b550*/  STL.64 [R1+0x10c8], R26 ;  /* 0x0010c81a01007387 */ /* 0x0001e60000100a00 */
        /* <DEDUP_REMOVED lines=9> */
[----:B------:R-:W4:Y:S02]  /*2b5f0*/  LDL.LU.64 R26, [R1+0x30b8] ;  /* 0x0030b800011a7983 */ /* 0x000f240000300a00 */
[----:B------:R-:W4:Y:S02]  /*2b600*/  LDL.LU.64 R24, [R1+0x30b0] ;  /* 0x0030b00001187983 */ /* 0x000f240000300a00 */
[C---:B----4-:R-:W-:Y:S01]  /*2b610*/  HMMA.16816.F32.BF16 R4, R20.reuse, R6, R24 ;  /* 0x000000061404723c */ /* 0x050fe20000041818 */
[----:B------:R-:W3:Y:S11]  /*2b620*/  LDL.LU.64 R26, [R1+0x30a8] ;  /* 0x0030a800011a7983 */ /* 0x000ef60000300a00 */
[----:B------:R-:W-:Y:S11]  /*2b630*/  @!UPT UIADD3 URZ, URZ, URZ, URZ ;  /* 0x0000003f3f3ff290 */ /* 0x000ff6000fffe03f */
[----:B------:R-:W-:Y:S01]  /*2b640*/  STL.64 [R1+0x10a0], R4 ;  /* 0x0010a00401007387 */ /* 0x000fe20000100a00 */
[----:B------:R2:W-:Y:S02]  /*2b650*/  STL.64 [R1+0x10a8], R6 ;  /* 0x0010a80601007387 */ /* 0x0005e40000100a00 */
[C---:B--2---:R-:W-:Y:S01]  /*2b660*/  HMMA.16816.F32.BF16 R4, R20.reuse, R10, R16 ;  /* 0x0000000a1404723c */ /* 0x044fe20000041810 */
[----:B------:R-:W-:Y:S02]  /*2b670*/  IMAD.MOV.U32 R0, RZ, RZ, R11 ;  /* 0x000000ffff007224 */ /* 0x000fe400078e000b */
[----:B------:R-:W-:Y:S11]  /*2b680*/  IMAD.MOV.U32 R2, RZ, RZ, R10 ;  /* 0x000000ffff027224 */ /* 0x000ff600078e000a */
[----:B------:R-:W-:Y:S09]  /*2b690*/  @!UPT UIADD3 URZ, URZ, URZ, URZ ;  /* 0x0000003f3f3ff290 */ /* 0x000ff2000fffe03f */
[----:B------:R-:W-:Y:S01]  /*2b6a0*/  STL.64 [R1+0x1090], R4 ;  /* 0x0010900401007387 */ /* 0x000fe20000100a00 */
[----:B------:R3:W-:Y:S02]  /*2b6b0*/  STL.64 [R1+0x1098], R6 ;  /* 0x0010980601007387 */ /* 0x0007e40000100a00 */
[----:B------:R-:W-:Y:S02]  /*2b6c0*/  STL [R1+0x2fb4], R0 ;  /* 0x002fb40001007387 */ /* 0x000fe40000100800 */
[----:B------:R-:W-:Y:S01]  /*2b6d0*/  STL [R1+0x2fb0], R2 ;  /* 0x002fb00201007387 */ /* 0x000fe20000100800 */
[----:B------:R-:W2:Y:S01]  /*2b6e0*/  LDL.LU R8, [R1+0xf10] ;  /* 0x000f100001087983 */ /* 0x000ea20000300800 */
[C---:B---3--:R-:W-:Y:S11]  /*2b6f0*/  HMMA.16816.F32.BF16 R4, R20.reuse, R26, R12 ;  /* 0x0000001a1404723c */ /* 0x048ff6000004180c */
[----:B------:R-:W-:Y:S11]  /*2b700*/  @!UPT UIADD3 URZ, URZ, URZ, URZ ;  /* 0x0000003f3f3ff290 */ /* 0x000ff6000fffe03f */
[----:B------:R-:W-:Y:S01]  /*2b710*/  @!UPT UIADD3 URZ, URZ, URZ, URZ ;  /* 0x0000003f3f3ff290 */ /* 0x000fe2000fffe03f */
[----:B------:R-:W-:Y:S01]  /*2b720*/  STL.64 [R1+0x690], R4 ;  /* 0x0006900401007387 */ /* 0x000fe20000100a00 */
[----:B------:R-:W-:Y:S02]  /*2b730*/  STL.64 [R1+0x698], R6 ;  /* 0x0006980601007387 */ /* 0x000fe40000100a00 */
[----:B------:R-:W2:Y:S02]  /*2b740*/  LDL.LU R9, [R1+0xf14] ;  /* 0x000f140001097983 */ /* 0x000ea40000300800 */
[----:B------:R-:W3:Y:S01]  /*2b750*/  LDL.LU R10, [R1+0xf18] ;  /* 0x000f1800010a7983 */ /* 0x000ee20000300800 */
[----:B------:R-:W3:Y:S04]  /*2b760*/  LDL.LU R11, [R1+0xf1c] ;  /* 0x000f1c00010b7983 */ /* 0x000ee80000300800 */
[----:B---3--:R0:W-:Y:S01]  /*2b770*/  STL.64 [R1+0x3000], R10 ;  /* 0x0030000a01007387 */ /* 0x0081e20000100a00 */
[----:B--2---:R-:W-:Y:S03]  /*2b780*/  STL.64 [R1+0x2ff8], R8 ;  /* 0x002ff80801007387 */ /* 0x004fe60000100a00 */
[----:B0-----:R-:W2:Y:S04]  /*2b790*/  LDL.64 R10, [R1+0x8] ;  /* 0x00000800010a7983 */ /* 0x001ea80000100a00 */
[----:B--2---:R0:W-:Y:S01]  /*2b7a0*/  STL.64 [R1+0x3018], R10 ;  /* 0x0030180a01007387 */ /* 0x0041e20000100a00 */
[----:B------:R-:W2:Y:S02]  /*2b7b0*/  LDL.LU R24, [R1+0x670] ;  /* 0x0006700001187983 */ /* 0x000ea40000300800 */
[----:B------:R-:W2:Y:S02]  /*2b7c0*/  LDL.LU R25, [R1+0x674] ;  /* 0x0006740001197983 */ /* 0x000ea40000300800 */
[----:B------:R-:W3:Y:S01]  /*2b7d0*/  LDL.LU R26, [R1+0x678] ;  /* 0x00067800011a7983 */ /* 0x000ee20000300800 */
[----:B------:R-:W3:Y:S04]  /*2b7e0*/  LDL.LU R27, [R1+0x67c] ;  /* 0x00067c00011b7983 */ /* 0x000ee80000300800 */
[----:B0-----:R-:W4:Y:S04]  /*2b7f0*/  LDL R10, [R1+0x18] ;  /* 0x00001800010a7983 */ /* 0x001f280000100800 */
[----:B------:R-:W4:Y:S04]  /*2b800*/  LDL R11, [R1+0x1c] ;  /* 0x00001c00010b7983 */ /* 0x000f280000100800 */
[----:B----4-:R-:W-:Y:S01]  /*2b810*/  STL.64 [R1+0x3030], R10 ;  /* 0x0030300a01007387 */ /* 0x010fe20000100a00 */
[----:B---3--:R-:W-:Y:S02]  /*2b820*/  STL.64 [R1+0x2fe0], R26 ;  /* 0x002fe01a01007387 */ /* 0x008fe40000100a00 */
[----:B--2---:R0:W-:Y:S02]  /*2b830*/  STL.64 [R1+0x2fd8], R24 ;  /* 0x002fd81801007387 */ /* 0x0041e40000100a00 */
[----:B0-----:R-:W2:Y:S01]  /*2b840*/  LDL.LU R24, [R1+0xf00] ;  /* 0x000f000001187983 */ /* 0x001ea20000300800 */
[----:B------:R-:W2:Y:S02]  /*2b850*/  LDL.LU R25, [R1+0xf04] ;  /* 0x000f040001197983 */ /* 0x000ea40000300800 */
[----:B------:R-:W3:Y:S02]  /*2b860*/  LDL.LU R26, [R1+0xf08] ;  /* 0x000f0800011a7983 */ /* 0x000ee40000300800 */
[----:B------:R-:W3:Y:S01]  /*2b870*/  LDL.LU R27, [R1+0xf0c] ;  /* 0x000f0c00011b7983 */ /* 0x000ee20000300800 */
[----:B------:R-:W4:Y:S04]  /*2b880*/  LDL R10, [R1+0x28] ;  /* 0x00002800010a7983 */ /* 0x000f280000100800 */
[----:B------:R-:W4:Y:S04]  /*2b890*/  LDL R11, [R1+0x2c] ;  /* 0x00002c00010b7983 */ /* 0x000f280000100800 */
[----:B----4-:R0:W-:Y:S04]  /*2b8a0*/  STL.64 [R1+0x3048], R10 ;  /* 0x0030480a01007387 */ /* 0x0101e80000100a00 */
        /* <DEDUP_REMOVED lines=9> */
[----:B------:R-:W4:Y:S01]  /*2b940*/  LDL.LU R4, [R1+0xf60] ;  /* 0x000f600001047983 */ /* 0x000f220000300800 */
[----:B------:R-:W4:Y:S02]  /*2b950*/  LDL.LU R5, [R1+0xf64] ;  /* 0x000f640001057983 */ /* 0x000f240000300800 */
[----:B------:R-:W2:Y:S02]  /*2b960*/  LDL.LU R6, [R1+0xf68] ;  /* 0x000f680001067983 */ /* 0x000ea40000300800 */
[----:B------:R-:W2:Y:S02]  /*2b970*/  LDL.LU R7, [R1+0xf6c] ;  /* 0x000f6c0001077983 */ /* 0x000ea40000300800 */
[----:B--2---:R0:W-:Y:S01]  /*2b980*/  STL.64 [R1+0x3078], R6 ;  /* 0x0030780601007387 */ /* 0x0041e20000100a00 */
[----:B----4-:R-:W-:Y:S03]  /*2b990*/  STL.64 [R1+0x3070], R4 ;  /* 0x0030700401007387 */ /* 0x010fe60000100a00 */
[----:B0-----:R-:W2:Y:S04]  /*2b9a0*/  LDL R6, [R1+0x58] ;  /* 0x0000580001067983 */ /* 0x001ea80000100800 */
[----:B------:R-:W2:Y:S01]  /*2b9b0*/  LDL R7, [R1+0x5c] ;  /* 0x00005c0001077983 */ /* 0x000ea20000100800 */
[----:B------:R-:W4:Y:S02]  /*2b9c0*/  LDL.LU R12, [R1+0x680] ;  /* 0x00068000010c7983 */ /* 0x000f240000300800 */
[----:B------:R-:W4:Y:S02]  /*2b9d0*/  LDL.LU R13, [R1+0x684] ;  /* 0x00068400010d7983 */ /* 0x000f240000300800 */
[----:B------:R-:W4:Y:S01]  /*2b9e0*/  LDL.LU R14, [R1+0x688] ;  /* 0x00068800010e7983 */ /* 0x000f220000300800 */
[----:B------:R-:W4:Y:S01]  /*2b9f0*/  LDL.LU R15, [R1+0x68c] ;  /* 0x00068c00010f7983 */ /* 0x000f220000300800 */
[----:B------:R-:W4:Y:S03]  /*2ba00*/  LDL.64 R18, [R1+0x78] ;  /* 0x0000780001127983 */ /* 0x000f260000100a00 */
[----:B--2---:R0:W-:Y:S01]  /*2ba10*/  STL.64 [R1+0x3088], R6 ;  /* 0x0030880601007387 */ /* 0x0041e20000100a00 */
[----:B------:R-:W2:Y:S03]  /*2ba20*/  LDL.64 R10, [R1+0x48] ;  /* 0x00004800010a7983 */ /* 0x000ea60000100a00 */
[----:B0-----:R-:W3:Y:S04]  /*2ba30*/  LDL.64 R6, [R1+0x68] ;  /* 0x0000680001067983 */ /* 0x001ee80000100a00 */
[----:B--2---:R0:W-:Y:S01]  /*2ba40*/  STL.64 [R1+0x3080], R10 ;  /* 0x0030800a01007387 */ /* 0x0041e20000100a00 */
[----:B------:R-:W2:Y:S02]  /*2ba50*/  LDL.LU R8, [R1+0xf70] ;  /* 0x000f700001087983 */ /* 0x000ea40000300800 */
[----:B------:R-:W2:Y:S01]  /*2ba60*/  LDL.LU R9, [R1+0xf74] ;  /* 0x000f740001097983 */ /* 0x000ea20000300800 */
[----:B0-----:R-:W2:Y:S01]  /*2ba70*/  LDL.LU R10, [R1+0xf78] ;  /* 0x000f7800010a7983 */ /* 0x001ea20000300800 */
[----:B------:R-:W2:Y:S03]  /*2ba80*/  LDL.LU R11, [R1+0xf7c] ;  /* 0x000f7c00010b7983 */ /* 0x000ea60000300800 */
[----:B--2---:R-:W-:Y:S01]  /*2ba90*/  STL.64 [R1+0x3098], R10 ;  /* 0x0030980a01007387 */ /* 0x004fe20000100a00 */
[----:B------:R0:W-:Y:S03]  /*2baa0*/  STL.64 [R1+0x3090], R8 ;  /* 0x0030900801007387 */ /* 0x0001e60000100a00 */
[----:B0-----:R-:W2:Y:S01]  /*2bab0*/  LDL.LU R8, [R1+0xf80] ;  /* 0x000f800001087983 */ /* 0x001ea20000300800 */
[----:B------:R-:W2:Y:S02]  /*2bac0*/  LDL.LU R9, [R1+0xf84] ;  /* 0x000f840001097983 */ /* 0x000ea40000300800 */
[----:B------:R-:W2:Y:S02]  /*2bad0*/  LDL.LU R10, [R1+0xf88] ;  /* 0x000f8800010a7983 */ /* 0x000ea40000300800 */
[----:B------:R-:W2:Y:S01]  /*2bae0*/  LDL.LU R11, [R1+0xf8c] ;  /* 0x000f8c00010b7983 */ /* 0x000ea20000300800 */
[----:B---3--:R-:W-:Y:S01]  /*2baf0*/  STL.64 [R1+0x3028], R26 ;  /* 0x0030281a01007387 */ /* 0x008fe20000100a00 */
[----:B------:R0:W-:Y:S03]  /*2bb00*/  STL.64 [R1+0x3020], R24 ;  /* 0x0030201801007387 */ /* 0x0001e60000100a00 */
[----:B0-----:R-:W3:Y:S01]  /*2bb10*/  LDL.LU R24, [R1+0xf30] ;  /* 0x000f300001187983 */ /* 0x001ee20000300800 */
[----:B------:R-:W3:Y:S02]  /*2bb20*/  LDL.LU R25, [R1+0xf34] ;  /* 0x000f340001197983 */ /* 0x000ee40000300800 */
[----:B------:R-:W2:Y:S02]  /*2bb30*/  LDL.LU R26, [R1+0xf38] ;  /* 0x000f3800011a7983 */ /* 0x000ea40000300800 */
[----:B------:R-:W2:Y:S01]  /*2bb40*/  LDL.LU R27, [R1+0xf3c] ;  /* 0x000f3c00011b7983 */ /* 0x000ea20000300800 */
[C---:B----4-:R-:W-:Y:S01]  /*2bb50*/  HMMA.16816.F32.BF16 R12, R20.reuse, R18, R12 ;  /* 0x00000012140c723c */ /* 0x050fe2000004180c */
[----:B--2---:R-:W-:Y:S01]  /*2bb60*/  STL.64 [R1+0x3040], R26 ;  /* 0x0030401a01007387 */ /* 0x004fe20000100a00 */
[----:B---3--:R0:W-:Y:S03]  /*2bb70*/  STL.64 [R1+0x3038], R24 ;  /* 0x0030381801007387 */ /* 0x0081e60000100a00 */
[----:B0-----:R-:W2:Y:S01]  /*2bb80*/  LDL.LU R24, [R1+0xf40] ;  /* 0x000f400001187983 */ /* 0x001ea20000300800 */
[----:B------:R-:W2:Y:S02]  /*2bb90*/  LDL.LU R25, [R1+0xf44] ;  /* 0x000f440001197983 */ /* 0x000ea40000300800 */
[----:B------:R-:W3:Y:S02]  /*2bba0*/  LDL.LU R26, [R1+0xf48] ;  /* 0x000f4800011a7983 */ /* 0x000ee40000300800 */
[----:B------:R-:W3:Y:S01]  /*2bbb0*/  LDL.LU R27, [R1+0xf4c] ;  /* 0x000f4c00011b7983 */ /* 0x000ee20000300800 */
[----:B------:R-:W-:Y:S01]  /*2bbc0*/  HMMA.16816.F32.BF16 R8, R20, R6, R8 ;  /* 0x000000061408723c */ /* 0x000fe20000041808 */
[----:B---3--:R-:W-:Y:S01]  /*2bbd0*/  STL.64 [R1+0x3058], R26 ;  /* 0x0030581a01007387 */ /* 0x008fe20000100a00 */
[----:B--2---:R0:W-:Y:S03]  /*2bbe0*/  STL.64 [R1+0x3050], R24 ;  /* 0x0030501801007387 */ /* 0x0041e60000100a00 */
[----:B0-----:R-:W2:Y:S01]  /*2bbf0*/  LDL.LU R24, [R1+0xf50] ;  /* 0x000f500001187983 */ /* 0x001ea20000300800 */
[----:B------:R-:W2:Y:S02]  /*2bc00*/  LDL.LU R25, [R1+0xf54] ;  /* 0x000f540001197983 */ /* 0x000ea40000300800 */
[----:B------:R-:W2:Y:S02]  /*2bc10*/  LDL.LU R26, [R1+0xf58] ;  /* 0x000f5800011a7983 */ /* 0x000ea40000300800 */
[----:B------:R-:W2:Y:S02]  /*2bc20*/  LDL.LU R27, [R1+0xf5c] ;  /* 0x000f5c00011b7983 */ /* 0x000ea40000300800 */
[----:B------:R0:W-:Y:S02]  /*2bc30*/  STL.64 [R1+0x680], R12 ;  /* 0x0006800c01007387 */ /* 0x0001e40000100a00 */
[----:B0-----:R-:W-:-:S02]  /*2bc40*/  IMAD.MOV.U32 R13, RZ, RZ, R18 ;  /* 0x000000ffff0d7224 */ /* 0x001fc400078e0012 */
[----:B------:R-:W-:Y:S02]  /*2bc50*/  IMAD.MOV.U32 R12, RZ, RZ, R19 ;  /* 0x000000ffff0c7224 */ /* 0x000fe400078e0013 */
[----:B------:R-:W0:Y:S04]  /*2bc60*/  LDSM.16.MT88.4 R16, [R3+0x4100] ;  /* 0x004100000310783b */ /* 0x000e280000004200 */
[----:B------:R1:W-:Y:S04]  /*2bc70*/  STL.64 [R1+0x688], R14 ;  /* 0x0006880e01007387 */ /* 0x0003e80000100a00 */
[----:B-1----:R-:W3:Y:S04]  /*2bc80*/  LDL.LU.64 R14, [R1+0x30a0] ;  /* 0x0030a000010e7983 */ /* 0x002ee80000300a00 */
[----:B0-----:R0:W-:Y:S01]  /*2bc90*/  STL.64 [R1+0x2ea0], R18 ;  /* 0x002ea01201007387 */ /* 0x0011e20000100a00 */
[----:B------:R-:W-:Y:S02]  /*2bca0*/  STL.64 [R1+0x2e98], R16 ;  /* 0x002e981001007387 */ /* 0x000fe40000100a00 */
[----:B0-----:R-:W-:-:S02]  /*2bcb0*/  IMAD.MOV.U32 R18, RZ, RZ, R29 ;  /* 0x000000ffff127224 */ /* 0x001fc400078e001d */
[----:B------:R-:W-:-:S05]  /*2bcc0*/  IMAD.MOV.U32 R19, RZ, RZ, R28 ;  /* 0x000000ffff137224 */ /* 0x000fca00078e001c */
[----:B------:R0:W-:Y:S01]  /*2bcd0*/  STL.64 [R1+0x2fb8], R18 ;  /* 0x002fb81201007387 */ /* 0x0001e20000100a00 */
[----:B------:R-:W-:Y:S02]  /*2bce0*/  IMAD.MOV.U32 R29, RZ, RZ, R6 ;  /* 0x000000ffff1d7224 */ /* 0x000fe400078e0006 */
[----:B------:R-:W-:Y:S01]  /*2bcf0*/  IMAD.MOV.U32 R28, RZ, RZ, R7 ;  /* 0x000000ffff1c7224 */ /* 0x000fe200078e0007 */
[----:B0-----:R-:W4:Y:S01]  /*2bd00*/  LDL.64 R18, [R1+0xc8] ;  /* 0x0000c80001127983 */ /* 0x001f220000100a00 */
[----:B------:R-:W-:Y:S02]  /*2bd10*/  STL.64 [R1+0xf80], R8 ;  /* 0x000f800801007387 */ /* 0x000fe40000100a00 */
[----:B------:R0:W-:Y:S02]  /*2bd20*/  STL.64 [R1+0xf88], R10 ;  /* 0x000f880a01007387 */ /* 0x0001e40000100a00 */
[----:B0-----:R-:W2:Y:S01]  /*2bd30*/  LDL.LU.64 R10, [R1+0x3098] ;  /* 0x00309800010a7983 */ /* 0x001ea20000300a00 */
[----:B------:R-:W2:Y:S02]  /*2bd40*/  LDL.LU.64 R8, [R1+0x3090] ;  /* 0x0030900001087983 */ /* 0x000ea40000300a00 */
[----:B------:R-:W2:Y:S02]  /*2bd50*/  LDL.LU.64 R6, [R1+0x3088] ;  /* 0x0030880001067983 */ /* 0x000ea40000300a00 */
[C---:B--2---:R-:W-:Y:S01]  /*2bd60*/  HMMA.16816.F32.BF16 R4, R20.reuse, R6, R8 ;  /* 0x000000061404723c */ /* 0x044fe20000041808 */
[----:B------:R-:W2:Y:S11]  /*2bd70*/  LDL.LU.64 R10, [R1+0x3080] ;  /* 0x00308000010a7983 */ /* 0x000eb60000300a00 */
[----:B------:R-:W-:Y:S11]  /*2bd80*/  @!UPT UIADD3 URZ, URZ, URZ, URZ ;  /* 0x0000003f3f3ff290 */ /* 0x000ff6000fffe03f */
        /* <DEDUP_REMOVED lines=8> */
[----:B------:R1:W-:Y:S02]  /*2be10*/  STL.64 [R1+0xf68], R6 ;  /* 0x000f680601007387 */ /* 0x0003e40000100a00 */
[----:B0-----:R-:W-:Y:S01]  /*2be20*/  IMAD.MOV.U32 R5, RZ, RZ, R10 ;  /* 0x000000ffff057224 */ /* 0x001fe200078e000a */
[----:B-1----:R-:W2:Y:S01]  /*2be30*/  LDL.LU.64 R6, [R1+0x3068] ;  /* 0x0030680001067983 */ /* 0x002ea20000300a00 */
[----:B------:R-:W-:Y:S02]  /*2be40*/  IMAD.MOV.U32 R4, RZ, RZ, R11 ;  /* 0x000000ffff047224 */ /* 0x000fe400078e000b */
[----:B------:R-:W2:Y:S02]  /*2be50*/  LDL.LU.64 R10, [R1+0x3060] ;  /* 0x00306000010a7983 */ /* 0x000ea40000300a00 */
[C---:B--2---:R-:W-:Y:S01]  /*2be60*/  HMMA.16816.F32.BF16 R8, R20.reuse, R10, R24 ;  /* 0x0000000a1408723c */ /* 0x044fe20000041818 */
[----:B------:R-:W2:Y:S01]  /*2be70*/  LDL.LU.64 R26, [R1+0x3058] ;  /* 0x00305800011a7983 */ /* 0x000ea20000300a00 */
[----:B------:R-:W2:Y:S11]  /*2be80*/  LDL.LU.64 R24, [R1+0x3050] ;  /* 0x0030500001187983 */ /* 0x000eb60000300a00 */
[----:B------:R-:W-:Y:S10]  /*2be90*/  @!UPT UIADD3 URZ, URZ, URZ, URZ ;  /* 0x0000003f3f3ff290 */ /* 0x000ff4000fffe03f */
[----:B------:R-:W-:Y:S01]  /*2bea0*/  STL.64 [R1+0xf50], R8 ;  /* 0x000f500801007387 */ /* 0x000fe20000100a00 */
        /* <DEDUP_REMOVED lines=24> */
[----:B------:R-:W3:Y:S02]  /*2c030*/  LDL.LU.64 R10, [R1+0x3000] ;  /* 0x00300000010a7983 */ /* 0x000ee40000300a00 */
[----:B------:R-:W3:Y:S02]  /*2c040*/  LDL.LU.64 R8, [R1+0x2ff8] ;  /* 0x002ff80001087983 */ /* 0x000ee40000300a00 */
[C---:B---3--:R-:W-:Y:S11]  /*2c050*/  HMMA.16816.F32.BF16 R8, R20.reuse, R14, R8 ;  /* 0x0000000e1408723c */ /* 0x048ff60000041808 */
[----:B------:R-:W-:Y:S11]  /*2c060*/  @!UPT UIADD3 URZ, URZ, URZ, URZ ;  /* 0x0000003f3f3ff290 */ /* 0x000ff6000fffe03f */
[----:B------:R-:W-:Y:S01]  /*2c070*/  @!UPT UIADD3 URZ, URZ, URZ, URZ ;  /* 0x0000003f3f3ff290 */ /* 0x000fe2000fffe03f */
[----:B------:R-:W-:Y:S01]  /*2c080*/  STL.64 [R1+0xf10], R8 ;  /* 0x000f100801007387 */ /* 0x000fe20000100a00 */
[----:B------:R0:W-:Y:S03]  /*2c090*/  STL.64 [R1+0xf18], R10 ;  /* 0x000f180a01007387 */ /* 0x0001e60000100a00 */
[----:B0-----:R-:W2:Y:S01]  /*2c0a0*/  LDL.LU.64 R10, [R1+0x2ff0] ;  /* 0x002ff000010a7983 */ /* 0x001ea20000300a00 */
[----:B------:R-:W-:Y:S02]  /*2c0b0*/  STL.64 [R1+0x2f78], R14 ;  /* 0x002f780e01007387 */ /* 0x000fe40000100a00 */
[----:B------:R0:W-:Y:S02]  /*2c0c0*/  STL.64 [R1+0x2fc0], R12 ;  /* 0x002fc00c01007387 */ /* 0x0001e40000100a00 */
[----:B0-----:R-:W-:Y:S02]  /*2c0d0*/  IMAD.MOV.U32 R12, RZ, RZ, R7 ;  /* 0x000000ffff0c7224 */ /* 0x001fe400078e0007 */
[----:B------:R-:W3:Y:S01]  /*2c0e0*/  LDL.LU R7, [R1+0x2fe8] ;  /* 0x002fe80001077983 */ /* 0x000ee20000300800 */
[----:B------:R-:W3:Y:S02]  /*2c0f0*/  LDL.LU R13, [R1+0x1044] ;  /* 0x00104400010d7983 */ /* 0x000ee40000300800 */
[----:B------:R-:W3:Y:S02]  /*2c100*/  LDL.LU R14, [R1+0x1048] ;  /* 0x00104800010e7983 */ /* 0x000ee40000300800 */
[----:B------:R-:W3:Y:S01]  /*2c110*/  LDL.LU R15, [R1+0x104c] ;  /* 0x00104c00010f7983 */ /* 0x000ee20000300800 */
[C---:B--2---:R-:W-:Y:S11]  /*2c120*/  HMMA.16816.F32.BF16 R24, R20.reuse, R10, R24 ;  /* 0x0000000a1418723c */ /* 0x044ff60000041818 */
[----:B------:R-:W-:Y:S11]  /*2c130*/  @!UPT UIADD3 URZ, URZ, URZ, URZ ;  /* 0x0000003f3f3ff290 */ /* 0x000ff6000fffe03f */
[----:B------:R-:W-:Y:S01]  /*2c140*/  @!UPT UIADD3 URZ, URZ, URZ, URZ ;  /* 0x0000003f3f3ff290 */ /* 0x000fe2000fffe03f */
[----:B------:R-:W-:Y:S01]  /*2c150*/  STL.64 [R1+0xf00], R24 ;  /* 0x000f001801007387 */ /* 0x000fe20000100a00 */
[----:B------:R0:W-:Y:S03]  /*2c160*/  STL.64 [R1+0xf08], R26 ;  /* 0x000f081a01007387 */ /* 0x0001e60000100a00 */
[----:B0-----:R-:W3:Y:S01]  /*2c170*/  LDL.LU.64 R26, [R1+0x2fe0] ;  /* 0x002fe000011a7983 */ /* 0x001ee20000300a00 */
[----:B------:R-:W3:Y:S02]  /*2c180*/  LDL.LU.64 R24, [R1+0x2fd8] ;  /* 0x002fd80001187983 */ /* 0x000ee40000300a00 */
[----:B---3--:R-:W-:Y:S01]  /*2c190*/  HMMA.16816.F32.BF16 R20, R20, R6, R24 ;  /* 0x000000061414723c */ /* 0x008fe20000041818 */
[----:B------:R-:W2:Y:S01]  /*2c1a0*/  LDL.LU.64 R26, [R1+0x2fd0] ;  /* 0x002fd000011a7983 */ /* 0x000ea20000300a00 */
[----:B------:R-:W2:Y:S02]  /*2c1b0*/  LDL.LU.64 R24, [R1+0x2fc8] ;  /* 0x002fc80001187983 */ /* 0x000ea40000300a00 */
[----:B----4-:R-:W-:-:S02]  /*2c1c0*/  IMAD.MOV.U32 R9, RZ, RZ, R18 ;  /* 0x000000ffff097224 */ /* 0x010fc400078e0012 */
[----:B------:R-:W-:Y:S11]  /*2c1d0*/  IMAD.MOV.U32 R8, RZ, RZ, R19 ;  /* 0x000000ffff087224 */ /* 0x000ff600078e0013 */
[----:B------:R-:W-:Y:S06]  /*2c1e0*/  @!UPT UIADD3 URZ, URZ, URZ, URZ ;  /* 0x0000003f3f3ff290 */ /* 0x000fec000fffe03f */
[----:B------:R0:W-:Y:S01]  /*2c1f0*/  STL.64 [R1+0x670], R20 ;  /* 0x0006701401007387 */ /* 0x0001e20000100a00 */
[----:B------:R1:W-:Y:S03]  /*2c200*/  STL.64 [R1+0x678], R22 ;  /* 0x0006781601007387 */ /* 0x0003e60000100a00 */
[----:B0-----:R-:W3:Y:S01]  /*2c210*/  LDL.LU R20, [R1+0x1030] ;  /* 0x0010300001147983 */ /* 0x001ee20000300800 */
[----:B------:R-:W3:Y:S02]  /*2c220*/  LDL.LU R21, [R1+0x1034] ;  /* 0x0010340001157983 */ /* 0x000ee40000300800 */
[----:B-1----:R-:W3:Y:S02]  /*2c230*/  LDL.LU R22, [R1+0x1038] ;  /* 0x0010380001167983 */ /* 0x002ee40000300800 */
[----:B------:R-:W3:Y:S01]  /*2c240*/  LDL.LU R23, [R1+0x103c] ;  /* 0x00103c0001177983 */ /* 0x000ee20000300800 */
[----:B------:R-:W-:Y:S01]  /*2c250*/  STL.64 [R1+0x2f48], R6 ;  /* 0x002f480601007387 */ /* 0x000fe20000100a00 */
[C---:B--2---:R-:W-:Y:S11]  /*2c260*/  HMMA.16816.F32.BF16 R12, R24.reuse, R18, R12 ;  /* 0x00000012180c723c */ /* 0x044ff6000004180c */
[----:B------:R-:W-:Y:S11]  /*2c270*/  @!UPT UIADD3 URZ, URZ, URZ, URZ ;  /* 0x0000003f3f3ff290 */ /* 0x000ff6000fffe03f */
[----:B------:R-:W-:Y:S01]  /*2c280*/  @!UPT UIADD3 URZ, URZ, URZ, URZ ;  /* 0x0000003f3f3ff290 */ /* 0x000fe2000fffe03f */
[----:B------:R0:W-:Y:S01]  /*2c290*/  STL.64 [R1+0x1040], R12 ;  /* 0x0010400c01007387 */ /* 0x0001e20000100a00 */
[----:B------:R-:W-:Y:S03]  /*2c2a0*/  STL.64 [R1+0x1048], R14 ;  /* 0x0010480e01007387 */ /* 0x000fe60000100a00 */
[----:B0-----:R-:W2:Y:S01]  /*2c2b0*/  LDL.LU.64 R12, [R1+0x2fc0] ;  /* 0x002fc000010c7983 */ /* 0x001ea20000300a00 */
[----:B------:R-:W3:Y:S02]  /*2c2c0*/  LDL.LU.64 R18, [R1+0x2fb8] ;  /* 0x002fb80001127983 */ /* 0x000ee40000300a00 */
[----:B------:R-:W-:Y:S02]  /*2c2d0*/  STL.64 [R1+0x2ec0], R10 ;  /* 0x002ec00a01007387 */ /* 0x000fe40000100a00 */
[----:B------:R3:W-:Y:S01]  /*2c2e0*/  STL.64 [R1+0x2eb8], R8 ;  /* 0x002eb80801007387 */ /* 0x0007e20000100a00 */
[----:B------:R-:W4:Y:S01]  /*2c2f0*/  LDL.LU R16, [R1+0x610] ;  /* 0x0006100001107983 */ /* 0x000f220000300800 */
[----:B---3--:R-:W-:Y:S11]  /*2c300*/  HMMA.16816.F32.BF16 R8, R24, R18, R20 ;  /* 0x000000121808723c */ /* 0x008ff60000041814 */
[----:B------:R-:W-:Y:S11]  /*2c310*/  @!UPT UIADD3 URZ, URZ, URZ, URZ ;  /* 0x0000003f3f3ff290 */ /* 0x000ff6000fffe03f */
[----:B------:R-:W-:Y:S01]  /*2c320*/  @!UPT UIADD3 URZ, URZ, URZ, URZ ;  /* 0x0000003f3f3ff290 */ /* 0x000fe2000fffe03f */
[----:B------:R0:W-:Y:S01]  /*2c330*/  STL.64 [R1+0x1030], R8 ;  /* 0x0010300801007387 */ /* 0x0001e20000100a00 */
[----:B------:R1:W-:Y:S02]  /*2c340*/  STL.64 [R1+0x1038], R10 ;  /* 0x0010380a01007387 */ /* 0x0003e40000100a00 */
[----:B------:R-:W4:Y:S02]  /*2c350*/  LDL.LU R17, [R1+0x614] ;  /* 0x0006140001117983 */ /* 0x000f240000300800 */
[----:B------:R-:W3:Y:S01]  /*2c360*/  LDL.LU R18, [R1+0x618] ;  /* 0x0006180001127983 */ /* 0x000ee20000300800 */
[----:B------:R-:W3:Y:S04]  /*2c370*/  LDL.LU R19, [R1+0x61c] ;  /* 0x00061c0001137983 */ /* 0x000ee80000300800 */
[----:B0-----:R-:W2:Y:S01]  /*2c380*/  LDL.LU R8, [R1+0xdf0] ;  /* 0x000df00001087983 */ /* 0x001ea20000300800 */
[----:B------:R-:W2:Y:S02]  /*2c390*/  LDL.LU R9, [R1+0xdf4] ;  /* 0x000df40001097983 */ /* 0x000ea40000300800 */
[----:B-1----:R-:W2:Y:S02]  /*2c3a0*/  LDL.LU R10, [R1+0xdf8] ;  /* 0x000df800010a7983 */ /* 0x002ea40000300800 */
[----:B------:R-:W2:Y:S02]  /*2c3b0*/  LDL.LU R11, [R1+0xdfc] ;  /* 0x000dfc00010b7983 */ /* 0x000ea40000300800 */
[----:B--2---:R0:W-:Y:S01]  /*2c3c0*/  STL.64 [R1+0x2ed0], R10 ;  /* 0x002ed00a01007387 */ /* 0x0041e20000100a00 */
[----:B------:R1:W-:Y:S02]  /*2c3d0*/  STL.64 [R1+0x2ec8], R8 ;  /* 0x002ec80801007387 */ /* 0x0003e40000100a00 */
[----:B0-----:R-:W-:-:S02]  /*2c3e0*/  IMAD.MOV.U32 R10, RZ, RZ, R0 ;  /* 0x000000ffff0a7224 */ /* 0x001fc400078e0000 */
[----:B------:R-:W-:Y:S01]  /*2c3f0*/  IMAD.MOV.U32 R11, RZ, RZ, R2 ;  /* 0x000000ffff0b7224 */ /* 0x000fe200078e0002 */
[----:B------:R-:W2:Y:S01]  /*2c400*/  LDL.LU R0, [R1+0x2fb4] ;  /* 0x002fb40001007983 */ /* 0x000ea20000300800 */
[----:B------:R-:W2:Y:S03]  /*2c410*/  LDL.LU R2, [R1+0x2fb0] ;  /* 0x002fb00001027983 */ /* 0x000ea60000300800 */
[----:B------:R0:W-:Y:S01]  /*2c420*/  STL.64 [R1+0x2ee8], R10 ;  /* 0x002ee80a01007387 */ /* 0x0001e20000100a00 */
[----:B-1----:R-:W2:Y:S02]  /*2c430*/  LDL.LU R8, [R1+0xe10] ;  /* 0x000e100001087983 */ /* 0x002ea40000300800 */
[----:B------:R-:W2:Y:S01]  /*2c440*/  LDL.LU R9, [R1+0xe14] ;  /* 0x000e140001097983 */ /* 0x000ea20000300800 */
[----:B0-----:R-:W2:Y:S01]  /*2c450*/  LDL.LU R10, [R1+0xe18] ;  /* 0x000e1800010a7983 */ /* 0x001ea20000300800 */
[----:B------:R-:W2:Y:S03]  /*2c460*/  LDL.LU R11, [R1+0xe1c] ;  /* 0x000e1c00010b7983 */ /* 0x000ea60000300800 */
[----:B--2---:R0:W-:Y:S01]  /*2c470*/  STL.64 [R1+0x2ef8], R10 ;  /* 0x002ef80a01007387 */ /* 0x0041e20000100a00 */
[----:B------:R-:W-:Y:S03]  /*2c480*/  STL.64 [R1+0x2ef0], R8 ;  /* 0x002ef00801007387 */ /* 0x000fe60000100a00 */
[----:B0-----:R-:W2:Y:S04]  /*2c490*/  LDL.64 R10, [R1+0x28] ;  /* 0x00002800010a7983 */ /* 0x001ea80000100a00 */
[----:B--2---:R0:W-:Y:S04]  /*2c4a0*/  STL.64 [R1+0x2f10], R10 ;  /* 0x002f100a01007387 */ /* 0x0041e80000100a00 */
[----:B0-----:R-:W2:Y:S04]  /*2c4b0*/  LDL.64 R10, [R1+0x38] ;  /* 0x00003800010a7983 */ /* 0x001ea80000100a00 */
[----:B--2---:R-:W-:Y:S01]  /*2c4c0*/  STL.64 [R1+0x2f28], R10 ;  /* 0x002f280a01007387 */ /* 0x004fe20000100a00 */
[----:B---3--:R-:W-:Y:S02]  /*2c4d0*/  STL.64 [R1+0x2eb0], R18 ;  /* 0x002eb01201007387 */ /* 0x008fe40000100a00 */
[----:B----4-:R0:W-:Y:S02]  /*2c4e0*/  STL.64 [R1+0x2ea8], R16 ;  /* 0x002ea81001007387 */ /* 0x0101e40000100a00 */
[----:B0-----:R-:W2:Y:S01]  /*2c4f0*/  LDL.LU R16, [R1+0xde0] ;  /* 0x000de00001107983 */ /* 0x001ea20000300800 */
[----:B------:R-:W2:Y:S02]  /*2c500*/  LDL.LU R17, [R1+0xde4] ;  /* 0x000de40001117983 */ /* 0x000ea40000300800 */
[----:B------:R-:W3:Y:S02]  /*2c510*/  LDL.LU R18, [R1+0xde8] ;  /* 0x000de80001127983 */ /* 0x000ee40000300800 */
[----:B------:R-:W3:Y:S02]  /*2c520*/  LDL.LU R19, [R1+0xdec] ;  /* 0x000dec0001137983 */ /* 0x000ee40000300800 */
[----:B------:R-:W-:-:S02]  /*2c530*/  IMAD.MOV.U32 R10, RZ, RZ, R5 ;  /* 0x000000ffff0a7224 */ /* 0x000fc400078e0005 */
[----:B------:R-:W-:-:S05]  /*2c540*/  IMAD.MOV.U32 R11, RZ, RZ, R4 ;  /* 0x000000ffff0b7224 */ /* 0x000fca00078e0004 */
[----:B------:R-:W-:Y:S04]  /*2c550*/  STL.64 [R1+0x2f40], R10 ;  /* 0x002f400a01007387 */ /* 0x000fe80000100a00 */
[----:B---3--:R-:W-:Y:S01]  /*2c560*/  STL.64 [R1+0x2ee0], R18 ;  /* 0x002ee01201007387 */ /* 0x008fe20000100a00 */
[----:B--2---:R0:W-:Y:S03]  /*2c570*/  STL.64 [R1+0x2ed8], R16 ;  /* 0x002ed81001007387 */ /* 0x0041e60000100a00 */
        /* <DEDUP_REMOVED lines=8> */
[----:B------:R-:W-:-:S02]  /*2c600*/  IMAD.MOV.U32 R23, RZ, RZ, R12 ;  /* 0x000000ffff177224 */ /* 0x000fc400078e000c */
[----:B------:R-:W-:Y:S01]  /*2c610*/  IMAD.MOV.U32 R22, RZ, RZ, R13 ;  /* 0x000000ffff167224 */ /* 0x000fe200078e000d */
[----:B--2---:R0:W-:Y:S01]  /*2c620*/  STL.64 [R1+0x2f58], R6 ;  /* 0x002f580601007387 */ /* 0x0041e20000100a00 */
[----:B----4-:R-:W-:Y:S02]  /*2c630*/  STL.64 [R1+0x2f50], R4 ;  /* 0x002f500401007387 */ /* 0x010fe40000100a00 */
[----:B0-----:R-:W-:Y:S02]  /*2c640*/  IMAD.MOV.U32 R6, RZ, RZ, R29 ;  /* 0x000000ffff067224 */ /* 0x001fe400078e001d */
[----:B------:R-:W-:-:S05]  /*2c650*/  IMAD.MOV.U32 R7, RZ, RZ, R28 ;  /* 0x000000ffff077224 */ /* 0x000fca00078e001c */
[----:B------:R-:W-:Y:S01]  /*2c660*/  STL.64 [R1+0x2f68], R6 ;  /* 0x002f680601007387 */ /* 0x000fe20000100a00 */
[----:B------:R-:W2:Y:S02]  /*2c670*/  LDL.LU R12, [R1+0x630] ;  /* 0x00063000010c7983 */ /* 0x000ea40000300800 */
[----:B------:R-:W2:Y:S02]  /*2c680*/  LDL.LU R13, [R1+0x634] ;  /* 0x00063400010d7983 */ /* 0x000ea40000300800 */
[----:B------:R-:W4:Y:S01]  /*2c690*/  LDL.LU R14, [R1+0x638] ;  /* 0x00063800010e7983 */ /* 0x000f220000300800 */
[----:B------:R-:W4:Y:S04]  /*2c6a0*/  LDL.LU R15, [R1+0x63c] ;  /* 0x00063c00010f7983 */ /* 0x000f280000300800 */
[----:B----4-:R0:W-:Y:S01]  /*2c6b0*/  STL.64 [R1+0x2f88], R14 ;  /* 0x002f880e01007387 */ /* 0x0101e20000100a00 */
[----:B--2---:R-:W-:Y:S02]  /*2c6c0*/  STL.64 [R1+0x2f80], R12 ;  /* 0x002f800c01007387 */ /* 0x004fe40000100a00 */
[----:B0-----:R-:W-:-:S02]  /*2c6d0*/  IMAD.MOV.U32 R14, RZ, RZ, R2 ;  /* 0x000000ffff0e7224 */ /* 0x001fc400078e0002 */
[----:B------:R-:W-:-:S05]  /*2c6e0*/  IMAD.MOV.U32 R15, RZ, RZ, R0 ;  /* 0x000000ffff0f7224 */ /* 0x000fca00078e0000 */
[----:B------:R0:W-:Y:S04]  /*2c6f0*/  STL.64 [R1+0x2f98], R14 ;  /* 0x002f980e01007387 */ /* 0x0001e80000100a00 */
[----:B0-----:R-:W2:Y:S01]  /*2c700*/  LDL.64 R14, [R1+0xa8] ;  /* 0x0000a800010e7983 */ /* 0x001ea20000100a00 */
[----:B------:R0:W-:Y:S03]  /*2c710*/  STL.64 [R1+0x2f70], R22 ;  /* 0x002f701601007387 */ /* 0x0001e60000100a00 */
[----:B0-----:R-:W4:Y:S04]  /*2c720*/  LDL.64 R22, [R1+0x88] ;  /* 0x0000880001167983 */ /* 0x001f280000100a00 */
[----:B----4-:R0:W-:Y:S01]  /*2c730*/  STL.64 [R1+0x2f90], R22 ;  /* 0x002f901601007387 */ /* 0x0101e20000100a00 */
[----:B------:R-:W4:Y:S02]  /*2c740*/  LDL.LU R20, [R1+0x1010] ;  /* 0x0010100001147983 */ /* 0x000f240000300800 */
[----:B------:R-:W4:Y:S01]  /*2c750*/  LDL.LU R21, [R1+0x1014] ;  /* 0x0010140001157983 */ /* 0x000f220000300800 */
[----:B0-----:R-:W2:Y:S01]  /*2c760*/  LDL.LU R22, [R1+0x1018] ;  /* 0x0010180001167983 */ /* 0x001ea20000300800 */
[----:B------:R-:W2:Y:S03]  /*2c770*/  LDL.LU R23, [R1+0x101c] ;  /* 0x00101c0001177983 */ /* 0x000ea60000300800 */
[----:B--2---:R-:W-:Y:S01]  /*2c780*/  STL.64 [R1+0x2fa8], R22 ;  /* 0x002fa81601007387 */ /* 0x004fe20000100a00 */
[----:B----4-:R0:W-:Y:S03]  /*2c790*/  STL.64 [R1+0x2fa0], R20 ;  /* 0x002fa01401007387 */ /* 0x0101e60000100a00 */
[----:B0-----:R-:W2:Y:S01]  /*2c7a0*/  LDL.LU R20, [R1+0x1020] ;  /* 0x0010200001147983 */ /* 0x001ea20000300800 */
[----:B------:R-:W2:Y:S02]  /*2c7b0*/  LDL.LU R21, [R1+0x1024] ;  /* 0x0010240001157983 */ /* 0x000ea40000300800 */
[----:B------:R-:W2:Y:S02]  /*2c7c0*/  LDL.LU R22, [R1+0x1028] ;  /* 0x0010280001167983 */ /* 0x000ea40000300800 */
[----:B------:R-:W2:Y:S01]  /*2c7d0*/  LDL.LU R23, [R1+0x102c] ;  /* 0x00102c0001177983 */ /* 0x000ea20000300800 */
[----:B------:R-:W4:Y:S01]  /*2c7e0*/  LDL.LU R4, [R1+0x620] ;  /* 0x0006200001047983 */ /* 0x000f220000300800 */
[----:B------:R-:W4:Y:S02]  /*2c7f0*/  LDL.LU R5, [R1+0x624] ;  /* 0x0006240001057983 */ /* 0x000f240000300800 */
[----:B------:R-:W4:Y:S02]  /*2c800*/  LDL.LU R6, [R1+0x628] ;  /* 0x0006280001067983 */ /* 0x000f240000300800 */
[----:B------:R-:W4:Y:S01]  /*2c810*/  LDL.LU R7, [R1+0x62c] ;  /* 0x00062c0001077983 */ /* 0x000f220000300800 */
[----:B------:R-:W2:Y:S04]  /*2c820*/  LDL.64 R10, [R1+0x58] ;  /* 0x00005800010a7983 */ /* 0x000ea80000100a00 */
[----:B--2---:R0:W-:Y:S01]  /*2c830*/  STL.64 [R1+0x2f60], R10 ;  /* 0x002f600a01007387 */ /* 0x0041e20000100a00 */
[----:B------:R-:W2:Y:S02]  /*2c840*/  LDL.LU R8, [R1+0xe60] ;  /* 0x000e600001087983 */ /* 0x000ea40000300800 */
[----:B------:R-:W2:Y:S01]  /*2c850*/  LDL.LU R9, [R1+0xe64] ;  /* 0x000e640001097983 */ /* 0x000ea20000300800 */
[----:B0-----:R-:W2:Y:S01]  /*2c860*/  LDL.LU R10, [R1+0xe68] ;  /* 0x000e6800010a7983 */ /* 0x001ea20000300800 */
[----:B------:R-:W2:Y:S02]  /*2c870*/  LDL.LU R11, [R1+0xe6c] ;  /* 0x000e6c00010b7983 */ /* 0x000ea40000300800 */
[----:B---3--:R-:W-:Y:S02]  /*2c880*/  STL.64 [R1+0x2f08], R18 ;  /* 0x002f081201007387 */ /* 0x008fe40000100a00 */
[----:B------:R0:W-:Y:S02]  /*2c890*/  STL.64 [R1+0x2f00], R16 ;  /* 0x002f001001007387 */ /* 0x0001e40000100a00 */
[----:B0-----:R-:W3:Y:S01]  /*2c8a0*/  LDL.LU R16, [R1+0xe20] ;  /* 0x000e200001107983 */ /* 0x001ee20000300800 */
[----:B------:R-:W3:Y:S02]  /*2c8b0*/  LDL.LU R17, [R1+0xe24] ;  /* 0x000e240001117983 */ /* 0x000ee40000300800 */
[----:B------:R-:W2:Y:S02]  /*2c8c0*/  LDL.LU R18, [R1+0xe28] ;  /* 0x000e280001127983 */ /* 0x000ea40000300800 */
[----:B------:R-:W2:Y:S01]  /*2c8d0*/  LDL.LU R19, [R1+0xe2c] ;  /* 0x000e2c0001137983 */ /* 0x000ea20000300800 */
[----:B------:R-:W-:Y:S01]  /*2c8e0*/  HMMA.16816.F32.BF16 R20, R24, R14, R20 ;  /* 0x0000000e1814723c */ /* 0x000fe20000041814 */
[----:B--2---:R-:W-:Y:S01]  /*2c8f0*/  STL.64 [R1+0x2f20], R18 ;  /* 0x002f201201007387 */ /* 0x004fe20000100a00 */
[----:B---3--:R0:W-:Y:S03]  /*2c900*/  STL.64 [R1+0x2f18], R16 ;  /* 0x002f181001007387 */ /* 0x0081e60000100a00 */
[----:B0-----:R-:W2:Y:S01]  /*2c910*/  LDL.LU R16, [R1+0xe30] ;  /* 0x000e300001107983 */ /* 0x001ea20000300800 */
[----:B------:R-:W2:Y:S02]  /*2c920*/  LDL.LU R17, [R1+0xe34] ;  /* 0x000e340001117983 */ /* 0x000ea40000300800 */
[----:B------:R-:W3:Y:S02]  /*2c930*/  LDL.LU R18, [R1+0xe38] ;  /* 0x000e380001127983 */ /* 0x000ee40000300800 */
[----:B------:R-:W3:Y:S02]  /*2c940*/  LDL.LU R19, [R1+0xe3c] ;  /* 0x000e3c0001137983 */ /* 0x000ee40000300800 */
[----:B------:R-:W-:-:S02]  /*2c950*/  IMAD.MOV.U32 R2, RZ, RZ, R14 ;  /* 0x000000ffff027224 */ /* 0x000fc400078e000e */
[----:B------:R-:W-:Y:S01]  /*2c960*/  IMAD.MOV.U32 R0, RZ, RZ, R15 ;  /* 0x000000ffff007224 */ /* 0x000fe200078e000f */
[----:B---3--:R-:W-:Y:S01]  /*2c970*/  STL.64 [R1+0x2f38], R18 ;  /* 0x002f381201007387 */ /* 0x008fe20000100a00 */
[----:B--2---:R0:W-:Y:S03]  /*2c980*/  STL.64 [R1+0x2f30], R16 ;  /* 0x002f301001007387 */ /* 0x0041e60000100a00 */
[----:B0-----:R-:W2:Y:S01]  /*2c990*/  LDL.LU R16, [R1+0xe40] ;  /* 0x000e400001107983 */ /* 0x001ea20000300800 */
[----:B------:R-:W2:Y:S02]  /*2c9a0*/  LDL.LU R17, [R1+0xe44] ;  /* 0x000e440001117983 */ /* 0x000ea40000300800 */
[----:B------:R-:W2:Y:S02]  /*2c9b0*/  LDL.LU R18, [R1+0xe48] ;  /* 0x000e480001127983 */ /* 0x000ea40000300800 */
[----:B------:R-:W2:Y:S01]  /*2c9c0*/  LDL.LU R19, [R1+0xe4c] ;  /* 0x000e4c0001137983 */ /* 0x000ea20000300800 */
[----:B------:R-:W-:Y:S01]  /*2c9d0*/  STL.64 [R1+0x1020], R20 ;  /* 0x0010201401007387 */ /* 0x000fe20000100a00 */
[----:B------:R0:W-:Y:S03]  /*2c9e0*/  STL.64 [R1+0x1028], R22 ;  /* 0x0010281601007387 */ /* 0x0001e60000100a00 */
[----:B0-----:R-:W3:Y:S01]  /*2c9f0*/  LDL.LU.64 R22, [R1+0x2fa8] ;  /* 0x002fa80001167983 */ /* 0x001ee20000300a00 */
[----:B------:R-:W3:Y:S02]  /*2ca00*/  LDL.LU.64 R20, [R1+0x2fa0] ;  /* 0x002fa00001147983 */ /* 0x000ee40000300a00 */
[----:B------:R-:W3:Y:S02]  /*2ca10*/  LDL.LU.64 R14, [R1+0x2f98] ;  /* 0x002f9800010e7983 */ /* 0x000ee40000300a00 */
[C---:B---3--:R-:W-:Y:S01]  /*2ca20*/  HMMA.16816.F32.BF16 R12, R24.reuse, R14, R20 ;  /* 0x0000000e180c723c */ /* 0x048fe20000041814 */
[----:B------:R-:W3:Y:S11]  /*2ca30*/  LDL.LU.64 R22, [R1+0x2f90] ;  /* 0x002f900001167983 */ /* 0x000ef60000300a00 */
[----:B------:R-:W-:Y:S11]  /*2ca40*/  @!UPT UIADD3 URZ, URZ, URZ, URZ ;  /* 0x0000003f3f3ff290 */ /* 0x000ff6000fffe03f */
        /* <DEDUP_REMOVED lines=8> */
[----:B------:R1:W-:Y:S02]  /*2cad0*/  STL.64 [R1+0x638], R14 ;  /* 0x0006380e01007387 */ /* 0x0003e40000100a00 */
[----:B0-----:R-:W-:Y:S01]  /*2cae0*/  IMAD.MOV.U32 R13, RZ, RZ, R22 ;  /* 0x000000ffff0d7224 */ /* 0x001fe200078e0016 */
[----:B-1----:R-:W3:Y:S01]  /*2caf0*/  LDL.LU.64 R14, [R1+0x2f78] ;  /* 0x002f7800010e7983 */ /* 0x002ee20000300a00 */
[----:B------:R-:W-:Y:S02]  /*2cb00*/  IMAD.MOV.U32 R12, RZ, RZ, R23 ;  /* 0x000000ffff0c7224 */ /* 0x000fe400078e0017 */
[----:B------:R-:W4:Y:S02]  /*2cb10*/  LDL.LU.64 R22, [R1+0x2f70] ;  /* 0x002f700001167983 */ /* 0x000f240000300a00 */
[C---:B----4-:R-:W-:Y:S01]  /*2cb20*/  HMMA.16816.F32.BF16 R20, R24.reuse, R22, R4 ;  /* 0x000000161814723c */ /* 0x050fe20000041804 */
[----:B------:R-:W4:Y:S11]  /*2cb30*/  LDL.LU.64 R6, [R1+0x2f68] ;  /* 0x002f680001067983 */ /* 0x000f360000300a00 */
[----:B------:R-:W-:Y:S11]  /*2cb40*/  @!UPT UIADD3 URZ, URZ, URZ, URZ ;  /* 0x0000003f3f3ff290 */ /* 0x000ff6000fffe03f */
[----:B------:R-:W-:Y:S01]  /*2cb50*/  STL.64 [R1+0x620], R20 ;  /* 0x0006201401007387 */ /* 0x000fe20000100a00 */
[----:B------:R-:W-:Y:S02]  /*2cb60*/  STL.64 [R1+0x628], R22 ;  /* 0x0006281601007387 */ /* 0x000fe40000100a00 */
[----:B------:R-:W0:Y:S02]  /*2cb70*/  LDSM.16.MT88.4 R20, [R3+0x4180] ;  /* 0x004180000314783b */ /* 0x000e240000004200 */
[----:B0-----:R0:W-:Y:S02]  /*2cb80*/  STL.64 [R1+0x2da0], R22 ;  /* 0x002da01601007387 */ /* 0x0011e40000100a00 */
[----:B------:R-:W-:Y:S02]  /*2cb90*/  STL.64 [R1+0x2d98], R20 ;  /* 0x002d981401007387 */ /* 0x000fe40000100a00 */
[----:B0-----:R-:W2:Y:S01]  /*2cba0*/  LDL.64 R22, [R1+0x18] ;  /* 0x0000180001167983 */ /* 0x001ea20000100a00 */
[C---:B----4-:R-:W-:Y:S03]  /*2cbb0*/  HMMA.16816.F32.BF16 R4, R24.reuse, R6, R8 ;  /* 0x000000061804723c */ /* 0x050fe60000041808 */
[----:B------:R-:W4:Y:S11]  /*2cbc0*/  LDL.LU.64 R10, [R1+0x2f60] ;  /* 0x002f6000010a7983 */ /* 0x000f360000300a00 */
[----:B------:R-:W-:Y:S09]  /*2cbd0*/  @!UPT UIADD3 URZ, URZ, URZ, URZ ;  /* 0x0000003f3f3ff290 */ /* 0x000ff2000fffe03f */
[----:B------:R-:W-:Y:S01]  /*2cbe0*/  STL.64 [R1+0xe60], R4 ;  /* 0x000e600401007387 */ /* 0x000fe20000100a00 */
[----:B------:R0:W-:Y:S03]  /*2cbf0*/  STL.64 [R1+0xe68], R6 ;  /* 0x000e680601007387 */ /* 0x0001e60000100a00 */
[----:B0-----:R-:W4:Y:S01]  /*2cc00*/  LDL.LU.64 R6, [R1+0x2f58] ;  /* 0x002f580001067983 */ /* 0x001f220000300a00 */
[----:B------:R-:W4:Y:S02]  /*2cc10*/  LDL.LU.64 R4, [R1+0x2f50] ;  /* 0x002f500001047983 */ /* 0x000f240000300a00 */
[C---:B----4-:R-:W-:Y:S11]  /*2cc20*/  HMMA.16816.F32.BF16 R4, R24.reuse, R10, R4 ;  /* 0x0000000a1804723c */ /* 0x050ff60000041804 */
[----:B------:R-:W-:Y:S11]  /*2cc30*/  @!UPT UIADD3 URZ, URZ, URZ, URZ ;  /* 0x0000003f3f3ff290 */ /* 0x000ff6000fffe03f */
[----:B------:R-:W-:Y:S01]  /*2cc40*/  @!UPT UIADD3 URZ, URZ, URZ, URZ ;  /* 0x0000003f3f3ff290 */ /* 0x000fe2000fffe03f */
[----:B------:R0:W-:Y:S01]  /*2cc50*/  STL.64 [R1+0xe50], R4 ;  /* 0x000e500401007387 */ /* 0x0001e20000100a00 */
[----:B------:R1:W-:Y:S02]  /*2cc60*/  STL.64 [R1+0xe58], R6 ;  /* 0x000e580601007387 */ /* 0x0003e40000100a00 */
[----:B0-----:R-:W-:Y:S01]  /*2cc70*/  IMAD.MOV.U32 R5, RZ, RZ, R10 ;  /* 0x000000ffff057224 */ /* 0x001fe200078e000a */
[----:B-1----:R-:W4:Y:S01]  /*2cc80*/  LDL.LU.64 R6, [R1+0x2f48] ;  /* 0x002f480001067983 */ /* 0x002f220000300a00 */
        /* <DEDUP_REMOVED lines=26> */
[----:B------:R-:W2:Y:S02]  /*2ce30*/  LDL.LU.64 R10, [R1+0x2ef8] ;  /* 0x002ef800010a7983 */ /* 0x000ea40000300a00 */
[----:B------:R-:W2:Y:S02]  /*2ce40*/  LDL.LU.64 R8, [R1+0x2ef0] ;  /* 0x002ef00001087983 */ /* 0x000ea40000300a00 */
[C---:B--2---:R-:W-:Y:S11]  /*2ce50*/  HMMA.16816.F32.BF16 R8, R24.reuse, R22, R8 ;  /* 0x000000161808723c */ /* 0x044ff60000041808 */
[----:B------:R-:W-:Y:S11]  /*2ce60*/  @!UPT UIADD3 URZ, URZ, URZ, URZ ;  /* 0x0000003f3f3ff290 */ /* 0x000ff6000fffe03f */
[----:B------:R-:W-:Y:S01]  /*2ce70*/  @!UPT UIADD3 URZ, URZ, URZ, URZ ;  /* 0x0000003f3f3ff290 */ /* 0x000fe2000fffe03f */
[----:B------:R-:W-:Y:S01]  /*2ce80*/  STL.64 [R1+0xe10], R8 ;  /* 0x000e100801007387 */ /* 0x000fe20000100a00 */
[----:B------:R0:W-:Y:S03]  /*2ce90*/  STL.64 [R1+0xe18], R10 ;  /* 0x000e180a01007387 */ /* 0x0001e60000100a00 */
[----:B0-----:R-:W2:Y:S01]  /*2cea0*/  LDL.LU.64 R10, [R1+0x2ee8] ;  /* 0x002ee800010a7983 */ /* 0x001ea20000300a00 */
[----:B------:R-:W-:Y:S01]  /*2ceb0*/  STL.64 [R1+0x2dd0], R22 ;  /* 0x002dd01601007387 */ /* 0x000fe20000100a00 */
        /* <DEDUP_REMOVED lines=13> */
[----:B0-----:R-:W2:Y:S01]  /*2cf90*/  LDL.LU.64 R10, [R1+0x2ec0] ;  /* 0x002ec000010a7983 */ /* 0x001ea20000300a00 */
[----:B------:R-:W3:Y:S02]  /*2cfa0*/  LDL.LU.64 R8, [R1+0x2eb8] ;  /* 0x002eb80001087983 */ /* 0x000ee40000300a00 */
[----:B------:R-:W-:Y:S01]  /*2cfb0*/  STL.64 [R1+0x2e90], R14 ;  /* 0x002e900e01007387 */ /* 0x000fe20000100a00 */
[C---:B--2---:R-:W-:Y:S11]  /*2cfc0*/  HMMA.16816.F32.BF16 R16, R24.reuse, R10, R16 ;  /* 0x0000000a1810723c */ /* 0x044ff60000041810 */
[----:B------:R-:W-:Y:S11]  /*2cfd0*/  @!UPT UIADD3 URZ, URZ, URZ, URZ ;  /* 0x0000003f3f3ff290 */ /* 0x000ff6000fffe03f */
[----:B------:R-:W-:Y:S01]  /*2cfe0*/  @!UPT UIADD3 URZ, URZ, URZ, URZ ;  /* 0x0000003f3f3ff290 */ /* 0x000fe2000fffe03f */
[----:B------:R-:W-:Y:S01]  /*2cff0*/  STL.64 [R1+0xde0], R16 ;  /* 0x000de01001007387 */ /* 0x000fe20000100a00 */
[----:B------:R0:W-:Y:S03]  /*2d000*/  STL.64 [R1+0xde8], R18 ;  /* 0x000de81201007387 */ /* 0x0001e60000100a00 */
[----:B0-----:R-:W4:Y:S01]  /*2d010*/  LDL.LU.64 R18, [R1+0x2eb0] ;  /* 0x002eb00001127983 */ /* 0x001f220000300a00 */
[----:B------:R-:W4:Y:S02]  /*2d020*/  LDL.LU.64 R16, [R1+0x2ea8] ;  /* 0x002ea80001107983 */ /* 0x000f240000300a00 */
[----:B------:R-:W-:Y:S01]  /*2d030*/  STL.64 [R1+0x2dc8], R10 ;  /* 0x002dc80a01007387 */ /* 0x000fe20000100a00 */
[----:B----4-:R-:W-:Y:S01]  /*2d040*/  HMMA.16816.F32.BF16 R24, R24, R6, R16 ;  /* 0x000000061818723c */ /* 0x010fe20000041810 */
[----:B------:R-:W2:Y:S01]  /*2d050*/  LDL.LU.64 R18, [R1+0x2ea0] ;  /* 0x002ea00001127983 */ /* 0x000ea20000300a00 */
[----:B------:R-:W2:Y:S11]  /*2d060*/  LDL.LU.64 R16, [R1+0x2e98] ;  /* 0x002e980001107983 */ /* 0x000eb60000300a00 */
[----:B------:R-:W-:Y:S10]  /*2d070*/  @!UPT UIADD3 URZ, URZ, URZ, URZ ;  /* 0x0000003f3f3ff290 */ /* 0x000ff4000fffe03f */
[----:B------:R0:W-:Y:S01]  /*2d080*/  STL.64 [R1+0x610], R24 ;  /* 0x0006101801007387 */ /* 0x0001e20000100a00 */
[----:B------:R1:W-:Y:S03]  /*2d090*/  STL.64 [R1+0x618], R26 ;  /* 0x0006181a01007387 */ /* 0x0003e60000100a00 */
[----:B0-----:R-:W2:Y:S01]  /*2d0a0*/  LDL.LU R24, [R1+0xfc0] ;  /* 0x000fc00001187983 */ /* 0x001ea20000300800 */
[----:B------:R-:W2:Y:S02]  /*2d0b0*/  LDL.LU R25, [R1+0xfc4] ;  /* 0x000fc40001197983 */ /* 0x000ea40000300800 */
[----:B-1----:R-:W2:Y:S02]  /*2d0c0*/  LDL.LU R26, [R1+0xfc8] ;  /* 0x000fc800011a7983 */ /* 0x002ea40000300800 */
[----:B------:R-:W2:Y:S02]  /*2d0d0*/  LDL.LU R27, [R1+0xfcc] ;  /* 0x000fcc00011b7983 */ /* 0x000ea40000300800 */
[----:B---3--:R-:W-:-:S02]  /*2d0e0*/  IMAD.MOV.U32 R10, RZ, RZ, R9 ;  /* 0x000000ffff0a7224 */ /* 0x008fc400078e0009 */
[----:B------:R-:W-:Y:S01]  /*2d0f0*/  IMAD.MOV.U32 R11, RZ, RZ, R8 ;  /* 0x000000ffff0b7224 */ /* 0x000fe200078e0008 */
[----:B------:R-:W-:Y:S01]  /*2d100*/  STL.64 [R1+0x2da8], R6 ;  /* 0x002da80601007387 */ /* 0x000fe20000100a00 */
[----:B------:R-:W3:Y:S05]  /*2d110*/  LDL.LU R8, [R1+0xcf0] ;  /* 0x000cf00001087983 */ /* 0x000eea0000300800 */
[----:B--2---:R-:W-:Y:S11]  /*2d120*/  HMMA.16816.F32.BF16 R24, R16, R10, R24 ;  /* 0x0000000a1018723c */ /* 0x004ff60000041818 */
[----:B------:R-:W-:Y:S11]  /*2d130*/  @!UPT UIADD3 URZ, URZ, URZ, URZ ;  /* 0x0000003f3f3ff290 */ /* 0x000ff6000fffe03f */
[----:B------:R-:W-:Y:S01]  /*2d140*/  @!UPT UIADD3 URZ, URZ, URZ, URZ ;  /* 0x0000003f3f3ff290 */ /* 0x000fe2000fffe03f */
[----:B------:R-:W-:Y:S01]  /*2d150*/  STL.64 [R1+0xfc0], R24 ;  /* 0x000fc01801007387 */ /* 0x000fe20000100a00 */
[----:B------:R-:W-:Y:S02]  /*2d160*/  STL.64 [R1+0xfc8], R26 ;  /* 0x000fc81a01007387 */ /* 0x000fe40000100a00 */
[----:B------:R-:W3:Y:S02]  /*2d170*/  LDL.LU R9, [R1+0xcf4] ;  /* 0x000cf40001097983 */ /* 0x000ee40000300800 */
[----:B------:R-:W2:Y:S01]  /*2d180*/  LDL.LU R10, [R1+0xcf8] ;  /* 0x000cf800010a7983 */ /* 0x000ea20000300800 */
[----:B------:R-:W2:Y:S01]  /*2d190*/  LDL.LU R11, [R1+0xcfc] ;  /* 0x000cfc00010b7983 */ /* 0x000ea20000300800 */
[----:B------:R-:W-:Y:S02]  /*2d1a0*/  IMAD.MOV.U32 R22, RZ, RZ, R29 ;  /* 0x000000ffff167224 */ /* 0x000fe400078e001d */
[----:B------:R-:W-:Y:S01]  /*2d1b0*/  IMAD.MOV.U32 R23, RZ, RZ, R28 ;  /* 0x000000ffff177224 */ /* 0x000fe200078e001c */
[----:B--2---:R-:W-:Y:S01]  /*2d1c0*/  STL.64 [R1+0x2de0], R10 ;  /* 0x002de00a01007387 */ /* 0x004fe20000100a00 */
[----:B---3--:R-:W-:Y:S03]  /*2d1d0*/  STL.64 [R1+0x2dd8], R8 ;  /* 0x002dd80801007387 */ /* 0x008fe60000100a00 */
[----:B------:R0:W-:Y:S02]  /*2d1e0*/  STL.64 [R1+0x2de8], R22 ;  /* 0x002de81601007387 */ /* 0x0001e40000100a00 */
[----:B0-----:R-:W-:-:S02]  /*2d1f0*/  IMAD.MOV.U32 R22, RZ, RZ, R21 ;  /* 0x000000ffff167224 */ /* 0x001fc400078e0015 */
[----:B------:R-:W-:-:S05]  /*2d200*/  IMAD.MOV.U32 R23, RZ, RZ, R20 ;  /* 0x000000ffff177224 */ /* 0x000fca00078e0014 */
[----:B------:R0:W-:Y:S01]  /*2d210*/  STL.64 [R1+0x2e00], R22 ;  /* 0x002e001601007387 */ /* 0x0001e20000100a00 */
[----:B------:R-:W2:Y:S02]  /*2d220*/  LDL.LU R8, [R1+0xd00] ;  /* 0x000d000001087983 */ /* 0x000ea40000300800 */
[----:B------:R-:W2:Y:S02]  /*2d230*/  LDL.LU R9, [R1+0xd04] ;  /* 0x000d040001097983 */ /* 0x000ea40000300800 */
[----:B------:R-:W3:Y:S01]  /*2d240*/  LDL.LU R10, [R1+0xd08] ;  /* 0x000d0800010a7983 */ /* 0x000ee20000300800 */
[----:B------:R-:W3:Y:S01]  /*2d250*/  LDL.LU R11, [R1+0xd0c] ;  /* 0x000d0c00010b7983 */ /* 0x000ee20000300800 */
[----:B------:R-:W4:Y:S02]  /*2d260*/  LDL.LU R20, [R1+0xd20] ;  /* 0x000d200001147983 */ /* 0x000f240000300800 */
[----:B------:R-:W4:Y:S01]  /*2d270*/  LDL.LU R21, [R1+0xd24] ;  /* 0x000d240001157983 */ /* 0x000f220000300800 */
[----:B0-----:R-:W2:Y:S01]  /*2d280*/  LDL.LU R22, [R1+0xd28] ;  /* 0x000d280001167983 */ /* 0x001ea20000300800 */
[----:B------:R-:W2:Y:S02]  /*2d290*/  LDL.LU R23, [R1+0xd2c] ;  /* 0x000d2c0001177983 */ /* 0x000ea40000300800 */
[----:B------:R-:W2:Y:S02]  /*2d2a0*/  LDL.64 R26, [R1+0x78] ;  /* 0x00007800011a7983 */ /* 0x000ea40000100a00 */
[----:B--2---:R0:W-:Y:S01]  /*2d2b0*/  STL.64 [R1+0x2e40], R26 ;  /* 0x002e401a01007387 */ /* 0x0041e20000100a00 */
[----:B------:R1:W-:Y:S02]  /*2d2c0*/  STL.64 [R1+0x2e10], R22 ;  /* 0x002e101601007387 */ /* 0x0003e40000100a00 */
[----:B----4-:R-:W-:Y:S02]  /*2d2d0*/  STL.64 [R1+0x2e08], R20 ;  /* 0x002e081401007387 */ /* 0x010fe40000100a00 */
[----:B0-----:R-:W-:-:S02]  /*2d2e0*/  IMAD.MOV.U32 R26, RZ, RZ, R13 ;  /* 0x000000ffff1a7224 */ /* 0x001fc400078e000d */
[----:B-1----:R-:W-:Y:S02]  /*2d2f0*/  IMAD.MOV.U32 R23, RZ, RZ, R4 ;  /* 0x000000ffff177224 */ /* 0x002fe400078e0004 */
[----:B------:R-:W-:Y:S02]  /*2d300*/  IMAD.MOV.U32 R27, RZ, RZ, R12 ;  /* 0x000000ffff1b7224 */ /* 0x000fe400078e000c */
[----:B------:R-:W-:Y:S01]  /*2d310*/  IMAD.MOV.U32 R22, RZ, RZ, R5 ;  /* 0x000000ffff167224 */ /* 0x000fe200078e0005 */
[----:B------:R-:W2:Y:S01]  /*2d320*/  LDL.LU R4, [R1+0xd40] ;  /* 0x000d400001047983 */ /* 0x000ea20000300800 */
[----:B------:R-:W2:Y:S02]  /*2d330*/  LDL.LU R5, [R1+0xd44] ;  /* 0x000d440001057983 */ /* 0x000ea40000300800 */
[----:B------:R-:W4:Y:S02]  /*2d340*/  LDL.LU R6, [R1+0xd48] ;  /* 0x000d480001067983 */ /* 0x000f240000300800 */
[----:B------:R-:W4:Y:S01]  /*2d350*/  LDL.LU R7, [R1+0xd4c] ;  /* 0x000d4c0001077983 */ /* 0x000f220000300800 */
[----:B------:R0:W-:Y:S04]  /*2d360*/  STL.64 [R1+0x2e58], R26 ;  /* 0x002e581a01007387 */ /* 0x0001e80000100a00 */
[----:B0-----:R-:W2:Y:S04]  /*2d370*/  LDL.64 R26, [R1+0x98] ;  /* 0x00009800011a7983 */ /* 0x001ea80000100a00 */
[----:B--2---:R-:W-:Y:S01]  /*2d380*/  STL.64 [R1+0x2e70], R26 ;  /* 0x002e701a01007387 */ /* 0x004fe20000100a00 */
[----:B----4-:R-:W-:Y:S02]  /*2d390*/  STL.64 [R1+0x2e38], R6 ;  /* 0x002e380601007387 */ /* 0x010fe40000100a00 */
[----:B------:R0:W-:Y:S02]  /*2d3a0*/  STL.64 [R1+0x2e30], R4 ;  /* 0x002e300401007387 */ /* 0x0001e40000100a00 */
[----:B0-----:R-:W2:Y:S01]  /*2d3b0*/  LDL.LU R4, [R1+0x5c0] ;  /* 0x0005c00001047983 */ /* 0x001ea20000300800 */
[----:B------:R-:W2:Y:S02]  /*2d3c0*/  LDL.LU R5, [R1+0x5c4] ;  /* 0x0005c40001057983 */ /* 0x000ea40000300800 */
[----:B------:R-:W4:Y:S02]  /*2d3d0*/  LDL.LU R6, [R1+0x5c8] ;  /* 0x0005c80001067983 */ /* 0x000f240000300800 */
[----:B------:R-:W4:Y:S02]  /*2d3e0*/  LDL.LU R7, [R1+0x5cc] ;  /* 0x0005cc0001077983 */ /* 0x000f240000300800 */
[----:B------:R-:W-:-:S02]  /*2d3f0*/  IMAD.MOV.U32 R26, RZ, RZ, R2 ;  /* 0x000000ffff1a7224 */ /* 0x000fc400078e0002 */
[----:B------:R-:W-:Y:S01]  /*2d400*/  IMAD.MOV.U32 R27, RZ, RZ, R0 ;  /* 0x000000ffff1b7224 */ /* 0x000fe200078e0000 */
[----:B------:R-:W3:Y:S01]  /*2d410*/  LDL.LU R12, [R1+0xfb0] ;  /* 0x000fb000010c7983 */ /* 0x000ee20000300800 */
[----:B------:R-:W3:Y:S02]  /*2d420*/  LDL.LU R13, [R1+0xfb4] ;  /* 0x000fb400010d7983 */ /* 0x000ee40000300800 */
[----:B------:R-:W3:Y:S02]  /*2d430*/  LDL.LU R14, [R1+0xfb8] ;  /* 0x000fb800010e7983 */ /* 0x000ee40000300800 */
[----:B------:R-:W3:Y:S01]  /*2d440*/  LDL.LU R15, [R1+0xfbc] ;  /* 0x000fbc00010f7983 */ /* 0x000ee20000300800 */
[----:B------:R0:W-:Y:S04]  /*2d450*/  STL.64 [R1+0x2e88], R26 ;  /* 0x002e881a01007387 */ /* 0x0001e80000100a00 */
[----:B0-----:R-:W3:Y:S04]  /*2d460*/  LDL.64 R26, [R1+0xb8] ;  /* 0x0000b800011a7983 */ /* 0x001ee80000100a00 */
[----:B----4-:R-:W-:Y:S01]  /*2d470*/  STL.64 [R1+0x2e50], R6 ;  /* 0x002e500601007387 */ /* 0x010fe20000100a00 */
[----:B--2---:R0:W-:Y:S03]  /*2d480*/  STL.64 [R1+0x2e48], R4 ;  /* 0x002e480401007387 */ /* 0x0041e60000100a00 */
[----:B0-----:R-:W2:Y:S01]  /*2d490*/  LDL.LU R4, [R1+0x5d0] ;  /* 0x0005d00001047983 */ /* 0x001ea20000300800 */
[----:B------:R-:W2:Y:S02]  /*2d4a0*/  LDL.LU R5, [R1+0x5d4] ;  /* 0x0005d40001057983 */ /* 0x000ea40000300800 */
[----:B------:R-:W4:Y:S02]  /*2d4b0*/  LDL.LU R6, [R1+0x5d8] ;  /* 0x0005d80001067983 */ /* 0x000f240000300800 */
[----:B------:R-:W4:Y:S02]  /*2d4c0*/  LDL.LU R7, [R1+0x5dc] ;  /* 0x0005dc0001077983 */ /* 0x000f240000300800 */
[----:B----4-:R-:W-:Y:S01]  /*2d4d0*/  STL.64 [R1+0x2e68], R6 ;  /* 0x002e680601007387 */ /* 0x010fe20000100a00 */
[----:B--2---:R0:W-:Y:S03]  /*2d4e0*/  STL.64 [R1+0x2e60], R4 ;  /* 0x002e600401007387 */ /* 0x0041e60000100a00 */
[----:B0-----:R-:W2:Y:S01]  /*2d4f0*/  LDL.LU R4, [R1+0xf90] ;  /* 0x000f900001047983 */ /* 0x001ea20000300800 */
[----:B------:R-:W2:Y:S02]  /*2d500*/  LDL.LU R5, [R1+0xf94] ;  /* 0x000f940001057983 */ /* 0x000ea40000300800 */
[----:B------:R-:W4:Y:S02]  /*2d510*/  LDL.LU R6, [R1+0xf98] ;  /* 0x000f980001067983 */ /* 0x000f240000300800 */
[----:B------:R-:W4:Y:S01]  /*2d520*/  LDL.LU R7, [R1+0xf9c] ;  /* 0x000f9c0001077983 */ /* 0x000f220000300800 */
[----:B---3--:R-:W-:Y:S01]  /*2d530*/  HMMA.16816.F32.BF16 R12, R16, R26, R12 ;  /* 0x0000001a100c723c */ /* 0x008fe2000004180c */
[----:B----4-:R-:W-:Y:S01]  /*2d540*/  STL.64 [R1+0x2e80], R6 ;  /* 0x002e800601007387 */ /* 0x010fe20000100a00 */
[----:B--2---:R0:W-:Y:S03]  /*2d550*/  STL.64 [R1+0x2e78], R4 ;  /* 0x002e780401007387 */ /* 0x0041e60000100a00 */
[----:B0-----:R-:W2:Y:S01]  /*2d560*/  LDL.LU R4, [R1+0xfa0] ;  /* 0x000fa00001047983 */ /* 0x001ea20000300800 */
[----:B------:R-:W2:Y:S02]  /*2d570*/  LDL.LU R5, [R1+0xfa4] ;  /* 0x000fa40001057983 */ /* 0x000ea40000300800 */
[----:B------:R-:W2:Y:S02]  /*2d580*/  LDL.LU R6, [R1+0xfa8] ;  /* 0x000fa80001067983 */ /* 0x000ea40000300800 */
[----:B------:R-:W2:Y:S01]  /*2d590*/  LDL.LU R7, [R1+0xfac] ;  /* 0x000fac0001077983 */ /* 0x000ea20000300800 */
[----:B------:R0:W-:Y:S04]  /*2d5a0*/  STL.64 [R1+0x2e28], R22 ;  /* 0x002e281601007387 */ /* 0x0001e80000100a00 */
[----:B0-----:R-:W3:Y:S01]  /*2d5b0*/  LDL.64 R22, [R1+0x68] ;  /* 0x0000680001167983 */ /* 0x001ee20000100a00 */
[----:B------:R-:W-:Y:S02]  /*2d5c0*/  STL.64 [R1+0x2df8], R10 ;  /* 0x002df80a01007387 */ /* 0x000fe40000100a00 */
[----:B------:R0:W-:Y:S02]  /*2d5d0*/  STL.64 [R1+0x2df0], R8 ;  /* 0x002df00801007387 */ /* 0x0001e40000100a00 */
[----:B0-----:R-:W4:Y:S01]  /*2d5e0*/  LDL.LU R8, [R1+0xd10] ;  /* 0x000d100001087983 */ /* 0x001f220000300800 */
[----:B------:R-:W4:Y:S02]  /*2d5f0*/  LDL.LU R9, [R1+0xd14] ;  /* 0x000d140001097983 */ /* 0x000f240000300800 */
[----:B------:R-:W2:Y:S02]  /*2d600*/  LDL.LU R10, [R1+0xd18] ;  /* 0x000d1800010a7983 */ /* 0x000ea40000300800 */
[----:B------:R-:W2:Y:S02]  /*2d610*/  LDL.LU R11, [R1+0xd1c] ;  /* 0x000d1c00010b7983 */ /* 0x000ea40000300800 */
[----:B--2---:R-:W-:Y:S01]  /*2d620*/  STL.64 [R1+0x2e20], R10 ;  /* 0x002e200a01007387 */ /* 0x004fe20000100a00 */
[----:B----4-:R0:W-:Y:S03]  /*2d630*/  STL.64 [R1+0x2e18], R8 ;  /* 0x002e180801007387 */ /* 0x0101e60000100a00 */
[----:B0-----:R-:W2:Y:S01]  /*2d640*/  LDL.LU R8, [R1+0xd30] ;  /* 0x000d300001087983 */ /* 0x001ea20000300800 */
[----:B------:R-:W2:Y:S02]  /*2d650*/  LDL.LU R9, [R1+0xd34] ;  /* 0x000d340001097983 */ /* 0x000ea40000300800 */
[----:B------:R-:W2:Y:S02]  /*2d660*/  LDL.LU R10, [R1+0xd38] ;  /* 0x000d3800010a7983 */ /* 0x000ea40000300800 */
[----:B------:R-:W2:Y:S01]  /*2d670*/  LDL.LU R11, [R1+0xd3c] ;  /* 0x000d3c00010b7983 */ /* 0x000ea20000300800 */
[----:B------:R0:W-:Y:S01]  /*2d680*/  STL.64 [R1+0xfb0], R12 ;  /* 0x000fb00c01007387 */ /* 0x0001e20000100a00 */
[----:B------:R1:W-:Y:S02]  /*2d690*/  STL.64 [R1+0xfb8], R14 ;  /* 0x000fb80e01007387 */ /* 0x0003e40000100a00 */
[----:B0-----:R-:W-:Y:S01]  /*2d6a0*/  IMAD.MOV.U32 R13, RZ, RZ, R26 ;  /* 0x000000ffff0d7224 */ /* 0x001fe200078e001a */
[----:B-1----:R-:W4:Y:S01]  /*2d6b0*/  LDL.LU.64 R14, [R1+0x2e90] ;  /* 0x002e9000010e7983 */ /* 0x002f220000300a00 */
[----:B------:R-:W-:-:S02]  /*2d6c0*/  IMAD.MOV.U32 R12, RZ, RZ, R27 ;  /* 0x000000ffff0c7224 */ /* 0x000fc400078e001b */
[----:B------:R-:W2:Y:S02]  /*2d6d0*/  LDL.LU.64 R26, [R1+0x2e88] ;  /* 0x002e8800011a7983 */ /* 0x000ea40000300a00 */
[C---:B--2---:R-:W-:Y:S01]  /*2d6e0*/  HMMA.16816.F32.BF16 R24, R16.reuse, R26, R4 ;  /* 0x0000001a1018723c */ /* 0x044fe20000041804 */
[----:B----4-:R0:W-:Y:S01]  /*2d6f0*/  STL.64 [R1+0x2db8], R14 ;  /* 0x002db80e01007387 */ /* 0x0101e20000100a00 */
[----:B------:R-:W-:Y:S03]  /*2d700*/  STL.64 [R1+0x2db0], R12 ;  /* 0x002db00c01007387 */ /* 0x000fe60000100a00 */
[----:B0-----:R-:W2:Y:S01]  /*2d710*/  LDL.64 R14, [R1+0x8] ;  /* 0x00000800010e7983 */ /* 0x001ea20000100a00 */
[----:B------:R-:W4:Y:S02]  /*2d720*/  LDL.LU.64 R6, [R1+0x2e80] ;  /* 0x002e800001067983 */ /* 0x000f240000300a00 */
[----:B------:R-:W4:Y:S11]  /*2d730*/  LDL.LU.64 R4, [R1+0x2e78] ;  /* 0x002e780001047983 */ /* 0x000f360000300a00 */
[----:B------:R-:W-:Y:S04]  /*2d740*/  @!UPT UIADD3 URZ, URZ, URZ, URZ ;  /* 0x0000003f3f3ff290 */ /* 0x000fe8000fffe03f */
[----:B------:R-:W-:Y:S01]  /*2d750*/  STL.64 [R1+0xfa0], R24 ;  /* 0x000fa01801007387 */ /* 0x000fe20000100a00 */
[----:B------:R0:W-:Y:S03]  /*2d760*/  STL.64 [R1+0xfa8], R26 ;  /* 0x000fa81a01007387 */ /* 0x0001e60000100a00 */
[----:B0-----:R-:W4:Y:S02]  /*2d770*/  LDL.LU.64 R26, [R1+0x2e70] ;  /* 0x002e7000011a7983 */ /* 0x001f240000300a00 */
        /* <DEDUP_REMOVED lines=9> */
[C---:B----4-:R-:W-:Y:S01]  /*2d810*/  HMMA.16816.F32.BF16 R24, R16.reuse, R26, R4 ;  /* 0x0000001a1018723c */ /* 0x050fe20000041804 */
[----:B------:R-:W4:Y:S01]  /*2d820*/  LDL.LU.64 R6, [R1+0x2e50] ;  /* 0x002e500001067983 */ /* 0x000f220000300a00 */
[----:B------:R-:W4:Y:S11]  /*2d830*/  LDL.LU.64 R4, [R1+0x2e48] ;  /* 0x002e480001047983 */ /* 0x000f360000300a00 */
[----:B------:R-:W-:Y:S10]  /*2d840*/  @!UPT UIADD3 URZ, URZ, URZ, URZ ;  /* 0x0000003f3f3ff290 */ /* 0x000ff4000fffe03f */
[----:B------:R-:W-:Y:S01]  /*2d850*/  STL.64 [R1+0x5d0], R24 ;  /* 0x0005d01801007387 */ /* 0x000fe20000100a00 */
[----:B------:R0:W-:Y:S03]  /*2d860*/  STL.64 [R1+0x5d8], R26 ;  /* 0x0005d81a01007387 */ /* 0x0001e60000100a00 */
[----:B0-----:R-:W4:Y:S02]  /*2d870*/  LDL.LU.64 R26, [R1+0x2e40] ;  /* 0x002e4000011a7983 */ /* 0x001f240000300a00 */
[C---:B----4-:R-:W-:Y:S11]  /*2d880*/  HMMA.16816.F32.BF16 R4, R16.reuse, R26, R4 ;  /* 0x0000001a1004723c */ /* 0x050ff60000041804 */
[----:B------:R-:W-:Y:S11]  /*2d890*/  @!UPT UIADD3 URZ, URZ, URZ, URZ ;  /* 0x0000003f3f3ff290 */ /* 0x000ff6000fffe03f */
[----:B------:R-:W-:Y:S01]  /*2d8a0*/  @!UPT UIADD3 URZ, URZ, URZ, URZ ;  /* 0x0000003f3f3ff290 */ /* 0x000fe2000fffe03f */
[----:B------:R-:W-:Y:S01]  /*2d8b0*/  STL.64 [R1+0x5c0], R4 ;  /* 0x0005c00401007387 */ /* 0x000fe20000100a00 */
[----:B------:R0:W-:Y:S03]  /*2d8c0*/  STL.64 [R1+0x5c8], R6 ;  /* 0x0005c80601007387 */ /* 0x0001e60000100a00 */
[----:B0-----:R-:W3:Y:S01]  /*2d8d0*/  LDL.LU.64 R6, [R1+0x2e38] ;  /* 0x002e380001067983 */ /* 0x001ee20000300a00 */
[----:B------:R-:W3:Y:S02]  /*2d8e0*/  LDL.LU.64 R4, [R1+0x2e30] ;  /* 0x002e300001047983 */ /* 0x000ee40000300a00 */
[----:B------:R-:W-:Y:S02]  /*2d8f0*/  IMAD.MOV.U32 R2, RZ, RZ, R26 ;  /* 0x000000ffff027224 */ /* 0x000fe400078e001a */
[----:B------:R-:W-:Y:S02]  /*2d900*/  IMAD.MOV.U32 R0, RZ, RZ, R27 ;  /* 0x000000ffff007224 */ /* 0x000fe400078e001b */
[----:B------:R-:W0:Y:S04]  /*2d910*/  LDSM.16.MT88.4 R24, [R3+0x4200] ;  /* 0x004200000318783b */ /* 0x000e280000004200 */
[----:B0-----:R0:W-:Y:S01]  /*2d920*/  STL.64 [R1+0x2c70], R26 ;  /* 0x002c701a01007387 */ /* 0x0011e20000100a00 */
[----:B------:R-:W-:Y:S03]  /*2d930*/  STL.64 [R1+0x2c68], R24 ;  /* 0x002c681801007387 */ /* 0x000fe60000100a00 */
[----:B0-----:R-:W4:Y:S04]  /*2d940*/  LDL R26, [R1+0x48] ;  /* 0x00004800011a7983 */ /* 0x001f280000100800 */
[----:B------:R-:W4:Y:S01]  /*2d950*/  LDL R27, [R1+0x4c] ;  /* 0x00004c00011b7983 */ /* 0x000f220000100800 */
[C---:B---3--:R-:W-:Y:S11]  /*2d960*/  HMMA.16816.F32.BF16 R4, R16.reuse, R22, R4 ;  /* 0x000000161004723c */ /* 0x048ff60000041804 */
[----:B------:R-:W-:Y:S11]  /*2d970*/  @!UPT UIADD3 URZ, URZ, URZ, URZ ;  /* 0x0000003f3f3ff290 */ /* 0x000ff6000fffe03f */
[----:B------:R-:W-:Y:S01]  /*2d980*/  @!UPT UIADD3 URZ, URZ, URZ, URZ ;  /* 0x0000003f3f3ff290 */ /* 0x000fe2000fffe03f */
[----:B------:R0:W-:Y:S01]  /*2d990*/  STL.64 [R1+0xd40], R4 ;  /* 0x000d400401007387 */ /* 0x0001e20000100a00 */
[----:B------:R-:W-:Y:S02]  /*2d9a0*/  STL.64 [R1+0xd48], R6 ;  /* 0x000d480601007387 */ /* 0x000fe40000100a00 */
[----:B0-----:R-:W-:Y:S02]  /*2d9b0*/  IMAD.MOV.U32 R5, RZ, RZ, R22 ;  /* 0x000000ffff057224 */ /* 0x001fe400078e0016 */
[----:B------:R-:W-:Y:S02]  /*2d9c0*/  IMAD.MOV.U32 R4, RZ, RZ, R23 ;  /* 0x000000ffff047224 */ /* 0x000fe400078e0017 */
[----:B------:R-:W3:Y:S03]  /*2d9d0*/  LDL.LU.64 R22, [R1+0x2e28] ;  /* 0x002e280001167983 */ /* 0x000ee60000300a00 */
[----:B------:R0:W-:Y:S02]  /*2d9e0*/  STL.64 [R1+0x2dc0], R4 ;  /* 0x002dc00401007387 */ /* 0x0001e40000100a00 */
[----:B0-----:R-:W2:Y:S01]  /*2d9f0*/  LDL.LU R4, [R1+0xce0] ;  /* 0x000ce00001047983 */ /* 0x001ea20000300800 */
[----:B------:R-:W2:Y:S02]  /*2da00*/  LDL.LU R5, [R1+0xce4] ;  /* 0x000ce40001057983 */ /* 0x000ea40000300800 */
[----:B------:R-:W2:Y:S02]  /*2da10*/  LDL.LU R6, [R1+0xce8] ;  /* 0x000ce80001067983 */ /* 0x000ea40000300800 */
[----:B------:R-:W2:Y:S01]  /*2da20*/  LDL.LU R7, [R1+0xcec] ;  /* 0x000cec0001077983 */ /* 0x000ea20000300800 */
[C---:B---3--:R-:W-:Y:S01]  /*2da30*/  HMMA.16816.F32.BF16 R20, R16.reuse, R22, R8 ;  /* 0x000000161014723c */ /* 0x048fe20000041808 */
[----:B------:R-:W3:Y:S01]  /*2da40*/  LDL.LU.64 R10, [R1+0x2e20] ;  /* 0x002e2000010a7983 */ /* 0x000ee20000300a00 */
[----:B------:R-:W3:Y:S11]  /*2da50*/  LDL.LU.64 R8, [R1+0x2e18] ;  /* 0x002e180001087983 */ /* 0x000ef60000300a00 */
[----:B------:R-:W-:Y:S10]  /*2da60*/  @!UPT UIADD3 URZ, URZ, URZ, URZ ;  /* 0x0000003f3f3ff290 */ /* 0x000ff4000fffe03f */
[----:B------:R-:W-:Y:S01]  /*2da70*/  STL.64 [R1+0xd30], R20 ;  /* 0x000d301401007387 */ /* 0x000fe20000100a00 */
[----:B------:R0:W-:Y:S03]  /*2da80*/  STL.64 [R1+0xd38], R22 ;  /* 0x000d381601007387 */ /* 0x0001e60000100a00 */
[----:B0-----:R-:W4:Y:S01]  /*2da90*/  LDL.LU.64 R22, [R1+0x2e10] ;  /* 0x002e100001167983 */ /* 0x001f220000300a00 */
[----:B------:R-:W4:Y:S02]  /*2daa0*/  LDL.LU.64 R20, [R1+0x2e08] ;  /* 0x002e080001147983 */ /* 0x000f240000300a00 */
[C---:B----4-:R-:W-:Y:S11]  /*2dab0*/  HMMA.16816.F32.BF16 R20, R16.reuse, R26, R20 ;  /* 0x0000001a1014723c */ /* 0x050ff60000041814 */
[----:B------:R-:W-:Y:S11]  /*2dac0*/  @!UPT UIADD3 URZ, URZ, URZ, URZ ;  /* 0x0000003f3f3ff290 */ /* 0x000ff6000fffe03f */
[----:B------:R-:W-:Y:S01]  /*2dad0*/  @!UPT UIADD3 URZ, URZ, URZ, URZ ;  /* 0x0000003f3f3ff290 */ /* 0x000fe2000fffe03f */
[----:B------:R-:W-:Y:S01]  /*2dae0*/  STL.64 [R1+0xd20], R20 ;  /* 0x000d201401007387 */ /* 0x000fe20000100a00 */
        /* <DEDUP_REMOVED lines=15> */
[----:B0-----:R-:W3:Y:S01]  /*2dbe0*/  LDL.LU.64 R22, [R1+0x2dd0] ;  /* 0x002dd00001167983 */ /* 0x001ee20000300a00 */
[----:B--2---:R-:W-:Y:S01]  /*2dbf0*/  HMMA.16816.F32.BF16 R4, R16, R14, R4 ;  /* 0x0000000e1004723c */ /* 0x004fe20000041804 */
[----:B------:R-:W-:Y:S02]  /*2dc00*/  IMAD.MOV.U32 R25, RZ, RZ, R14 ;  /* 0x000000ffff197224 */ /* 0x000fe400078e000e */
[----:B------:R-:W-:-:S05]  /*2dc10*/  IMAD.MOV.U32 R24, RZ, RZ, R15 ;  /* 0x000000ffff187224 */ /* 0x000fca00078e000f */
[----:B---3--:R-:W-:Y:S11]  /*2dc20*/  HMMA.16816.F32.BF16 R8, R16, R22, R8 ;  /* 0x000000161008723c */ /* 0x008ff60000041808 */
[----:B------:R-:W-:Y:S11]  /*2dc30*/  @!UPT UIADD3 URZ, URZ, URZ, URZ ;  /* 0x0000003f3f3ff290 */ /* 0x000ff6000fffe03f */
[----:B------:R-:W-:Y:S01]  /*2dc40*/  @!UPT UIADD3 URZ, URZ, URZ, URZ ;  /* 0x0000003f3f3ff290 */ /* 0x000fe2000fffe03f */
[----:B------:R-:W-:Y:S01]  /*2dc50*/  STL.64 [R1+0xcf0], R8 ;  /* 0x000cf00801007387 */ /* 0x000fe20000100a00 */
[----:B------:R0:W-:Y:S03]  /*2dc60*/  STL.64 [R1+0xcf8], R10 ;  /* 0x000cf80a01007387 */ /* 0x0001e60000100a00 */
[----:B0-----:R-:W2:Y:S01]  /*2dc70*/  LDL.LU.64 R10, [R1+0x2dc8] ;  /* 0x002dc800010a7983 */ /* 0x001ea20000300a00 */
[----:B------:R-:W3:Y:S02]  /*2dc80*/  LDL.LU R20, [R1+0xcd0] ;  /* 0x000cd00001147983 */ /* 0x000ee40000300800 */
[----:B------:R-:W-:Y:S02]  /*2dc90*/  IMAD.MOV.U32 R9, RZ, RZ, R22 ;  /* 0x000000ffff097224 */ /* 0x000fe400078e0016 */
[----:B------:R-:W3:Y:S02]  /*2dca0*/  LDL.LU R21, [R1+0xcd4] ;  /* 0x000cd40001157983 */ /* 0x000ee40000300800 */
[----:B------:R-:W-:Y:S01]  /*2dcb0*/  IMAD.MOV.U32 R8, RZ, RZ, R23 ;  /* 0x000000ffff087224 */ /* 0x000fe200078e0017 */
[----:B------:R-:W3:Y:S01]  /*2dcc0*/  LDL.LU R22, [R1+0xcd8] ;  /* 0x000cd80001167983 */ /* 0x000ee20000300800 */
[----:B------:R-:W3:Y:S02]  /*2dcd0*/  LDL.LU R23, [R1+0xcdc] ;  /* 0x000cdc0001177983 */ /* 0x000ee40000300800 */
[----:B------:R0:W-:Y:S02]  /*2dce0*/  STL.64 [R1+0xce0], R4 ;  /* 0x000ce00401007387 */ /* 0x0001e40000100a00 */
[----:B------:R-:W-:Y:S01]  /*2dcf0*/  STL.64 [R1+0xce8], R6 ;  /* 0x000ce80601007387 */ /* 0x000fe20000100a00 */
[----:B0-----:R-:W4:Y:S01]  /*2dd00*/  LDL.LU.64 R4, [R1+0x2dc0] ;  /* 0x002dc00001047983 */ /* 0x001f220000300a00 */
[----:B------:R-:W3:Y:S02]  /*2dd10*/  LDL.LU.64 R14, [R1+0x2db8] ;  /* 0x002db800010e7983 */ /* 0x000ee40000300a00 */
[----:B------:R-:W2:Y:S02]  /*2dd20*/  LDL.LU.64 R12, [R1+0x2db0] ;  /* 0x002db000010c7983 */ /* 0x000ea40000300a00 */
[----:B------:R-:W-:Y:S01]  /*2dd30*/  STL.64 [R1+0x2cf8], R26 ;  /* 0x002cf81a01007387 */ /* 0x000fe20000100a00 */
[----:B------:R0:W-:Y:S04]  /*2dd40*/  STL.64 [R1+0x2cf0], R24 ;  /* 0x002cf01801007387 */ /* 0x0001e80000100a00 */
[----:B0-----:R-:W2:Y:S01]  /*2dd50*/  LDL.LU R24, [R1+0xc00] ;  /* 0x000c000001187983 */ /* 0x001ea20000300800 */
[----:B------:R-:W2:Y:S02]  /*2dd60*/  LDL.LU R25, [R1+0xc04] ;  /* 0x000c040001197983 */ /* 0x000ea40000300800 */
[----:B------:R-:W2:Y:S02]  /*2dd70*/  LDL.LU R26, [R1+0xc08] ;  /* 0x000c0800011a7983 */ /* 0x000ea40000300800 */
[----:B------:R-:W2:Y:S02]  /*2dd80*/  LDL.LU R27, [R1+0xc0c] ;  /* 0x000c0c00011b7983 */ /* 0x000ea40000300800 */
[----:B--2---:R4:W-:Y:S01]  /*2dd90*/  STL.64 [R1+0x2d08], R26 ;  /* 0x002d081a01007387 */ /* 0x0049e20000100a00 */
[----:B------:R0:W-:Y:S02]  /*2dda0*/  STL.64 [R1+0x2d00], R24 ;  /* 0x002d001801007387 */ /* 0x0001e40000100a00 */
[----:B----4-:R-:W-:-:S02]  /*2ddb0*/  IMAD.MOV.U32 R26, RZ, RZ, R5 ;  /* 0x000000ffff1a7224 */ /* 0x010fc400078e0005 */
[----:B------:R-:W-:-:S05]  /*2ddc0*/  IMAD.MOV.U32 R27, RZ, RZ, R4 ;  /* 0x000000ffff1b7224 */ /* 0x000fca00078e0004 */
[----:B------:R1:W-:Y:S01]  /*2ddd0*/  STL.64 [R1+0x2d18], R26 ;  /* 0x002d181a01007387 */ /* 0x0003e20000100a00 */
[----:B0-----:R-:W2:Y:S02]  /*2dde0*/  LDL.LU R24, [R1+0x4f0] ;  /* 0x0004f00001187983 */ /* 0x001ea40000300800 */
[----:B------:R-:W2:Y:S01]  /*2ddf0*/  LDL.LU R25, [R1+0x4f4] ;  /* 0x0004f40001197983 */ /* 0x000ea20000300800 */
[----:B-1----:R-:W4:Y:S01]  /*2de00*/  LDL.LU R26, [R1+0x4f8] ;  /* 0x0004f800011a7983 */ /* 0x002f220000300800 */
[----:B------:R-:W4:Y:S02]  /*2de10*/  LDL.LU R27, [R1+0x4fc] ;  /* 0x0004fc00011b7983 */ /* 0x000f240000300800 */
[----:B------:R-:W2:Y:S02]  /*2de20*/  LDL.LU R4, [R1+0xcc0] ;  /* 0x000cc00001047983 */ /* 0x000ea40000300800 */
[----:B------:R-:W3:Y:S01]  /*2de30*/  LDL.LU R5, [R1+0xcc4] ;  /* 0x000cc40001057983 */ /* 0x000ee20000300800 */
[----:B------:R-:W3:Y:S01]  /*2de40*/  LDL.LU R6, [R1+0xcc8] ;  /* 0x000cc80001067983 */ /* 0x000ee20000300800 */
[----:B------:R-:W3:Y:S03]  /*2de50*/  LDL.LU R7, [R1+0xccc] ;  /* 0x000ccc0001077983 */ /* 0x000ee60000300800 */
[----:B----4-:R0:W-:Y:S01]  /*2de60*/  STL.64 [R1+0x2d28], R26 ;  /* 0x002d281a01007387 */ /* 0x0101e20000100a00 */
[----:B--2---:R-:W-:Y:S03]  /*2de70*/  STL.64 [R1+0x2d20], R24 ;  /* 0x002d201801007387 */ /* 0x004fe60000100a00 */
[----:B0-----:R-:W2:Y:S01]  /*2de80*/  LDL.64 R26, [R1+0x88] ;  /* 0x00008800011a7983 */ /* 0x001ea20000100a00 */
[----:B---3--:R-:W-:Y:S03]  /*2de90*/  HMMA.16816.F32.BF16 R20, R16, R14, R20 ;  /* 0x0000000e1014723c */ /* 0x008fe60000041814 */
[----:B--2---:R0:W-:Y:S02]  /*2dea0*/  STL.64 [R1+0x2d40], R26 ;  /* 0x002d401a01007387 */ /* 0x0041e40000100a00 */
[----:B0-----:R-:W-:-:S02]  /*2deb0*/  IMAD.MOV.U32 R26, RZ, RZ, R29 ;  /* 0x000000ffff1a7224 */ /* 0x001fc400078e001d */
[----:B------:R-:W-:-:S05]  /*2dec0*/  IMAD.MOV.U32 R27, RZ, RZ, R28 ;  /* 0x000000ffff1b7224 */ /* 0x000fca00078e001c */
[----:B------:R0:W-:Y:S04]  /*2ded0*/  STL.64 [R1+0x2d58], R26 ;  /* 0x002d581a01007387 */ /* 0x0001e80000100a00 */
[----:B0-----:R-:W2:Y:S04]  /*2dee0*/  LDL.64 R26, [R1+0xa8] ;  /* 0x0000a800011a7983 */ /* 0x001ea80000100a00 */
[----:B--2---:R0:W-:Y:S03]  /*2def0*/  STL.64 [R1+0x2d68], R26 ;  /* 0x002d681a01007387 */ /* 0x0041e60000100a00 */
[----:B------:R-:W-:Y:S02]  /*2df00*/  STL.64 [R1+0xcd0], R20 ;  /* 0x000cd01401007387 */ /* 0x000fe40000100a00 */
[----:B------:R-:W-:Y:S02]  /*2df10*/  STL.64 [R1+0xcd8], R22 ;  /* 0x000cd81601007387 */ /* 0x000fe40000100a00 */
[----:B0-----:R-:W-:-:S02]  /*2df20*/  IMAD.MOV.U32 R26, RZ, RZ, R13 ;  /* 0x000000ffff1a7224 */ /* 0x001fc400078e000d */
[----:B------:R-:W-:-:S05]  /*2df30*/  IMAD.MOV.U32 R27, RZ, RZ, R12 ;  /* 0x000000ffff1b7224 */ /* 0x000fca00078e000c */
[----:B------:R0:W-:Y:S04]  /*2df40*/  STL.64 [R1+0x2d80], R26 ;  /* 0x002d801a01007387 */ /* 0x0001e80000100a00 */
[----:B0-----:R-:W2:Y:S01]  /*2df50*/  LDL.64 R26, [R1+0xc8] ;  /* 0x0000c800011a7983 */ /* 0x001ea20000100a00 */
[----:B------:R0:W-:Y:S02]  /*2df60*/  STL.64 [R1+0x2d60], R14 ;  /* 0x002d600e01007387 */ /* 0x0001e40000100a00 */
[----:B------:R-:W3:Y:S02]  /*2df70*/  LDL.LU R12, [R1+0x520] ;  /* 0x00052000010c7983 */ /* 0x000ee40000300800 */
[----:B------:R-:W3:Y:S01]  /*2df80*/  LDL.LU R13, [R1+0x524] ;  /* 0x00052400010d7983 */ /* 0x000ee20000300800 */
[----:B0-----:R-:W4:Y:S01]  /*2df90*/  LDL.LU R14, [R1+0x528] ;  /* 0x00052800010e7983 */ /* 0x001f220000300800 */
[----:B------:R-:W4:Y:S02]  /*2dfa0*/  LDL.LU R15, [R1+0x52c] ;  /* 0x00052c00010f7983 */ /* 0x000f240000300800 */
[----:B------:R-:W2:Y:S02]  /*2dfb0*/  LDL.LU R20, [R1+0x5b0] ;  /* 0x0005b00001147983 */ /* 0x000ea40000300800 */
[----:B------:R-:W2:Y:S01]  /*2dfc0*/  LDL.LU R21, [R1+0x5b4] ;  /* 0x0005b40001157983 */ /* 0x000ea20000300800 */
[----:B------:R-:W2:Y:S01]  /*2dfd0*/  LDL.LU R22, [R1+0x5b8] ;  /* 0x0005b80001167983 */ /* 0x000ea20000300800 */
[----:B------:R-:W2:Y:S01]  /*2dfe0*/  LDL.LU R23, [R1+0x5bc] ;  /* 0x0005bc0001177983 */ /* 0x000ea20000300800 */
[C---:B------:R-:W-:Y:S02]  /*2dff0*/  HMMA.16816.F32.BF16 R4, R16.reuse, R10, R4 ;  /* 0x0000000a1004723c */ /* 0x040fe40000041804 */
[----:B----4-:R-:W-:Y:S01]  /*2e000*/  STL.64 [R1+0x2d78], R14 ;  /* 0x002d780e01007387 */ /* 0x010fe20000100a00 */
[----:B---3--:R0:W-:Y:S03]  /*2e010*/  STL.64 [R1+0x2d70], R12 ;  /* 0x002d700c01007387 */ /* 0x0081e60000100a00 */
[----:B0-----:R-:W3:Y:S01]  /*2e020*/  LDL.LU R12, [R1+0x530] ;  /* 0x00053000010c7983 */ /* 0x001ee20000300800 */
[----:B------:R-:W3:Y:S02]  /*2e030*/  LDL.LU R13, [R1+0x534] ;  /* 0x00053400010d7983 */ /* 0x000ee40000300800 */
[----:B------:R-:W4:Y:S02]  /*2e040*/  LDL.LU R14, [R1+0x538] ;  /* 0x00053800010e7983 */ /* 0x000f240000300800 */
[----:B------:R-:W4:Y:S02]  /*2e050*/  LDL.LU R15, [R1+0x53c] ;  /* 0x00053c00010f7983 */ /* 0x000f240000300800 */
[----:B----4-:R-:W-:Y:S01]  /*2e060*/  STL.64 [R1+0x2d90], R14 ;  /* 0x002d900e01007387 */ /* 0x010fe20000100a00 */
[----:B---3--:R0:W-:Y:S03]  /*2e070*/  STL.64 [R1+0x2d88], R12 ;  /* 0x002d880c01007387 */ /* 0x0081e60000100a00 */
[----:B0-----:R-:W3:Y:S01]  /*2e080*/  LDL.LU R12, [R1+0x540] ;  /* 0x00054000010c7983 */ /* 0x001ee20000300800 */
[----:B------:R-:W3:Y:S02]  /*2e090*/  LDL.LU R13, [R1+0x544] ;  /* 0x00054400010d7983 */ /* 0x000ee40000300800 */
[----:B------:R-:W3:Y:S02]  /*2e0a0*/  LDL.LU R14, [R1+0x548] ;  /* 0x00054800010e7983 */ /* 0x000ee40000300800 */
[----:B------:R-:W3:Y:S01]  /*2e0b0*/  LDL.LU R15, [R1+0x54c] ;  /* 0x00054c00010f7983 */ /* 0x000ee20000300800 */
[----:B------:R-:W-:Y:S01]  /*2e0c0*/  STL.64 [R1+0xcc0], R4 ;  /* 0x000cc00401007387 */ /* 0x000fe20000100a00 */
[----:B------:R0:W-:Y:S03]  /*2e0d0*/  STL.64 [R1+0xcc8], R6 ;  /* 0x000cc80601007387 */ /* 0x0001e60000100a00 */
[----:B0-----:R-:W2:Y:S01]  /*2e0e0*/  LDL.LU.64 R6, [R1+0x2da8] ;  /* 0x002da80001067983 */ /* 0x001ea20000300a00 */
        /* <DEDUP_REMOVED lines=10> */
[----:B------:R-:W4:Y:S02]  /*2e190*/  LDL.LU R10, [R1+0x508] ;  /* 0x00050800010a7983 */ /* 0x000f240000300800 */
[----:B------:R-:W4:Y:S01]  /*2e1a0*/  LDL.LU R11, [R1+0x50c] ;  /* 0x00050c00010b7983 */ /* 0x000f220000300800 */
[----:B------:R-:W-:Y:S01]  /*2e1b0*/  HMMA.16816.F32.BF16 R16, R16, R6, R20 ;  /* 0x000000061010723c */ /* 0x000fe20000041814 */
[----:B----4-:R-:W-:Y:S01]  /*2e1c0*/  STL.64 [R1+0x2d50], R10 ;  /* 0x002d500a01007387 */ /* 0x010fe20000100a00 */
[----:B--2---:R0:W-:Y:S03]  /*2e1d0*/  STL.64 [R1+0x2d48], R8 ;  /* 0x002d480801007387 */ /* 0x0041e60000100a00 */
[----:B0-----:R-:W2:Y:S01]  /*2e1e0*/  LDL.LU R8, [R1+0x510] ;  /* 0x0005100001087983 */ /* 0x001ea20000300800 */
[----:B------:R-:W2:Y:S02]  /*2e1f0*/  LDL.LU R9, [R1+0x514] ;  /* 0x0005140001097983 */ /* 0x000ea40000300800 */
[----:B------:R-:W2:Y:S02]  /*2e200*/  LDL.LU R10, [R1+0x518] ;  /* 0x00051800010a7983 */ /* 0x000ea40000300800 */
[----:B------:R-:W2:Y:S01]  /*2e210*/  LDL.LU R11, [R1+0x51c] ;  /* 0x00051c00010b7983 */ /* 0x000ea20000300800 */
[----:B------:R-:W3:Y:S01]  /*2e220*/  LDL.LU.64 R22, [R1+0x2da0] ;  /* 0x002da00001167983 */ /* 0x000ee20000300a00 */
[----:B------:R-:W3:Y:S11]  /*2e230*/  LDL.LU.64 R20, [R1+0x2d98] ;  /* 0x002d980001147983 */ /* 0x000ef60000300a00 */
[----:B------:R-:W-:Y:S02]  /*2e240*/  STL.64 [R1+0x5b0], R16 ;  /* 0x0005b01001007387 */ /* 0x000fe40000100a00 */
[----:B------:R-:W-:Y:S02]  /*2e250*/  STL.64 [R1+0x5b8], R18 ;  /* 0x0005b81201007387 */ /* 0x000fe40000100a00 */
[----:B------:R-:W-:-:S02]  /*2e260*/  IMAD.MOV.U32 R29, RZ, RZ, R26 ;  /* 0x000000ffff1d7224 */ /* 0x000fc400078e001a */
[----:B------:R-:W-:Y:S01]  /*2e270*/  IMAD.MOV.U32 R28, RZ, RZ, R27 ;  /* 0x000000ffff1c7224 */ /* 0x000fe200078e001b */
        /* <DEDUP_REMOVED lines=12> */
[----:B------:R-:W-:Y:S01]  /*2e340*/  STL.64 [R1+0x530], R24 ;  /* 0x0005301801007387 */ /* 0x000fe20000100a00 */
[----:B------:R0:W-:Y:S03]  /*2e350*/  STL.64 [R1+0x538], R26 ;  /* 0x0005381a01007387 */ /* 0x0001e60000100a00 */
[----:B0-----:R-:W3:Y:S02]  /*2e360*/  LDL.LU.64 R26, [R1+0x2d68] ;  /* 0x002d6800011a7983 */ /* 0x001ee40000300a00 */
        /* <DEDUP_REMOVED lines=8> */
[----:B------:R-:W2:Y:S02]  /*2e3f0*/  LDL.LU.64 R26, [R1+0x2d58] ;  /* 0x002d5800011a7983 */ /* 0x000ea40000300a00 */
[C---:B--2---:R-:W-:Y:S01]  /*2e400*/  HMMA.16816.F32.BF16 R24, R20.reuse, R26, R8 ;  /* 0x0000001a1418723c */ /* 0x044fe20000041808 */
[----:B---3--:R0:W-:Y:S01]  /*2e410*/  STL.64 [R1+0x2ca0], R14 ;  /* 0x002ca00e01007387 */ /* 0x0081e20000100a00 */
[----:B------:R-:W-:Y:S03]  /*2e420*/  STL.64 [R1+0x2c98], R12 ;  /* 0x002c980c01007387 */ /* 0x000fe60000100a00 */
[----:B0-----:R-:W2:Y:S01]  /*2e430*/  LDL.64 R14, [R1+0x58] ;  /* 0x00005800010e7983 */ /* 0x001ea20000100a00 */
[----:B------:R-:W3:Y:S02]  /*2e440*/  LDL.LU.64 R10, [R1+0x2d50] ;  /* 0x002d5000010a7983 */ /* 0x000ee40000300a00 */
[----:B------:R-:W3:Y:S11]  /*2e450*/  LDL.LU.64 R8, [R1+0x2d48] ;  /* 0x002d480001087983 */ /* 0x000ef60000300a00 */
[----:B------:R-:W-:Y:S04]  /*2e460*/  @!UPT UIADD3 URZ, URZ, URZ, URZ ;  /* 0x0000003f3f3ff290 */ /* 0x000fe8000fffe03f */
[----:B------:R-:W-:Y:S01]  /*2e470*/  STL.64 [R1+0x510], R24 ;  /* 0x0005101801007387 */ /* 0x000fe20000100a00 */
[----:B------:R0:W-:Y:S03]  /*2e480*/  STL.64 [R1+0x518], R26 ;  /* 0x0005181a01007387 */ /* 0x0001e60000100a00 */
[----:B0-----:R-:W3:Y:S01]  /*2e490*/  LDL.LU.64 R26, [R1+0x2d40] ;  /* 0x002d4000011a7983 */ /* 0x001ee20000300a00 */
[----:B------:R-:W-:Y:S02]  /*2e4a0*/  IMAD.MOV.U32 R18, RZ, RZ, R2 ;  /* 0x000000ffff127224 */ /* 0x000fe400078e0002 */
[----:B------:R-:W-:Y:S01]  /*2e4b0*/  IMAD.MOV.U32 R19, RZ, RZ, R0 ;  /* 0x000000ffff137224 */ /* 0x000fe200078e0000 */
        /* <DEDUP_REMOVED lines=14> */
[----:B------:R-:W-:Y:S02]  /*2e5a0*/  STL.64 [R1+0x4f8], R18 ;  /* 0x0004f81201007387 */ /* 0x000fe40000100a00 */
[----:B------:R-:W0:Y:S02]  /*2e5b0*/  LDSM.16.MT88.4 R16, [R3+0x4280] ;  /* 0x004280000310783b */ /* 0x000e240000004200 */
[----:B0-----:R-:W-:Y:S02]  /*2e5c0*/  STL.64 [R1+0x2b68], R18 ;  /* 0x002b681201007387 */ /* 0x001fe40000100a00 */
[----:B------:R0:W-:Y:S02]  /*2e5d0*/  STL.64 [R1+0x2b60], R16 ;  /* 0x002b601001007387 */ /* 0x0001e40000100a00 */
[----:B0-----:R-:W4:Y:S01]  /*2e5e0*/  LDL.LU R16, [R1+0xbf0] ;  /* 0x000bf00001107983 */ /* 0x001f220000300800 */
[----:B------:R-:W4:Y:S02]  /*2e5f0*/  LDL.LU R17, [R1+0xbf4] ;  /* 0x000bf40001117983 */ /* 0x000f240000300800 */
[----:B------:R-:W4:Y:S02]  /*2e600*/  LDL.LU R18, [R1+0xbf8] ;  /* 0x000bf80001127983 */ /* 0x000f240000300800 */
[----:B------:R-:W4:Y:S01]  /*2e610*/  LDL.LU R19, [R1+0xbfc] ;  /* 0x000bfc0001137983 */ /* 0x000f220000300800 */
[C---:B---3--:R-:W-:Y:S01]  /*2e620*/  HMMA.16816.F32.BF16 R24, R20.reuse, R26, R8 ;  /* 0x0000001a1418723c */ /* 0x048fe20000041808 */
[----:B------:R-:W3:Y:S11]  /*2e630*/  LDL.LU.64 R8, [R1+0x2d10] ;  /* 0x002d100001087983 */ /* 0x000ef60000300a00 */
[----:B------:R-:W-:Y:S11]  /*2e640*/  @!UPT UIADD3 URZ, URZ, URZ, URZ ;  /* 0x0000003f3f3ff290 */ /* 0x000ff6000fffe03f */
[----:B------:R-:W-:Y:S01]  /*2e650*/  STL.64 [R1+0xc10], R24 ;  /* 0x000c101801007387 */ /* 0x000fe20000100a00 */
[----:B------:R0:W-:Y:S03]  /*2e660*/  STL.64 [R1+0xc18], R26 ;  /* 0x000c181a01007387 */ /* 0x0001e60000100a00 */
[----:B0-----:R-:W2:Y:S01]  /*2e670*/  LDL.LU.64 R26, [R1+0x2d08] ;  /* 0x002d0800011a7983 */ /* 0x001ea20000300a00 */
[----:B------:R-:W2:Y:S02]  /*2e680*/  LDL.LU.64 R24, [R1+0x2d00] ;  /* 0x002d000001187983 */ /* 0x000ea40000300a00 */
[----:B--2---:R-:W-:Y:S11]  /*2e690*/  HMMA.16816.F32.BF16 R24, R20, R14, R24 ;  /* 0x0000000e1418723c */ /* 0x004ff60000041818 */
[----:B------:R-:W-:Y:S11]  /*2e6a0*/  @!UPT UIADD3 URZ, URZ, URZ, URZ ;  /* 0x0000003f3f3ff290 */ /* 0x000ff6000fffe03f */
[----:B------:R-:W-:Y:S01]  /*2e6b0*/  @!UPT UIADD3 URZ, URZ, URZ, URZ ;  /* 0x0000003f3f3ff290 */ /* 0x000fe2000fffe03f */
[----:B------:R-:W-:Y:S01]  /*2e6c0*/  STL.64 [R1+0xc00], R24 ;  /* 0x000c001801007387 */ /* 0x000fe20000100a00 */
[----:B------:R0:W-:Y:S03]  /*2e6d0*/  STL.64 [R1+0xc08], R26 ;  /* 0x000c081a01007387 */ /* 0x0001e60000100a00 */
[----:B0-----:R-:W4:Y:S01]  /*2e6e0*/  LDL.LU.64 R26, [R1+0x2cf8] ;  /* 0x002cf800011a7983 */ /* 0x001f220000300a00 */
[----:B------:R-:W2:Y:S02]  /*2e6f0*/  LDL.LU.64 R24, [R1+0x2cf0] ;  /* 0x002cf00001187983 */ /* 0x000ea40000300a00 */
[----:B------:R-:W-:Y:S02]  /*2e700*/  IMAD.MOV.U32 R5, RZ, RZ, R14 ;  /* 0x000000ffff057224 */ /* 0x000fe400078e000e */
[----:B------:R-:W-:Y:S02]  /*2e710*/  IMAD.MOV.U32 R4, RZ, RZ, R15 ;  /* 0x000000ffff047224 */ /* 0x000fe400078e000f */
[----:B--2---:R-:W-:-:S02]  /*2e720*/  IMAD.MOV.U32 R14, RZ, RZ, R25 ;  /* 0x000000ffff0e7224 */ /* 0x004fc400078e0019 */
[----:B------:R-:W-:-:S05]  /*2e730*/  IMAD.MOV.U32 R15, RZ, RZ, R24 ;  /* 0x000000ffff0f7224 */ /* 0x000fca00078e0018 */
[----:B------:R-:W-:Y:S01]  /*2e740*/  STL.64 [R1+0x2cb8], R14 ;  /* 0x002cb80e01007387 */ /* 0x000fe20000100a00 */
[----:B------:R-:W-:Y:S02]  /*2e750*/  STL.64 [R1+0x2c80], R6 ;  /* 0x002c800601007387 */ /* 0x000fe40000100a00 */
[----:B------:R4:W-:Y:S02]  /*2e760*/  STL.64 [R1+0x2c78], R4 ;  /* 0x002c780401007387 */ /* 0x0009e40000100a00 */
[C---:B----4-:R-:W-:Y:S01]  /*2e770*/  HMMA.16816.F32.BF16 R4, R20.reuse, R26, R16 ;  /* 0x0000001a1404723c */ /* 0x050fe20000041810 */
[----:B---3--:R-:W-:Y:S02]  /*2e780*/  IMAD.MOV.U32 R14, RZ, RZ, R9 ;  /* 0x000000ffff0e7224 */ /* 0x008fe400078e0009 */
[----:B------:R-:W-:Y:S11]  /*2e790*/  IMAD.MOV.U32 R15, RZ, RZ, R8 ;  /* 0x000000ffff0f7224 */ /* 0x000ff600078e0008 */
[----:B------:R-:W-:Y:S09]  /*2e7a0*/  @!UPT UIADD3 URZ, URZ, URZ, URZ ;  /* 0x0000003f3f3ff290 */ /* 0x000ff2000fffe03f */
[----:B------:R0:W-:Y:S01]  /*2e7b0*/  STL.64 [R1+0xbf0], R4 ;  /* 0x000bf00401007387 */ /* 0x0001e20000100a00 */
[----:B------:R1:W-:Y:S02]  /*2e7c0*/  STL.64 [R1+0xbf8], R6 ;  /* 0x000bf80601007387 */ /* 0x0003e40000100a00 */
[----:B------:R2:W-:Y:S01]  /*2e7d0*/  STL.64 [R1+0x2cd0], R14 ;  /* 0x002cd00e01007387 */ /* 0x0005e20000100a00 */
[----:B0-----:R-:W3:Y:S01]  /*2e7e0*/  LDL.LU R4, [R1+0xb90] ;  /* 0x000b900001047983 */ /* 0x001ee20000300800 */
[----:B------:R-:W3:Y:S02]  /*2e7f0*/  LDL.LU R5, [R1+0xb94] ;  /* 0x000b940001057983 */ /* 0x000ee40000300800 */
[----:B-1----:R-:W4:Y:S02]  /*2e800*/  LDL.LU R6, [R1+0xb98] ;  /* 0x000b980001067983 */ /* 0x002f240000300800 */
[----:B------:R-:W4:Y:S01]  /*2e810*/  LDL.LU R7, [R1+0xb9c] ;  /* 0x000b9c0001077983 */ /* 0x000f220000300800 */
[----:B------:R-:W2:Y:S01]  /*2e820*/  LDL.LU R16, [R1+0xbe0] ;  /* 0x000be00001107983 */ /* 0x000ea20000300800 */
[----:B------:R-:W2:Y:S02]  /*2e830*/  LDL.LU R17, [R1+0xbe4] ;  /* 0x000be40001117983 */ /* 0x000ea40000300800 */
[----:B------:R-:W2:Y:S02]  /*2e840*/  LDL.LU R18, [R1+0xbe8] ;  /* 0x000be80001127983 */ /* 0x000ea40000300800 */
[----:B------:R-:W2:Y:S01]  /*2e850*/  LDL.LU R19, [R1+0xbec] ;  /* 0x000bec0001137983 */ /* 0x000ea20000300800 */
[----:B------:R-:W2:Y:S01]  /*2e860*/  LDL.LU R8, [R1+0xbd0] ;  /* 0x000bd00001087983 */ /* 0x000ea20000300800 */
[----:B------:R-:W2:Y:S02]  /*2e870*/  LDL.LU R9, [R1+0xbd4] ;  /* 0x000bd40001097983 */ /* 0x000ea40000300800 */
[----:B------:R-:W2:Y:S02]  /*2e880*/  LDL.LU R10, [R1+0xbd8] ;  /* 0x000bd800010a7983 */ /* 0x000ea40000300800 */
[----:B------:R-:W2:Y:S02]  /*2e890*/  LDL.LU R11, [R1+0xbdc] ;  /* 0x000bdc00010b7983 */ /* 0x000ea40000300800 */
[----:B--2---:R0:W-:Y:S01]  /*2e8a0*/  STL.64 [R1+0x2ce8], R10 ;  /* 0x002ce80a01007387 */ /* 0x0041e20000100a00 */
[----:B------:R-:W-:Y:S02]  /*2e8b0*/  STL.64 [R1+0x2ce0], R8 ;  /* 0x002ce00801007387 */ /* 0x000fe40000100a00 */
[----:B------:R-:W2:Y:S01]  /*2e8c0*/  LDL.64 R14, [R1+0x28] ;  /* 0x00002800010e7983 */ /* 0x000ea20000100a00 */
[----:B0-----:R-:W2:Y:S01]  /*2e8d0*/  LDL.64 R10, [R1+0x38] ;  /* 0x00003800010a7983 */ /* 0x001ea20000100a00 */
[----:B----4-:R-:W-:Y:S02]  /*2e8e0*/  STL.64 [R1+0x2c90], R6 ;  /* 0x002c900601007387 */ /* 0x010fe40000100a00 */
[----:B---3--:R0:W-:Y:S02]  /*2e8f0*/  STL.64 [R1+0x2c88], R4 ;  /* 0x002c880401007387 */ /* 0x0081e40000100a00 */
        /* <DEDUP_REMOVED lines=8> */
[----:B------:R-:W4:Y:S02]  /*2e980*/  LDL.LU R6, [R1+0xbb8] ;  /* 0x000bb80001067983 */ /* 0x000f240000300800 */
[----:B------:R-:W4:Y:S01]  /*2e990*/  LDL.LU R7, [R1+0xbbc] ;  /* 0x000bbc0001077983 */ /* 0x000f220000300800 */
[----:B--2---:R-:W-:Y:S01]  /*2e9a0*/  HMMA.16816.F32.BF16 R16, R20, R10, R16 ;  /* 0x0000000a1410723c */ /* 0x004fe20000041810 */
[----:B----4-:R-:W-:Y:S01]  /*2e9b0*/  STL.64 [R1+0x2cc8], R6 ;  /* 0x002cc80601007387 */ /* 0x010fe20000100a00 */
[----:B---3--:R0:W-:Y:S03]  /*2e9c0*/  STL.64 [R1+0x2cc0], R4 ;  /* 0x002cc00401007387 */ /* 0x0081e60000100a00 */
[----:B0-----:R-:W2:Y:S01]  /*2e9d0*/  LDL.LU R4, [R1+0xbc0] ;  /* 0x000bc00001047983 */ /* 0x001ea20000300800 */
[----:B------:R-:W2:Y:S02]  /*2e9e0*/  LDL.LU R5, [R1+0xbc4] ;  /* 0x000bc40001057983 */ /* 0x000ea40000300800 */
[----:B------:R-:W2:Y:S02]  /*2e9f0*/  LDL.LU R6, [R1+0xbc8] ;  /* 0x000bc80001067983 */ /* 0x000ea40000300800 */
[----:B------:R-:W2:Y:S01]  /*2ea00*/  LDL.LU R7, [R1+0xbcc] ;  /* 0x000bcc0001077983 */ /* 0x000ea20000300800 */
[----:B------:R-:W3:Y:S01]  /*2ea10*/  LDL.LU R24, [R1+0x4e0] ;  /* 0x0004e00001187983 */ /* 0x000ee20000300800 */
[----:B------:R-:W3:Y:S02]  /*2ea20*/  LDL.LU R25, [R1+0x4e4] ;  /* 0x0004e40001197983 */ /* 0x000ee40000300800 */
[----:B------:R-:W3:Y:S02]  /*2ea30*/  LDL.LU R26, [R1+0x4e8] ;  /* 0x0004e800011a7983 */ /* 0x000ee40000300800 */
[----:B------:R-:W3:Y:S07]  /*2ea40*/  LDL.LU R27, [R1+0x4ec] ;  /* 0x0004ec00011b7983 */ /* 0x000eee0000300800 */
[----:B------:R0:W-:Y:S01]  /*2ea50*/  STL.64 [R1+0xbe0], R16 ;  /* 0x000be01001007387 */ /* 0x0001e20000100a00 */
[----:B------:R1:W-:Y:S02]  /*2ea60*/  STL.64 [R1+0xbe8], R18 ;  /* 0x000be81201007387 */ /* 0x0003e40000100a00 */
[----:B0-----:R-:W-:-:S02]  /*2ea70*/  IMAD.MOV.U32 R17, RZ, RZ, R10 ;  /* 0x000000ffff117224 */ /* 0x001fc400078e000a */
[----:B------:R-:W-:Y:S02]  /*2ea80*/  IMAD.MOV.U32 R16, RZ, RZ, R11 ;  /* 0x000000ffff107224 */ /* 0x000fe400078e000b */
[----:B------:R-:W4:Y:S01]  /*2ea90*/  LDL.LU.64 R10, [R1+0x2ce8] ;  /* 0x002ce800010a7983 */ /* 0x000f220000300a00 */
[----:B------:R-:W4:Y:S02]  /*2eaa0*/  LDL.LU.64 R8, [R1+0x2ce0] ;  /* 0x002ce00001087983 */ /* 0x000f240000300a00 */
[----:B------:R-:W-:Y:S02]  /*2eab0*/  STL.64 [R1+0x2c40], R16 ;  /* 0x002c401001007387 */ /* 0x000fe40000100a00 */
[----:B-1----:R-:W2:Y:S01]  /*2eac0*/  LDL R18, [R1+0xb8] ;  /* 0x0000b80001127983 */ /* 0x002ea20000100800 */
[----:B------:R-:W2:Y:S01]  /*2ead0*/  LDL R19, [R1+0xbc] ;  /* 0x0000bc0001137983 */ /* 0x000ea20000100800 */
[C---:B----4-:R-:W-:Y:S03]  /*2eae0*/  HMMA.16816.F32.BF16 R8, R20.reuse, R14, R8 ;  /* 0x0000000e1408723c */ /* 0x050fe60000041808 */
[----:B--2---:R-:W-:Y:S11]  /*2eaf0*/  STL.64 [R1+0x2c50], R18 ;  /* 0x002c501201007387 */ /* 0x004ff60000100a00 */
[----:B------:R-:W-:Y:S09]  /*2eb00*/  @!UPT UIADD3 URZ, URZ, URZ, URZ ;  /* 0x0000003f3f3ff290 */ /* 0x000ff2000fffe03f */
[----:B------:R0:W-:Y:S01]  /*2eb10*/  STL.64 [R1+0xbd0], R8 ;  /* 0x000bd00801007387 */ /* 0x0001e20000100a00 */
[----:B------:R1:W-:Y:S02]  /*2eb20*/  STL.64 [R1+0xbd8], R10 ;  /* 0x000bd80a01007387 */ /* 0x0003e40000100a00 */
[----:B0-----:R-:W-:Y:S01]  /*2eb30*/  IMAD.MOV.U32 R9, RZ, RZ, R14 ;  /* 0x000000ffff097224 */ /* 0x001fe200078e000e */
[----:B-1----:R-:W2:Y:S01]  /*2eb40*/  LDL.LU.64 R10, [R1+0x2cd8] ;  /* 0x002cd800010a7983 */ /* 0x002ea20000300a00 */
[----:B------:R-:W-:Y:S02]  /*2eb50*/  IMAD.MOV.U32 R8, RZ, RZ, R15 ;  /* 0x000000ffff087224 */ /* 0x000fe400078e000f */
        /* <DEDUP_REMOVED lines=8> */
[C---:B----4-:R-:W-:Y:S02]  /*2ebe0*/  HMMA.16816.F32.BF16 R12, R20.reuse, R14, R4 ;  /* 0x0000000e140c723c */ /* 0x050fe40000041804 */
[----:B------:R-:W4:Y:S01]  /*2ebf0*/  LDL.LU.64 R6, [R1+0x2cb0] ;  /* 0x002cb00001067983 */ /* 0x000f220000300a00 */
[----:B------:R-:W4:Y:S11]  /*2ec00*/  LDL.LU.64 R4, [R1+0x2ca8] ;  /* 0x002ca80001047983 */ /* 0x000f360000300a00 */
[----:B------:R-:W-:Y:S09]  /*2ec10*/  @!UPT UIADD3 URZ, URZ, URZ, URZ ;  /* 0x0000003f3f3ff290 */ /* 0x000ff2000fffe03f */
[----:B------:R-:W-:Y:S01]  /*2ec20*/  STL.64 [R1+0xbb0], R12 ;  /* 0x000bb00c01007387 */ /* 0x000fe20000100a00 */
[----:B------:R0:W-:Y:S03]  /*2ec30*/  STL.64 [R1+0xbb8], R14 ;  /* 0x000bb80e01007387 */ /* 0x0001e60000100a00 */
[----:B0-----:R-:W4:Y:S01]  /*2ec40*/  LDL.LU.64 R14, [R1+0x2ca0] ;  /* 0x002ca000010e7983 */ /* 0x001f220000300a00 */
[----:B------:R-:W2:Y:S01]  /*2ec50*/  LDL.LU.64 R12, [R1+0x2c98] ;  /* 0x002c9800010c7983 */ /* 0x000ea20000300a00 */
[----:B----4-:R-:W-:Y:S11]  /*2ec60*/  HMMA.16816.F32.BF16 R4, R20, R14, R4 ;  /* 0x0000000e1404723c */ /* 0x010ff60000041804 */
[----:B------:R-:W-:Y:S11]  /*2ec70*/  @!UPT UIADD3 URZ, URZ, URZ, URZ ;  /* 0x0000003f3f3ff290 */ /* 0x000ff6000fffe03f */
[----:B------:R-:W-:Y:S01]  /*2ec80*/  @!UPT UIADD3 URZ, URZ, URZ, URZ ;  /* 0x0000003f3f3ff290 */ /* 0x000fe2000fffe03f */
[----:B------:R-:W-:Y:S01]  /*2ec90*/  STL.64 [R1+0xba0], R4 ;  /* 0x000ba00401007387 */ /* 0x000fe20000100a00 */
[----:B------:R0:W-:Y:S03]  /*2eca0*/  STL.64 [R1+0xba8], R6 ;  /* 0x000ba80601007387 */ /* 0x0001e60000100a00 */
[----:B0-----:R-:W4:Y:S01]  /*2ecb0*/  LDL.LU.64 R6, [R1+0x2c90] ;  /* 0x002c900001067983 */ /* 0x001f220000300a00 */
[----:B------:R-:W4:Y:S02]  /*2ecc0*/  LDL.LU.64 R4, [R1+0x2c88] ;  /* 0x002c880001047983 */ /* 0x000f240000300a00 */
[----:B------:R2:W-:Y:S02]  /*2ecd0*/  STL.64 [R1+0x2b80], R14 ;  /* 0x002b800e01007387 */ /* 0x0005e40000100a00 */
[----:B--2---:R-:W-:Y:S02]  /*2ece0*/  IMAD.MOV.U32 R14, RZ, RZ, R13 ;  /* 0x000000ffff0e7224 */ /* 0x004fe400078e000d */
[----:B------:R-:W-:-:S05]  /*2ecf0*/  IMAD.MOV.U32 R15, RZ, RZ, R12 ;  /* 0x000000ffff0f7224 */ /* 0x000fca00078e000c */
[----:B------:R0:W-:Y:S01]  /*2ed00*/  STL.64 [R1+0x2c48], R14 ;  /* 0x002c480e01007387 */ /* 0x0001e20000100a00 */
[----:B------:R-:W2:Y:S02]  /*2ed10*/  LDL.LU R12, [R1+0x450] ;  /* 0x00045000010c7983 */ /* 0x000ea40000300800 */
[----:B------:R-:W2:Y:S01]  /*2ed20*/  LDL.LU R13, [R1+0x454] ;  /* 0x00045400010d7983 */ /* 0x000ea20000300800 */
[----:B0-----:R-:W2:Y:S01]  /*2ed30*/  LDL.LU R14, [R1+0x458] ;  /* 0x00045800010e7983 */ /* 0x001ea20000300800 */
[----:B------:R-:W2:Y:S01]  /*2ed40*/  LDL.LU R15, [R1+0x45c] ;  /* 0x00045c00010f7983 */ /* 0x000ea20000300800 */
[C---:B----4-:R-:W-:Y:S02]  /*2ed50*/  HMMA.16816.F32.BF16 R4, R20.reuse, R10, R4 ;  /* 0x0000000a1404723c */ /* 0x050fe40000041804 */
[----:B--2---:R-:W-:Y:S01]  /*2ed60*/  STL.64 [R1+0x2c60], R14 ;  /* 0x002c600e01007387 */ /* 0x004fe20000100a00 */
[----:B------:R0:W-:Y:S03]  /*2ed70*/  STL.64 [R1+0x2c58], R12 ;  /* 0x002c580c01007387 */ /* 0x0001e60000100a00 */
[----:B0-----:R-:W2:Y:S01]  /*2ed80*/  LDL.LU R12, [R1+0x460] ;  /* 0x00046000010c7983 */ /* 0x001ea20000300800 */
[----:B------:R-:W2:Y:S02]  /*2ed90*/  LDL.LU R13, [R1+0x464] ;  /* 0x00046400010d7983 */ /* 0x000ea40000300800 */
[----:B------:R-:W2:Y:S02]  /*2eda0*/  LDL.LU R14, [R1+0x468] ;  /* 0x00046800010e7983 */ /* 0x000ea40000300800 */
[----:B------:R-:W2:Y:S11]  /*2edb0*/  LDL.LU R15, [R1+0x46c] ;  /* 0x00046c00010f7983 */ /* 0x000eb60000300800 */
[----:B------:R-:W-:Y:S01]  /*2edc0*/  @!UPT UIADD3 URZ, URZ, URZ, URZ ;  /* 0x0000003f3f3ff290 */ /* 0x000fe2000fffe03f */
[----:B------:R-:W-:Y:S01]  /*2edd0*/  STL.64 [R1+0xb90], R4 ;  /* 0x000b900401007387 */ /* 0x000fe20000100a00 */
[----:B------:R0:W-:Y:S03]  /*2ede0*/  STL.64 [R1+0xb98], R6 ;  /* 0x000b980601007387 */ /* 0x0001e60000100a00 */
[----:B0-----:R-:W3:Y:S01]  /*2edf0*/  LDL.LU.64 R6, [R1+0x2c80] ;  /* 0x002c800001067983 */ /* 0x001ee20000300a00 */
[----:B------:R-:W4:Y:S02]  /*2ee00*/  LDL.LU.64 R4, [R1+0x2c78] ;  /* 0x002c780001047983 */ /* 0x000f240000300a00 */
[----:B------:R-:W-:Y:S02]  /*2ee10*/  STL.64 [R1+0x2b88], R10 ;  /* 0x002b880a01007387 */ /* 0x000fe40000100a00 */
[----:B------:R-:W-:Y:S02]  /*2ee20*/  IMAD.MOV.U32 R18, RZ, RZ, R29 ;  /* 0x000000ffff127224 */ /* 0x000fe400078e001d */
[----:B------:R-:W-:Y:S01]  /*2ee30*/  IMAD.MOV.U32 R19, RZ, RZ, R28 ;  /* 0x000000ffff137224 */ /* 0x000fe200078e001c */
[----:B---3--:R-:W-:Y:S01]  /*2ee40*/  HMMA.16816.F32.BF16 R20, R20, R6, R24 ;  /* 0x000000061414723c */ /* 0x008fe20000041818 */
[----:B------:R-:W2:Y:S01]  /*2ee50*/  LDL.LU.64 R26, [R1+0x2c70] ;  /* 0x002c7000011a7983 */ /* 0x000ea20000300a00 */
[----:B------:R-:W2:Y:S11]  /*2ee60*/  LDL.LU.64 R24, [R1+0x2c68] ;  /* 0x002c680001187983 */ /* 0x000eb60000300a00 */
[----:B------:R-:W-:Y:S10]  /*2ee70*/  @!UPT UIADD3 URZ, URZ, URZ, URZ ;  /* 0x0000003f3f3ff290 */ /* 0x000ff4000fffe03f */
[----:B------:R0:W-:Y:S01]  /*2ee80*/  STL.64 [R1+0x4e0], R20 ;  /* 0x0004e01401007387 */ /* 0x0001e20000100a00 */
[----:B------:R1:W-:Y:S03]  /*2ee90*/  STL.64 [R1+0x4e8], R22 ;  /* 0x0004e81601007387 */ /* 0x0003e60000100a00 */
[----:B0-----:R-:W3:Y:S01]  /*2eea0*/  LDL.LU R20, [R1+0x440] ;  /* 0x0004400001147983 */ /* 0x001ee20000300800 */
[----:B------:R-:W3:Y:S02]  /*2eeb0*/  LDL.LU R21, [R1+0x444] ;  /* 0x0004440001157983 */ /* 0x000ee40000300800 */
[----:B-1----:R-:W3:Y:S02]  /*2eec0*/  LDL.LU R22, [R1+0x448] ;  /* 0x0004480001167983 */ /* 0x002ee40000300800 */
[----:B------:R-:W3:Y:S01]  /*2eed0*/  LDL.LU R23, [R1+0x44c] ;  /* 0x00044c0001177983 */ /* 0x000ee20000300800 */
[----:B------:R-:W-:Y:S01]  /*2eee0*/  STL.64 [R1+0x2c38], R6 ;  /* 0x002c380601007387 */ /* 0x000fe20000100a00 */
[C---:B--2---:R-:W-:Y:S03]  /*2eef0*/  HMMA.16816.F32.BF16 R16, R24.reuse, R18, R12 ;  /* 0x000000121810723c */ /* 0x044fe6000004180c */
[----:B------:R-:W2:Y:S01]  /*2ef00*/  LDL.LU.64 R14, [R1+0x2c60] ;  /* 0x002c6000010e7983 */ /* 0x000ea20000300a00 */
[----:B------:R-:W2:Y:S11]  /*2ef10*/  LDL.LU.64 R12, [R1+0x2c58] ;  /* 0x002c5800010c7983 */ /* 0x000eb60000300a00 */
[----:B------:R-:W-:Y:S08]  /*2ef20*/  @!UPT UIADD3 URZ, URZ, URZ, URZ ;  /* 0x0000003f3f3ff290 */ /* 0x000ff0000fffe03f */
[----:B------:R-:W-:Y:S01]  /*2ef30*/  STL.64 [R1+0x460], R16 ;  /* 0x0004601001007387 */ /* 0x000fe20000100a00 */
[----:B------:R0:W-:Y:S03]  /*2ef40*/  STL.64 [R1+0x468], R18 ;  /* 0x0004681201007387 */ /* 0x0001e60000100a00 */
[----:B0-----:R-:W2:Y:S02]  /*2ef50*/  LDL.LU.64 R18, [R1+0x2c50] ;  /* 0x002c500001127983 */ /* 0x001ea40000300a00 */
[C---:B--2---:R-:W-:Y:S02]  /*2ef60*/  HMMA.16816.F32.BF16 R16, R24.reuse, R18, R12 ;  /* 0x000000121810723c */ /* 0x044fe4000004180c */
[----:B------:R-:W3:Y:S11]  /*2ef70*/  LDL.LU.64 R14, [R1+0x2c48] ;  /* 0x002c4800010e7983 */ /* 0x000ef60000300a00 */
[----:B------:R-:W-:Y:S10]  /*2ef80*/  @!UPT UIADD3 URZ, URZ, URZ, URZ ;  /* 0x0000003f3f3ff290 */ /* 0x000ff4000fffe03f */
[----:B------:R0:W-:Y:S01]  /*2ef90*/  STL.64 [R1+0x450], R16 ;  /* 0x0004501001007387 */ /* 0x0001e20000100a00 */
[----:B------:R-:W-:Y:S03]  /*2efa0*/  STL.64 [R1+0x458], R18 ;  /* 0x0004581201007387 */ /* 0x000fe60000100a00 */
[----:B0-----:R-:W2:Y:S01]  /*2efb0*/  LDL.LU.64 R16, [R1+0x2c40] ;  /* 0x002c400001107983 */ /* 0x001ea20000300a00 */
[----:B------:R-:W2:Y:S01]  /*2efc0*/  LDL.LU R12, [R1+0xa90] ;  /* 0x000a9000010c7983 */ /* 0x000ea20000300800 */
[----:B---3--:R-:W-:Y:S11]  /*2efd0*/  HMMA.16816.F32.BF16 R20, R24, R14, R20 ;  /* 0x0000000e1814723c */ /* 0x008ff60000041814 */
        /* <DEDUP_REMOVED lines=8> */
[----:B--2---:R-:W-:Y:S02]  /*2f060*/  STL.64 [R1+0x2b90], R12 ;  /* 0x002b900c01007387 */ /* 0x004fe40000100a00 */
[----:B0-----:R-:W-:-:S02]  /*2f070*/  IMAD.MOV.U32 R14, RZ, RZ, R9 ;  /* 0x000000ffff0e7224 */ /* 0x001fc400078e0009 */
[----:B------:R-:W-:-:S05]  /*2f080*/  IMAD.MOV.U32 R15, RZ, RZ, R8 ;  /* 0x000000ffff0f7224 */ /* 0x000fca00078e0008 */
[----:B------:R0:W-:Y:S01]  /*2f090*/  STL.64 [R1+0x2bb0], R14 ;  /* 0x002bb00e01007387 */ /* 0x0001e20000100a00 */
[----:B------:R-:W2:Y:S02]  /*2f0a0*/  LDL.LU R8, [R1+0xaa0] ;  /* 0x000aa00001087983 */ /* 0x000ea40000300800 */
[----:B------:R-:W2:Y:S02]  /*2f0b0*/  LDL.LU R9, [R1+0xaa4] ;  /* 0x000aa40001097983 */ /* 0x000ea40000300800 */
[----:B------:R-:W3:Y:S01]  /*2f0c0*/  LDL.LU R10, [R1+0xaa8] ;  /* 0x000aa800010a7983 */ /* 0x000ee20000300800 */
[----:B------:R-:W3:Y:S01]  /*2f0d0*/  LDL.LU R11, [R1+0xaac] ;  /* 0x000aac00010b7983 */ /* 0x000ee20000300800 */
[----:B0-----:R-:W-:Y:S02]  /*2f0e0*/  IMAD.MOV.U32 R14, RZ, RZ, R17 ;  /* 0x000000ffff0e7224 */ /* 0x001fe400078e0011 */
[----:B------:R-:W-:-:S05]  /*2f0f0*/  IMAD.MOV.U32 R15, RZ, RZ, R16 ;  /* 0x000000ffff0f7224 */ /* 0x000fca00078e0010 */
[----:B------:R0:W-:Y:S04]  /*2f100*/  STL.64 [R1+0x2bc8], R14 ;  /* 0x002bc80e01007387 */ /* 0x0001e80000100a00 */
[----:B0-----:R-:W2:Y:S04]  /*2f110*/  LDL.64 R14, [R1+0x48] ;  /* 0x00004800010e7983 */ /* 0x001ea80000100a00 */
[----:B--2---:R-:W-:Y:S01]  /*2f120*/  STL.64 [R1+0x2be0], R14 ;  /* 0x002be00e01007387 */ /* 0x004fe20000100a00 */
[----:B---3--:R-:W-:Y:S02]  /*2f130*/  STL.64 [R1+0x2ba8], R10 ;  /* 0x002ba80a01007387 */ /* 0x008fe40000100a00 */
[----:B------:R0:W-:Y:S02]  /*2f140*/  STL.64 [R1+0x2ba0], R8 ;  /* 0x002ba00801007387 */ /* 0x0001e40000100a00 */
[----:B0-----:R-:W2:Y:S01]  /*2f150*/  LDL.LU R8, [R1+0xab0] ;  /* 0x000ab00001087983 */ /* 0x001ea20000300800 */
[----:B------:R-:W2:Y:S02]  /*2f160*/  LDL.LU R9, [R1+0xab4] ;  /* 0x000ab40001097983 */ /* 0x000ea40000300800 */
[----:B------:R-:W3:Y:S02]  /*2f170*/  LDL.LU R10, [R1+0xab8] ;  /* 0x000ab800010a7983 */ /* 0x000ee40000300800 */
[----:B------:R-:W3:Y:S01]  /*2f180*/  LDL.LU R11, [R1+0xabc] ;  /* 0x000abc00010b7983 */ /* 0x000ee20000300800 */
[----:B------:R-:W2:Y:S01]  /*2f190*/  LDL.64 R22, [R1+0x78] ;  /* 0x0000780001167983 */ /* 0x000ea20000100a00 */
[----:B----4-:R-:W-:-:S02]  /*2f1a0*/  IMAD.MOV.U32 R14, RZ, RZ, R5 ;  /* 0x000000ffff0e7224 */ /* 0x010fc400078e0005 */
[----:B------:R-:W-:Y:S01]  /*2f1b0*/  IMAD.MOV.U32 R15, RZ, RZ, R4 ;  /* 0x000000ffff0f7224 */ /* 0x000fe200078e0004 */
[----:B--2---:R-:W-:Y:S04]  /*2f1c0*/  STL.64 [R1+0x2c18], R22 ;  /* 0x002c181601007387 */ /* 0x004fe80000100a00 */
[----:B------:R0:W-:Y:S02]  /*2f1d0*/  STL.64 [R1+0x2bf8], R14 ;  /* 0x002bf80e01007387 */ /* 0x0001e40000100a00 */
[----:B0-----:R-:W2:Y:S04]  /*2f1e0*/  LDL.64 R14, [R1+0x68] ;  /* 0x00006800010e7983 */ /* 0x001ea80000100a00 */
[----:B--2---:R0:W-:Y:S01]  /*2f1f0*/  STL.64 [R1+0x2c10], R14 ;  /* 0x002c100e01007387 */ /* 0x0041e20000100a00 */
[----:B------:R-:W2:Y:S02]  /*2f200*/  LDL.LU R12, [R1+0x410] ;  /* 0x00041000010c7983 */ /* 0x000ea40000300800 */
[----:B------:R-:W2:Y:S01]  /*2f210*/  LDL.LU R13, [R1+0x414] ;  /* 0x00041400010d7983 */ /* 0x000ea20000300800 */
[----:B0-----:R-:W4:Y:S01]  /*2f220*/  LDL.LU R14, [R1+0x418] ;  /* 0x00041800010e7983 */ /* 0x001f220000300800 */
[----:B------:R-:W4:Y:S02]  /*2f230*/  LDL.LU R15, [R1+0x41c] ;  /* 0x00041c00010f7983 */ /* 0x000f240000300800 */
[----:B------:R-:W-:-:S02]  /*2f240*/  IMAD.MOV.U32 R22, RZ, RZ, R2 ;  /* 0x000000ffff167224 */ /* 0x000fc400078e0002 */
[----:B------:R-:W-:Y:S01]  /*2f250*/  IMAD.MOV.U32 R23, RZ, RZ, R0 ;  /* 0x000000ffff177224 */ /* 0x000fe200078e0000 */
[----:B----4-:R-:W-:Y:S01]  /*2f260*/  STL.64 [R1+0x2c28], R14 ;  /* 0x002c280e01007387 */ /* 0x010fe20000100a00 */
[----:B--2---:R-:W-:Y:S02]  /*2f270*/  STL.64 [R1+0x2c20], R12 ;  /* 0x002c200c01007387 */ /* 0x004fe40000100a00 */
[----:B------:R-:W2:Y:S02]  /*2f280*/  LDL.LU R4, [R1+0x430] ;  /* 0x0004300001047983 */ /* 0x000ea40000300800 */
[----:B------:R-:W2:Y:S01]  /*2f290*/  LDL.LU R5, [R1+0x434] ;  /* 0x0004340001057983 */ /* 0x000ea20000300800 */
[----:B------:R-:W2:Y:S01]  /*2f2a0*/  LDL.LU R6, [R1+0x438] ;  /* 0x0004380001067983 */ /* 0x000ea20000300800 */
[----:B------:R-:W2:Y:S02]  /*2f2b0*/  LDL.LU R7, [R1+0x43c] ;  /* 0x00043c0001077983 */ /* 0x000ea40000300800 */
[----:B------:R0:W-:Y:S02]  /*2f2c0*/  STL.64 [R1+0x2c30], R22 ;  /* 0x002c301601007387 */ /* 0x0001e40000100a00 */
[----:B0-----:R-:W2:Y:S01]  /*2f2d0*/  LDL.64 R22, [R1+0x98] ;  /* 0x0000980001167983 */ /* 0x001ea20000100a00 */
[----:B------:R-:W4:Y:S02]  /*2f2e0*/  LDL.LU R12, [R1+0x420] ;  /* 0x00042000010c7983 */ /* 0x000f240000300800 */
[----:B------:R-:W4:Y:S02]  /*2f2f0*/  LDL.LU R13, [R1+0x424] ;  /* 0x00042400010d7983 */ /* 0x000f240000300800 */
[----:B------:R-:W4:Y:S01]  /*2f300*/  LDL.LU R14, [R1+0x428] ;  /* 0x00042800010e7983 */ /* 0x000f220000300800 */
[----:B------:R-:W4:Y:S01]  /*2f310*/  LDL.LU R15, [R1+0x42c] ;  /* 0x00042c00010f7983 */ /* 0x000f220000300800 */
[----:B---3--:R-:W-:Y:S02]  /*2f320*/  STL.64 [R1+0x2bc0], R10 ;  /* 0x002bc00a01007387 */ /* 0x008fe40000100a00 */
[----:B------:R0:W-:Y:S02]  /*2f330*/  STL.64 [R1+0x2bb8], R8 ;  /* 0x002bb80801007387 */ /* 0x0001e40000100a00 */
[----:B0-----:R-:W3:Y:S01]  /*2f340*/  LDL.LU R8, [R1+0xac0] ;  /* 0x000ac00001087983 */ /* 0x001ee20000300800 */
[----:B------:R-:W3:Y:S02]  /*2f350*/  LDL.LU R9, [R1+0xac4] ;  /* 0x000ac40001097983 */ /* 0x000ee40000300800 */
[----:B------:R-:W2:Y:S02]  /*2f360*/  LDL.LU R10, [R1+0xac8] ;  /* 0x000ac800010a7983 */ /* 0x000ea40000300800 */
[----:B------:R-:W2:Y:S02]  /*2f370*/  LDL.LU R11, [R1+0xacc] ;  /* 0x000acc00010b7983 */ /* 0x000ea40000300800 */
        /* <DEDUP_REMOVED lines=11> */
[----:B------:R-:W3:Y:S02]  /*2f430*/  LDL.LU R10, [R1+0xae8] ;  /* 0x000ae800010a7983 */ /* 0x000ee40000300800 */
[----:B------:R-:W3:Y:S02]  /*2f440*/  LDL.LU R11, [R1+0xaec] ;  /* 0x000aec00010b7983 */ /* 0x000ee40000300800 */
[----:B---3--:R-:W-:Y:S01]  /*2f450*/  STL.64 [R1+0x2c08], R10 ;  /* 0x002c080a01007387 */ /* 0x008fe20000100a00 */
[----:B--2---:R0:W-:Y:S03]  /*2f460*/  STL.64 [R1+0x2c00], R8 ;  /* 0x002c000801007387 */ /* 0x0041e60000100a00 */
[----:B0-----:R-:W2:Y:S01]  /*2f470*/  LDL.LU R8, [R1+0xaf0] ;  /* 0x000af00001087983 */ /* 0x001ea20000300800 */
[----:B------:R-:W2:Y:S02]  /*2f480*/  LDL.LU R9, [R1+0xaf4] ;  /* 0x000af40001097983 */ /* 0x000ea40000300800 */
[----:B------:R-:W2:Y:S02]  /*2f490*/  LDL.LU R10, [R1+0xaf8] ;  /* 0x000af800010a7983 */ /* 0x000ea40000300800 */
[----:B------:R-:W2:Y:S01]  /*2f4a0*/  LDL.LU R11, [R1+0xafc] ;  /* 0x000afc00010b7983 */ /* 0x000ea20000300800 */
[----:B------:R-:W3:Y:S01]  /*2f4b0*/  LDL.LU R16, [R1+0xa80] ;  /* 0x000a800001107983 */ /* 0x000ee20000300800 */
[----:B------:R-:W3:Y:S02]  /*2f4c0*/  LDL.LU R17, [R1+0xa84] ;  /* 0x000a840001117983 */ /* 0x000ee40000300800 */
[----:B------:R-:W3:Y:S02]  /*2f4d0*/  LDL.LU R18, [R1+0xa88] ;  /* 0x000a880001127983 */ /* 0x000ee40000300800 */
[----:B------:R-:W3:Y:S01]  /*2f4e0*/  LDL.LU R19, [R1+0xa8c] ;  /* 0x000a8c0001137983 */ /* 0x000ee20000300800 */
[----:B------:R0:W-:Y:S01]  /*2f4f0*/  STL.64 [R1+0x430], R4 ;  /* 0x0004300401007387 */ /* 0x0001e20000100a00 */
[----:B------:R1:W-:Y:S02]  /*2f500*/  STL.64 [R1+0x438], R6 ;  /* 0x0004380601007387 */ /* 0x0003e40000100a00 */
[----:B0-----:R-:W-:Y:S01]  /*2f510*/  IMAD.MOV.U32 R5, RZ, RZ, R22 ;  /* 0x000000ffff057224 */ /* 0x001fe200078e0016 */
[----:B-1----:R-:W2:Y:S01]  /*2f520*/  LDL.LU.64 R6, [R1+0x2c38] ;  /* 0x002c380001067983 */ /* 0x002ea20000300a00 */
[----:B------:R-:W-:-:S02]  /*2f530*/  IMAD.MOV.U32 R4, RZ, RZ, R23 ;  /* 0x000000ffff047224 */ /* 0x000fc400078e0017 */
[----:B------:R-:W4:Y:S03]  /*2f540*/  LDL.LU.64 R22, [R1+0x2c30] ;  /* 0x002c300001167983 */ /* 0x000f260000300a00 */
[----:B------:R-:W-:Y:S01]  /*2f550*/  STL [R1+0x2b48], R4 ;  /* 0x002b480401007387 */ /* 0x000fe20000100800 */
[----:B------:R-:W-:Y:S01]  /*2f560*/  STL [R1+0x2b44], R5 ;  /* 0x002b440501007387 */ /* 0x000fe20000100800 */
[C---:B----4-:R-:W-:Y:S02]  /*2f570*/  HMMA.16816.F32.BF16 R20, R24.reuse, R22, R12 ;  /* 0x000000161814723c */ /* 0x050fe4000004180c */
[----:B------:R-:W4:Y:S01]  /*2f580*/  LDL.LU.64 R14, [R1+0x2c28] ;  /* 0x002c2800010e7983 */ /* 0x000f220000300a00 */
[----:B------:R-:W4:Y:S11]  /*2f590*/  LDL.LU.64 R12, [R1+0x2c20] ;  /* 0x002c2000010c7983 */ /* 0x000f360000300a00 */
[----:B------:R-:W-:Y:S09]  /*2f5a0*/  @!UPT UIADD3 URZ, URZ, URZ, URZ ;  /* 0x0000003f3f3ff290 */ /* 0x000ff2000fffe03f */
        /* <DEDUP_REMOVED lines=8> */
[----:B0-----:R-:W2:Y:S01]  /*2f630*/  LDL.LU.64 R14, [R1+0x2c10] ;  /* 0x002c1000010e7983 */ /* 0x001ea20000300a00 */
[----:B------:R-:W-:Y:S02]  /*2f640*/  IMAD.MOV.U32 R29, RZ, RZ, R22 ;  /* 0x000000ffff1d7224 */ /* 0x000fe400078e0016 */
[----:B------:R-:W-:Y:S02]  /*2f650*/  IMAD.MOV.U32 R28, RZ, RZ, R23 ;  /* 0x000000ffff1c7224 */ /* 0x000fe400078e0017 */
[----:B------:R-:W0:Y:S04]  /*2f660*/  LDSM.16.MT88.4 R20, [R3+0x4300] ;  /* 0x004300000314783b */ /* 0x000e280000004200 */
[----:B0-----:R0:W-:Y:S01]  /*2f670*/  STL.64 [R1+0x2a60], R22 ;  /* 0x002a601601007387 */ /* 0x0011e20000100a00 */
[----:B------:R-:W-:Y:S03]  /*2f680*/  STL.64 [R1+0x2a58], R20 ;  /* 0x002a581401007387 */ /* 0x000fe60000100a00 */
[----:B0-----:R-:W4:Y:S01]  /*2f690*/  LDL.64 R22, [R1+0x8] ;  /* 0x0000080001167983 */ /* 0x001f220000100a00 */
        /* <DEDUP_REMOVED lines=25> */
[----:B------:R0:W-:Y:S01]  /*2f830*/  STL.64 [R1+0x2b78], R6 ;  /* 0x002b780601007387 */ /* 0x0001e20000100a00 */
[----:B------:R-:W-:Y:S04]  /*2f840*/  STL.64 [R1+0x2b70], R4 ;  /* 0x002b700401007387 */ /* 0x000fe80000100a00 */
[----:B0-----:R-:W3:Y:S04]  /*2f850*/  LDL R6, [R1+0x18] ;  /* 0x0000180001067983 */ /* 0x001ee80000100800 */
[----:B------:R-:W3:Y:S01]  /*2f860*/  LDL R7, [R1+0x1c] ;  /* 0x00001c0001077983 */ /* 0x000ee20000100800 */
        /* <DEDUP_REMOVED lines=8> */
[----:B------:R-:W3:Y:S01]  /*2f8f0*/  LDL.LU.64 R10, [R1+0x2ba8] ;  /* 0x002ba800010a7983 */ /* 0x000ee20000300a00 */
[----:B------:R-:W3:Y:S11]  /*2f900*/  LDL.LU.64 R8, [R1+0x2ba0] ;  /* 0x002ba00001087983 */ /* 0x000ef60000300a00 */
[----:B------:R-:W-:Y:S09]  /*2f910*/  @!UPT UIADD3 URZ, URZ, URZ, URZ ;  /* 0x0000003f3f3ff290 */ /* 0x000ff2000fffe03f */
[----:B------:R-:W-:Y:S01]  /*2f920*/  STL.64 [R1+0xab0], R12 ;  /* 0x000ab00c01007387 */ /* 0x000fe20000100a00 */
[----:B------:R0:W-:Y:S03]  /*2f930*/  STL.64 [R1+0xab8], R14 ;  /* 0x000ab80e01007387 */ /* 0x0001e60000100a00 */
[----:B0-----:R-:W4:Y:S01]  /*2f940*/  LDL.LU.64 R14, [R1+0x2b98] ;  /* 0x002b9800010e7983 */ /* 0x001f220000300a00 */
[----:B------:R-:W4:Y:S01]  /*2f950*/  LDL.LU.64 R12, [R1+0x2b90] ;  /* 0x002b9000010c7983 */ /* 0x000f220000300a00 */
[C---:B---3--:R-:W-:Y:S02]  /*2f960*/  HMMA.16816.F32.BF16 R4, R24.reuse, R6, R8 ;  /* 0x000000061804723c */ /* 0x048fe40000041808 */
[----:B------:R-:W2:Y:S06]  /*2f970*/  LDL.LU.64 R10, [R1+0x2b88] ;  /* 0x002b8800010a7983 */ /* 0x000eac0000300a00 */
[----:B----4-:R-:W-:Y:S11]  /*2f980*/  HMMA.16816.F32.BF16 R12, R24, R22, R12 ;  /* 0x00000016180c723c */ /* 0x010ff6000004180c */
[----:B------:R-:W-:Y:S04]  /*2f990*/  @!UPT UIADD3 URZ, URZ, URZ, URZ ;  /* 0x0000003f3f3ff290 */ /* 0x000fe8000fffe03f */
[----:B------:R0:W-:Y:S01]  /*2f9a0*/  STL.64 [R1+0xaa0], R4 ;  /* 0x000aa00401007387 */ /* 0x0001e20000100a00 */
[----:B------:R1:W-:Y:S03]  /*2f9b0*/  STL.64 [R1+0xaa8], R6 ;  /* 0x000aa80601007387 */ /* 0x0003e60000100a00 */
[----:B0-----:R-:W2:Y:S01]  /*2f9c0*/  LDL.LU R4, [R1+0xa70] ;  /* 0x000a700001047983 */ /* 0x001ea20000300800 */
[----:B------:R-:W2:Y:S02]  /*2f9d0*/  LDL.LU R5, [R1+0xa74] ;  /* 0x000a740001057983 */ /* 0x000ea40000300800 */
[----:B-1----:R-:W2:Y:S02]  /*2f9e0*/  LDL.LU R6, [R1+0xa78] ;  /* 0x000a780001067983 */ /* 0x002ea40000300800 */
[----:B------:R-:W2:Y:S01]  /*2f9f0*/  LDL.LU R7, [R1+0xa7c] ;  /* 0x000a7c0001077983 */ /* 0x000ea20000300800 */
[----:B------:R-:W-:Y:S01]  /*2fa00*/  STL.64 [R1+0xa90], R12 ;  /* 0x000a900c01007387 */ /* 0x000fe20000100a00 */
[----:B------:R0:W-:Y:S03]  /*2fa10*/  STL.64 [R1+0xa98], R14 ;  /* 0x000a980e01007387 */ /* 0x0001e60000100a00 */
[----:B0-----:R-:W3:Y:S01]  /*2fa20*/  LDL.LU.64 R14, [R1+0x2b80] ;  /* 0x002b8000010e7983 */ /* 0x001ee20000300a00 */
[----:B------:R-:W-:-:S02]  /*2fa30*/  IMAD.MOV.U32 R9, RZ, RZ, R22 ;  /* 0x000000ffff097224 */ /* 0x000fc400078e0016 */
[----:B------:R-:W-:Y:S02]  /*2fa40*/  IMAD.MOV.U32 R8, RZ, RZ, R23 ;  /* 0x000000ffff087224 */ /* 0x000fe400078e0017 */
[C---:B---3--:R-:W-:Y:S01]  /*2fa50*/  HMMA.16816.F32.BF16 R20, R24.reuse, R14, R16 ;  /* 0x0000000e1814723c */ /* 0x048fe20000041810 */
[----:B------:R-:W3:Y:S11]  /*2fa60*/  LDL.LU R16, [R1+0x400] ;  /* 0x0004000001107983 */ /* 0x000ef60000300800 */
[----:B------:R-:W-:Y:S11]  /*2fa70*/  @!UPT UIADD3 URZ, URZ, URZ, URZ ;  /* 0x0000003f3f3ff290 */ /* 0x000ff6000fffe03f */
[----:B------:R0:W-:Y:S01]  /*2fa80*/  STL.64 [R1+0xa80], R20 ;  /* 0x000a801401007387 */ /* 0x0001e20000100a00 */
[----:B------:R1:W-:Y:S02]  /*2fa90*/  STL.64 [R1+0xa88], R22 ;  /* 0x000a881601007387 */ /* 0x0003e40000100a00 */
[----:B------:R-:W3:Y:S02]  /*2faa0*/  LDL.LU R17, [R1+0x404] ;  /* 0x0004040001117983 */ /* 0x000ee40000300800 */
[----:B------:R-:W3:Y:S01]  /*2fab0*/  LDL.LU R18, [R1+0x408] ;  /* 0x0004080001127983 */ /* 0x000ee20000300800 */
[----:B------:R-:W3:Y:S04]  /*2fac0*/  LDL.LU R19, [R1+0x40c] ;  /* 0x00040c0001137983 */ /* 0x000ee80000300800 */
[----:B0-----:R-:W4:Y:S01]  /*2fad0*/  LDL.LU R20, [R1+0x360] ;  /* 0x0003600001147983 */ /* 0x001f220000300800 */
[----:B------:R-:W4:Y:S02]  /*2fae0*/  LDL.LU R21, [R1+0x364] ;  /* 0x0003640001157983 */ /* 0x000f240000300800 */
[----:B-1----:R-:W2:Y:S02]  /*2faf0*/  LDL.LU R22, [R1+0x368] ;  /* 0x0003680001167983 */ /* 0x002ea40000300800 */
        /* <DEDUP_REMOVED lines=8> */
[----:B------:R-:W4:Y:S02]  /*2fb80*/  LDL.LU R12, [R1+0x340] ;  /* 0x00034000010c7983 */ /* 0x000f240000300800 */
[----:B------:R-:W4:Y:S01]  /*2fb90*/  LDL.LU R13, [R1+0x344] ;  /* 0x00034400010d7983 */ /* 0x000f220000300800 */
[----:B0-----:R-:W2:Y:S01]  /*2fba0*/  LDL.LU R14, [R1+0x348] ;  /* 0x00034800010e7983 */ /* 0x001ea20000300800 */
[----:B------:R-:W2:Y:S01]  /*2fbb0*/  LDL.LU R15, [R1+0x34c] ;  /* 0x00034c00010f7983 */ /* 0x000ea20000300800 */
[C---:B------:R-:W-:Y:S02]  /*2fbc0*/  HMMA.16816.F32.BF16 R4, R24.reuse, R10, R4 ;  /* 0x0000000a1804723c */ /* 0x040fe40000041804 */
[----:B--2---:R-:W-:Y:S01]  /*2fbd0*/  STL.64 [R1+0x2b28], R14 ;  /* 0x002b280e01007387 */ /* 0x004fe20000100a00 */
[----:B----4-:R0:W-:Y:S03]  /*2fbe0*/  STL.64 [R1+0x2b20], R12 ;  /* 0x002b200c01007387 */ /* 0x0101e60000100a00 */
[----:B0-----:R-:W2:Y:S01]  /*2fbf0*/  LDL.LU R12, [R1+0x350] ;  /* 0x00035000010c7983 */ /* 0x001ea20000300800 */
[----:B------:R-:W2:Y:S02]  /*2fc00*/  LDL.LU R13, [R1+0x354] ;  /* 0x00035400010d7983 */ /* 0x000ea40000300800 */
[----:B------:R-:W4:Y:S02]  /*2fc10*/  LDL.LU R14, [R1+0x358] ;  /* 0x00035800010e7983 */ /* 0x000f240000300800 */
[----:B------:R-:W4:Y:S02]  /*2fc20*/  LDL.LU R15, [R1+0x35c] ;  /* 0x00035c00010f7983 */ /* 0x000f240000300800 */
[----:B----4-:R0:W-:Y:S01]  /*2fc30*/  STL.64 [R1+0x2b38], R14 ;  /* 0x002b380e01007387 */ /* 0x0101e20000100a00 */
[----:B--2---:R-:W-:Y:S03]  /*2fc40*/  STL.64 [R1+0x2b30], R12 ;  /* 0x002b300c01007387 */ /* 0x004fe60000100a00 */
[----:B0-----:R-:W2:Y:S06]  /*2fc50*/  LDL.64 R14, [R1+0xa8] ;  /* 0x0000a800010e7983 */ /* 0x001eac0000100a00 */
[----:B------:R-:W-:Y:S02]  /*2fc60*/  STL.64 [R1+0xa70], R4 ;  /* 0x000a700401007387 */ /* 0x000fe40000100a00 */
[----:B------:R0:W-:Y:S02]  /*2fc70*/  STL.64 [R1+0xa78], R6 ;  /* 0x000a780601007387 */ /* 0x0001e40000100a00 */
[----:B0-----:R-:W3:Y:S01]  /*2fc80*/  LDL.LU.64 R6, [R1+0x2b78] ;  /* 0x002b780001067983 */ /* 0x001ee20000300a00 */
[----:B------:R-:W4:Y:S02]  /*2fc90*/  LDL.LU.64 R4, [R1+0x2b70] ;  /* 0x002b700001047983 */ /* 0x000f240000300a00 */
[----:B------:R0:W-:Y:S02]  /*2fca0*/  STL.64 [R1+0x2a78], R10 ;  /* 0x002a780a01007387 */ /* 0x0001e40000100a00 */
[----:B------:R-:W-:Y:S01]  /*2fcb0*/  STL.64 [R1+0x2ac0], R8 ;  /* 0x002ac00801007387 */ /* 0x000fe20000100a00 */
[----:B0-----:R-:W2:Y:S01]  /*2fcc0*/  LDL.64 R10, [R1+0x38] ;  /* 0x00003800010a7983 */ /* 0x001ea20000100a00 */
[----:B---3--:R-:W-:Y:S03]  /*2fcd0*/  HMMA.16816.F32.BF16 R24, R24, R6, R16 ;  /* 0x000000061818723c */ /* 0x008fe60000041810 */
[----:B--2---:R0:W-:Y:S04]  /*2fce0*/  STL.64 [R1+0x2ac8], R10 ;  /* 0x002ac80a01007387 */ /* 0x0041e80000100a00 */
[----:B0-----:R-:W2:Y:S04]  /*2fcf0*/  LDL R10, [R1+0xc8] ;  /* 0x0000c800010a7983 */ /* 0x001ea80000100800 */
[----:B------:R-:W2:Y:S01]  /*2fd00*/  LDL R11, [R1+0xcc] ;  /* 0x0000cc00010b7983 */ /* 0x000ea20000100800 */
[----:B------:R-:W2:Y:S02]  /*2fd10*/  LDL.LU.64 R18, [R1+0x2b68] ;  /* 0x002b680001127983 */ /* 0x000ea40000300a00 */
[----:B------:R-:W2:Y:S09]  /*2fd20*/  LDL.LU.64 R16, [R1+0x2b60] ;  /* 0x002b600001107983 */ /* 0x000eb20000300a00 */
[----:B------:R-:W-:Y:S01]  /*2fd30*/  STL.64 [R1+0x400], R24 ;  /* 0x0004001801007387 */ /* 0x000fe20000100a00 */
[----:B------:R0:W-:Y:S04]  /*2fd40*/  STL.64 [R1+0x408], R26 ;  /* 0x0004081a01007387 */ /* 0x0001e80000100a00 */
[----:B0-----:R-:W3:Y:S04]  /*2fd50*/  LDL R26, [R1+0xb8] ;  /* 0x0000b800011a7983 */ /* 0x001ee80000100800 */
[----:B------:R-:W3:Y:S01]  /*2fd60*/  LDL R27, [R1+0xbc] ;  /* 0x0000bc00011b7983 */ /* 0x000ee20000100800 */
[C---:B--2---:R-:W-:Y:S03]  /*2fd70*/  HMMA.16816.F32.BF16 R8, R16.reuse, R10, R20 ;  /* 0x0000000a1008723c */ /* 0x044fe60000041814 */
[----:B------:R-:W2:Y:S01]  /*2fd80*/  LDL.LU.64 R22, [R1+0x2b58] ;  /* 0x002b580001167983 */ /* 0x000ea20000300a00 */
[----:B------:R-:W2:Y:S11]  /*2fd90*/  LDL.LU.64 R20, [R1+0x2b50] ;  /* 0x002b500001147983 */ /* 0x000eb60000300a00 */
[----:B------:R-:W-:Y:S08]  /*2fda0*/  @!UPT UIADD3 URZ, URZ, URZ, URZ ;  /* 0x0000003f3f3ff290 */ /* 0x000ff0000fffe03f */
[----:B------:R-:W-:Y:S01]  /*2fdb0*/  STL.64 [R1+0x380], R8 ;  /* 0x0003800801007387 */ /* 0x000fe20000100a00 */
[----:B------:R4:W-:Y:S02]  /*2fdc0*/  STL.64 [R1+0x388], R10 ;  /* 0x0003880a01007387 */ /* 0x0009e40000100a00 */
[----:B----4-:R-:W-:Y:S02]  /*2fdd0*/  IMAD.MOV.U32 R10, RZ, RZ, R4 ;  /* 0x000000ffff0a7224 */ /* 0x010fe400078e0004 */
[----:B------:R-:W-:Y:S01]  /*2fde0*/  IMAD.MOV.U32 R11, RZ, RZ, R5 ;  /* 0x000000ffff0b7224 */ /* 0x000fe200078e0005 */
[----:B------:R-:W4:Y:S01]  /*2fdf0*/  LDL.LU R4, [R1+0x2b48] ;  /* 0x002b480001047983 */ /* 0x000f220000300800 */
[----:B------:R-:W2:Y:S03]  /*2fe00*/  LDL.LU R5, [R1+0x2b44] ;  /* 0x002b440001057983 */ /* 0x000ea60000300800 */
[----:B------:R0:W-:Y:S01]  /*2fe10*/  STL.64 [R1+0x2ae0], R10 ;  /* 0x002ae00a01007387 */ /* 0x0001e20000100a00 */
[----:B------:R-:W3:Y:S02]  /*2fe20*/  LDL.LU R8, [R1+0x370] ;  /* 0x0003700001087983 */ /* 0x000ee40000300800 */
[----:B------:R-:W3:Y:S01]  /*2fe30*/  LDL.LU R9, [R1+0x374] ;  /* 0x0003740001097983 */ /* 0x000ee20000300800 */
[----:B0-----:R-:W3:Y:S01]  /*2fe40*/  LDL.LU R10, [R1+0x378] ;  /* 0x00037800010a7983 */ /* 0x001ee20000300800 */
[----:B------:R-:W3:Y:S02]  /*2fe50*/  LDL.LU R11, [R1+0x37c] ;  /* 0x00037c00010b7983 */ /* 0x000ee40000300800 */
[----:B---3--:R-:W-:Y:S07]  /*2fe60*/  HMMA.16816.F32.BF16 R8, R16, R26, R8 ;  /* 0x0000001a1008723c */ /* 0x008fee0000041808 */
[----:B------:R-:W-:-:S02]  /*2fe70*/  IMAD.MOV.U32 R26, RZ, RZ, R29 ;  /* 0x000000ffff1a7224 */ /* 0x000fc400078e001d */
[----:B------:R-:W-:Y:S01]  /*2fe80*/  IMAD.MOV.U32 R27, RZ, RZ, R28 ;  /* 0x000000ffff1b7224 */ /* 0x000fe200078e001c */
[----:B------:R-:W3:Y:S11]  /*2fe90*/  LDL.LU R29, [R1+0x2b40] ;  /* 0x002b4000011d7983 */ /* 0x000ef60000300800 */
[----:B------:R-:W-:Y:S02]  /*2fea0*/  @!UPT UIADD3 URZ, URZ, URZ, URZ ;  /* 0x0000003f3f3ff290 */ /* 0x000fe4000fffe03f */
[----:B------:R-:W-:Y:S01]  /*2feb0*/  STL.64 [R1+0x370], R8 ;  /* 0x0003700801007387 */ /* 0x000fe20000100a00 */
[----:B------:R0:W-:Y:S02]  /*2fec0*/  STL.64 [R1+0x378], R10 ;  /* 0x0003780a01007387 */ /* 0x0001e40000100a00 */
[----:B------:R1:W-:Y:S01]  /*2fed0*/  STL.64 [R1+0x2b10], R26 ;  /* 0x002b101a01007387 */ /* 0x0003e20000100a00 */
[----:B0-----:R-:W3:Y:S01]  /*2fee0*/  LDL.64 R10, [R1+0x58] ;  /* 0x00005800010a7983 */ /* 0x001ee20000100a00 */
[----:B--2---:R-:W-:Y:S03]  /*2fef0*/  HMMA.16816.F32.BF16 R20, R16, R14, R20 ;  /* 0x0000000e1014723c */ /* 0x004fe60000041814 */
[----:B-1----:R-:W2:Y:S04]  /*2ff00*/  LDL.64 R26, [R1+0x88] ;  /* 0x00008800011a7983 */ /* 0x002ea80000100a00 */
[----:B---3--:R4:W-:Y:S11]  /*2ff10*/  STL.64 [R1+0x2af8], R10 ;  /* 0x002af80a01007387 */ /* 0x0089f60000100a00 */
[----:B------:R-:W-:Y:S05]  /*2ff20*/  @!UPT UIADD3 URZ, URZ, URZ, URZ ;  /* 0x0000003f3f3ff290 */ /* 0x000fea000fffe03f */
[----:B------:R0:W-:Y:S02]  /*2ff30*/  STL.64 [R1+0x360], R20 ;  /* 0x0003601401007387 */ /* 0x0001e40000100a00 */
[----:B------:R-:W-:Y:S02]  /*2ff40*/  STL.64 [R1+0x368], R22 ;  /* 0x0003681601007387 */ /* 0x000fe40000100a00 */
[----:B----4-:R-:W-:Y:S02]  /*2ff50*/  IMAD.MOV.U32 R11, RZ, RZ, R4 ;  /* 0x000000ffff0b7224 */ /* 0x010fe400078e0004 */
[----:B0-----:R-:W-:Y:S02]  /*2ff60*/  IMAD.MOV.U32 R20, RZ, RZ, R14 ;  /* 0x000000ffff147224 */ /* 0x001fe400078e000e */
[----:B------:R-:W-:Y:S02]  /*2ff70*/  IMAD.MOV.U32 R4, RZ, RZ, R15 ;  /* 0x000000ffff047224 */ /* 0x000fe400078e000f */
[----:B------:R-:W3:Y:S01]  /*2ff80*/  LDL.LU.64 R14, [R1+0x2b38] ;  /* 0x002b3800010e7983 */ /* 0x000ee20000300a00 */
[----:B------:R-:W3:Y:S02]  /*2ff90*/  LDL.LU.64 R12, [R1+0x2b30] ;  /* 0x002b3000010c7983 */ /* 0x000ee40000300a00 */
[----:B------:R-:W-:-:S02]  /*2ffa0*/  IMAD.MOV.U32 R10, RZ, RZ, R5 ;  /* 0x000000ffff0a7224 */ /* 0x000fc400078e0005 */
[----:B------:R0:W-:Y:S02]  /*2ffb0*/  STL [R1+0x2ab8], R20 ;  /* 0x002ab81401007387 */ /* 0x0001e40000100800 */
[----:B0-----:R-:W4:Y:S01]  /*2ffc0*/  LDL.LU R20, [R1+0x330] ;  /* 0x0003300001147983 */ /* 0x001f220000300800 */
[----:B------:R-:W4:Y:S02]  /*2ffd0*/  LDL.LU R21, [R1+0x334] ;  /* 0x0003340001157983 */ /* 0x000f240000300800 */
[----:B------:R-:W4:Y:S02]  /*2ffe0*/  LDL.LU R22, [R1+0x338] ;  /* 0x0003380001167983 */ /* 0x000f240000300800 */
[----:B------:R-:W4:Y:S01]  /*2fff0*/  LDL.LU R23, [R1+0x33c] ;  /* 0x00033c0001177983 */ /* 0x000f220000300800 */
[C---:B---3--:R-:W-:Y:S01]  /*30000*/  HMMA.16816.F32.BF16 R8, R16.reuse, R10, R12 ;  /* 0x0000000a1008723c */ /* 0x048fe2000004180c */
[----:B------:R-:W2:Y:S01]  /*30010*/  LDL.LU.64 R14, [R1+0x2b28] ;  /* 0x002b2800010e7983 */ /* 0x000ea20000300a00 */
[----:B------:R-:W2:Y:S11]  /*30020*/  LDL.LU.64 R12, [R1+0x2b20] ;  /* 0x002b2000010c7983 */ /* 0x000eb60000300a00 */
[----:B------:R-:W-:Y:S10]  /*30030*/  @!UPT UIADD3 URZ, URZ, URZ, URZ ;  /* 0x0000003f3f3ff290 */ /* 0x000ff4000fffe03f */
        /* <DEDUP_REMOVED lines=8> */
[----:B------:R-:W-:Y:S02]  /*300c0*/  IMAD.MOV.U32 R12, RZ, RZ, R26 ;  /* 0x000000ffff0c7224 */ /* 0x000fe400078e001a */
[----:B------:R-:W-:Y:S02]  /*300d0*/  IMAD.MOV.U32 R5, RZ, RZ, R27 ;  /* 0x000000ffff057224 */ /* 0x000fe400078e001b */
[----:B------:R-:W4:Y:S04]  /*300e0*/  LDL.LU.64 R26, [R1+0x2b10] ;  /* 0x002b1000011a7983 */ /* 0x000f280000300a00 */
[----:B--2---:R-:W-:Y:S01]  /*300f0*/  STL.64 [R1+0x2ad8], R14 ;  /* 0x002ad80e01007387 */ /* 0x004fe20000100a00 */
[----:B------:R0:W-:Y:S03]  /*30100*/  STL [R1+0x2ad0], R12 ;  /* 0x002ad00c01007387 */ /* 0x0001e60000100800 */
        /* <DEDUP_REMOVED lines=8> */
[----:B------:R-:W3:Y:S02]  /*30190*/  LDL.LU R14, [R1+0x9c8] ;  /* 0x0009c800010e7983 */ /* 0x000ee40000300800 */
[----:B------:R-:W3:Y:S01]  /*301a0*/  LDL.LU R15, [R1+0x9cc] ;  /* 0x0009cc00010f7983 */ /* 0x000ee20000300800 */
[----:B----4-:R-:W-:Y:S01]  /*301b0*/  HMMA.16816.F32.BF16 R20, R16, R26, R20 ;  /* 0x0000001a1014723c */ /* 0x010fe20000041814 */
[----:B------:R-:W0:Y:S04]  /*301c0*/  LDSM.16.MT88.4 R24, [R3+0x4380] ;  /* 0x004380000318783b */ /* 0x000e280000004200 */
[----:B---3--:R-:W-:Y:S01]  /*301d0*/  STL.64 [R1+0x2b08], R14 ;  /* 0x002b080e01007387 */ /* 0x008fe20000100a00 */
[----:B--2---:R1:W-:Y:S03]  /*301e0*/  STL.64 [R1+0x2b00], R12 ;  /* 0x002b000c01007387 */ /* 0x0043e60000100a00 */
[----:B-1----:R-:W2:Y:S01]  /*301f0*/  LDL.LU R12, [R1+0x9d0] ;  /* 0x0009d000010c7983 */ /* 0x002ea20000300800 */
[----:B------:R-:W2:Y:S02]  /*30200*/  LDL.LU R13, [R1+0x9d4] ;  /* 0x0009d400010d7983 */ /* 0x000ea40000300800 */
[----:B------:R-:W2:Y:S02]  /*30210*/  LDL.LU R14, [R1+0x9d8] ;  /* 0x0009d800010e7983 */ /* 0x000ea40000300800 */
[----:B------:R-:W2:Y:S02]  /*30220*/  LDL.LU R15, [R1+0x9dc] ;  /* 0x0009dc00010f7983 */ /* 0x000ea40000300800 */
[----:B------:R-:W-:-:S02]  /*30230*/  IMAD.MOV.U32 R10, RZ, RZ, R2 ;  /* 0x000000ffff0a7224 */ /* 0x000fc400078e0002 */
[----:B------:R-:W-:Y:S01]  /*30240*/  IMAD.MOV.U32 R11, RZ, RZ, R0 ;  /* 0x000000ffff0b7224 */ /* 0x000fe200078e0000 */
[----:B------:R-:W-:Y:S01]  /*30250*/  STL.64 [R1+0x2a70], R6 ;  /* 0x002a700601007387 */ /* 0x000fe20000100a00 */
[----:B------:R-:W-:Y:S02]  /*30260*/  STL [R1+0x2a68], R5 ;  /* 0x002a680501007387 */ /* 0x000fe40000100800 */
[----:B------:R1:W-:Y:S02]  /*30270*/  STL [R1+0x2abc], R4 ;  /* 0x002abc0401007387 */ /* 0x0003e40000100800 */
[----:B-1----:R-:W3:Y:S01]  /*30280*/  LDL.LU R4, [R1+0x990] ;  /* 0x0009900001047983 */ /* 0x002ee20000300800 */
[----:B------:R-:W-:Y:S02]  /*30290*/  STL.64 [R1+0x330], R20 ;  /* 0x0003301401007387 */ /* 0x000fe40000100a00 */
[----:B------:R1:W-:Y:S02]  /*302a0*/  STL.64 [R1+0x338], R22 ;  /* 0x0003381601007387 */ /* 0x0003e40000100a00 */
[----:B------:R-:W3:Y:S01]  /*302b0*/  LDL.LU R5, [R1+0x994] ;  /* 0x0009940001057983 */ /* 0x000ee20000300800 */
[----:B------:R-:W3:Y:S01]  /*302c0*/  LDL.LU R6, [R1+0x998] ;  /* 0x0009980001067983 */ /* 0x000ee20000300800 */
[----:B------:R-:W3:Y:S03]  /*302d0*/  LDL.LU R7, [R1+0x99c] ;  /* 0x00099c0001077983 */ /* 0x000ee60000300800 */
[----:B-1----:R-:W3:Y:S01]  /*302e0*/  LDL.64 R22, [R1+0x28] ;  /* 0x0000280001167983 */ /* 0x002ee20000100a00 */
[----:B0-----:R-:W-:Y:S02]  /*302f0*/  STL.64 [R1+0x2920], R26 ;  /* 0x0029201a01007387 */ /* 0x001fe40000100a00 */
[----:B------:R0:W-:Y:S02]  /*30300*/  STL.64 [R1+0x2918], R24 ;  /* 0x0029181801007387 */ /* 0x0001e40000100a00 */
[----:B0-----:R-:W4:Y:S01]  /*30310*/  LDL.LU R24, [R1+0x9a0] ;  /* 0x0009a00001187983 */ /* 0x001f220000300800 */
[----:B------:R-:W4:Y:S02]  /*30320*/  LDL.LU R25, [R1+0x9a4] ;  /* 0x0009a40001197983 */ /* 0x000f240000300800 */
[----:B------:R-:W4:Y:S02]  /*30330*/  LDL.LU R26, [R1+0x9a8] ;  /* 0x0009a800011a7983 */ /* 0x000f240000300800 */
[----:B------:R-:W4:Y:S01]  /*30340*/  LDL.LU R27, [R1+0x9ac] ;  /* 0x0009ac00011b7983 */ /* 0x000f220000300800 */
[----:B------:R-:W-:Y:S01]  /*30350*/  STL [R1+0x1df4], R3 ;  /* 0x001df40301007387 */ /* 0x000fe20000100800 */
[C---:B--2---:R-:W-:Y:S03]  /*30360*/  HMMA.16816.F32.BF16 R8, R16.reuse, R10, R12 ;  /* 0x0000000a1008723c */ /* 0x044fe6000004180c */
[----:B------:R-:W2:Y:S01]  /*30370*/  LDL.LU.64 R14, [R1+0x2b08] ;  /* 0x002b0800010e7983 */ /* 0x000ea20000300a00 */
[----:B------:R-:W2:Y:S11]  /*30380*/  LDL.LU.64 R12, [R1+0x2b00] ;  /* 0x002b0000010c7983 */ /* 0x000eb60000300a00 */
[----:B------:R-:W-:Y:S08]  /*30390*/  @!UPT UIADD3 URZ, URZ, URZ, URZ ;  /* 0x0000003f3f3ff290 */ /* 0x000ff0000fffe03f */
        /* <DEDUP_REMOVED lines=14> */
[----:B------:R-:W2:Y:S11]  /*30480*/  LDL.LU R12, [R1+0x2ad0] ;  /* 0x002ad000010c7983 */ /* 0x000eb60000300800 */
[----:B------:R-:W-:Y:S10]  /*30490*/  @!UPT UIADD3 URZ, URZ, URZ, URZ ;  /* 0x0000003f3f3ff290 */ /* 0x000ff4000fffe03f */
[----:B------:R-:W-:Y:S01]  /*304a0*/  STL.64 [R1+0x9b0], R8 ;  /* 0x0009b00801007387 */ /* 0x000fe20000100a00 */
[----:B------:R0:W-:Y:S03]  /*304b0*/  STL.64 [R1+0x9b8], R10 ;  /* 0x0009b80a01007387 */ /* 0x0001e60000100a00 */
[----:B0-----:R-:W4:Y:S02]  /*304c0*/  LDL.LU.64 R10, [R1+0x2ac8] ;  /* 0x002ac800010a7983 */ /* 0x001f240000300a00 */
[----:B----4-:R-:W-:Y:S11]  /*304d0*/  HMMA.16816.F32.BF16 R24, R16, R10, R24 ;  /* 0x0000000a1018723c */ /* 0x010ff60000041818 */
[----:B------:R-:W-:Y:S11]  /*304e0*/  @!UPT UIADD3 URZ, URZ, URZ, URZ ;  /* 0x0000003f3f3ff290 */ /* 0x000ff6000fffe03f */
[----:B------:R-:W-:Y:S01]  /*304f0*/  @!UPT UIADD3 URZ, URZ, URZ, URZ ;  /* 0x0000003f3f3ff290 */ /* 0x000fe2000fffe03f */
[----:B------:R0:W-:Y:S01]  /*30500*/  STL.64 [R1+0x9a0], R24 ;  /* 0x0009a01801007387 */ /* 0x0001e20000100a00 */
[----:B------:R-:W-:Y:S02]  /*30510*/  STL.64 [R1+0x9a8], R26 ;  /* 0x0009a81a01007387 */ /* 0x000fe40000100a00 */
[----:B------:R-:W4:Y:S02]  /*30520*/  LDL.LU.64 R8, [R1+0x2ac0] ;  /* 0x002ac00001087983 */ /* 0x000f240000300a00 */
[----:B------:R-:W-:Y:S01]  /*30530*/  IMAD.MOV.U32 R13, RZ, RZ, R11 ;  /* 0x000000ffff0d7224 */ /* 0x000fe200078e000b */
[----:B--2---:R4:W-:Y:S04]  /*30540*/  STL.64 [R1+0x2a88], R14 ;  /* 0x002a880e01007387 */ /* 0x0049e80000100a00 */
[----:B------:R-:W-:Y:S01]  /*30550*/  STL.64 [R1+0x2a80], R12 ;  /* 0x002a800c01007387 */ /* 0x000fe20000100a00 */
[----:B0-----:R-:W-:-:S02]  /*30560*/  IMAD.MOV.U32 R24, RZ, RZ, R10 ;  /* 0x000000ffff187224 */ /* 0x001fc400078e000a */
[----:B----4-:R-:W-:Y:S02]  /*30570*/  IMAD.MOV.U32 R14, RZ, RZ, R9 ;  /* 0x000000ffff0e7224 */ /* 0x010fe400078e0009 */
[----:B------:R-:W-:-:S05]  /*30580*/  IMAD.MOV.U32 R15, RZ, RZ, R8 ;  /* 0x000000ffff0f7224 */ /* 0x000fca00078e0008 */
[----:B------:R0:W-:Y:S04]  /*30590*/  STL.64 [R1+0x2aa0], R14 ;  /* 0x002aa00e01007387 */ /* 0x0001e80000100a00 */
[----:B0-----:R-:W2:Y:S01]  /*305a0*/  LDL.64 R14, [R1+0x18] ;  /* 0x00001800010e7983 */ /* 0x001ea20000100a00 */
[----:B------:R-:W4:Y:S02]  /*305b0*/  LDL.LU R8, [R1+0x960] ;  /* 0x0009600001087983 */ /* 0x000f240000300800 */
[----:B------:R-:W4:Y:S02]  /*305c0*/  LDL.LU R9, [R1+0x964] ;  /* 0x0009640001097983 */ /* 0x000f240000300800 */
[----:B------:R-:W2:Y:S01]  /*305d0*/  LDL.LU R10, [R1+0x968] ;  /* 0x00096800010a7983 */ /* 0x000ea20000300800 */
[----:B------:R-:W2:Y:S01]  /*305e0*/  LDL.LU R11, [R1+0x96c] ;  /* 0x00096c00010b7983 */ /* 0x000ea20000300800 */
[----:B---3--:R-:W-:Y:S03]  /*305f0*/  HMMA.16816.F32.BF16 R4, R16, R22, R4 ;  /* 0x000000161004723c */ /* 0x008fe60000041804 */
[----:B--2---:R-:W-:Y:S01]  /*30600*/  STL.64 [R1+0x2a98], R10 ;  /* 0x002a980a01007387 */ /* 0x004fe20000100a00 */
[----:B----4-:R0:W-:Y:S03]  /*30610*/  STL.64 [R1+0x2a90], R8 ;  /* 0x002a900801007387 */ /* 0x0101e60000100a00 */
        /* <DEDUP_REMOVED lines=12> */
[----:B------:R0:W-:Y:S01]  /*306e0*/  STL.64 [R1+0x990], R4 ;  /* 0x0009900401007387 */ /* 0x0001e20000100a00 */
[----:B------:R-:W-:Y:S03]  /*306f0*/  STL.64 [R1+0x998], R6 ;  /* 0x0009980601007387 */ /* 0x000fe60000100a00 */
[----:B0-----:R-:W3:Y:S01]  /*30700*/  LDL.LU R4, [R1+0x2abc] ;  /* 0x002abc0001047983 */ /* 0x001ee20000300800 */
[----:B------:R-:W4:Y:S02]  /*30710*/  LDL.LU R20, [R1+0x2ab8] ;  /* 0x002ab80001147983 */ /* 0x000f240000300800 */
[----:B------:R-:W-:Y:S02]  /*30720*/  STL [R1+0x2a00], R26 ;  /* 0x002a001a01007387 */ /* 0x000fe40000100800 */
[----:B------:R0:W-:Y:S02]  /*30730*/  STL.64 [R1+0x29f8], R24 ;  /* 0x0029f81801007387 */ /* 0x0001e40000100a00 */
[----:B0-----:R-:W3:Y:S01]  /*30740*/  LDL.LU R24, [R1+0x270] ;  /* 0x0002700001187983 */ /* 0x001ee20000300800 */
[----:B------:R-:W3:Y:S02]  /*30750*/  LDL.LU R25, [R1+0x274] ;  /* 0x0002740001197983 */ /* 0x000ee40000300800 */
[----:B------:R-:W3:Y:S02]  /*30760*/  LDL.LU R26, [R1+0x278] ;  /* 0x00027800011a7983 */ /* 0x000ee40000300800 */
[----:B------:R-:W3:Y:S01]  /*30770*/  LDL.LU R27, [R1+0x27c] ;  /* 0x00027c00011b7983 */ /* 0x000ee20000300800 */
[----:B--2---:R-:W-:Y:S01]  /*30780*/  HMMA.16816.F32.BF16 R8, R16, R14, R8 ;  /* 0x0000000e1008723c */ /* 0x004fe20000041808 */
[----:B---3--:R0:W-:Y:S01]  /*30790*/  STL.64 [R1+0x2a10], R26 ;  /* 0x002a101a01007387 */ /* 0x0081e20000100a00 */
[----:B------:R1:W-:Y:S02]  /*307a0*/  STL.64 [R1+0x2a08], R24 ;  /* 0x002a081801007387 */ /* 0x0003e40000100a00 */
[----:B0-----:R-:W-:-:S02]  /*307b0*/  IMAD.MOV.U32 R27, RZ, RZ, R4 ;  /* 0x000000ffff1b7224 */ /* 0x001fc400078e0004 */
[----:B------:R-:W2:Y:S01]  /*307c0*/  LDL.LU R4, [R1+0x950] ;  /* 0x0009500001047983 */ /* 0x000ea20000300800 */
[----:B------:R-:W2:Y:S02]  /*307d0*/  LDL.LU R5, [R1+0x954] ;  /* 0x0009540001057983 */ /* 0x000ea40000300800 */
[----:B------:R-:W2:Y:S02]  /*307e0*/  LDL.LU R6, [R1+0x958] ;  /* 0x0009580001067983 */ /* 0x000ea40000300800 */
[----:B----4-:R-:W-:Y:S01]  /*307f0*/  IMAD.MOV.U32 R26, RZ, RZ, R20 ;  /* 0x000000ffff1a7224 */ /* 0x010fe200078e0014 */
[----:B------:R-:W2:Y:S01]  /*30800*/  LDL.LU R7, [R1+0x95c] ;  /* 0x00095c0001077983 */ /* 0x000ea20000300800 */
[----:B------:R-:W3:Y:S02]  /*30810*/  LDL.LU R20, [R1+0x320] ;  /* 0x0003200001147983 */ /* 0x000ee40000300800 */
[----:B------:R-:W3:Y:S02]  /*30820*/  LDL.LU R21, [R1+0x324] ;  /* 0x0003240001157983 */ /* 0x000ee40000300800 */
[----:B------:R-:W3:Y:S01]  /*30830*/  LDL.LU R22, [R1+0x328] ;  /* 0x0003280001167983 */ /* 0x000ee20000300800 */
[----:B------:R-:W3:Y:S05]  /*30840*/  LDL.LU R23, [R1+0x32c] ;  /* 0x00032c0001177983 */ /* 0x000eea0000300800 */
[----:B------:R-:W-:Y:S02]  /*30850*/  STL.64 [R1+0x980], R8 ;  /* 0x0009800801007387 */ /* 0x000fe40000100a00 */
[----:B------:R0:W-:Y:S02]  /*30860*/  STL.64 [R1+0x988], R10 ;  /* 0x0009880a01007387 */ /* 0x0001e40000100a00 */
[----:B-1----:R-:W-:-:S02]  /*30870*/  IMAD.MOV.U32 R25, RZ, RZ, R14 ;  /* 0x000000ffff197224 */ /* 0x002fc400078e000e */
[----:B------:R-:W-:Y:S01]  /*30880*/  IMAD.MOV.U32 R24, RZ, RZ, R15 ;  /* 0x000000ffff187224 */ /* 0x000fe200078e000f */
[----:B0-----:R-:W4:Y:S01]  /*30890*/  LDL.LU.64 R10, [R1+0x2ab0] ;  /* 0x002ab000010a7983 */ /* 0x001f220000300a00 */
[----:B------:R-:W4:Y:S02]  /*308a0*/  LDL.LU.64 R8, [R1+0x2aa8] ;  /* 0x002aa80001087983 */ /* 0x000f240000300a00 */
[----:B------:R-:W4:Y:S02]  /*308b0*/  LDL.LU.64 R14, [R1+0x2aa0] ;  /* 0x002aa000010e7983 */ /* 0x000f240000300a00 */
[----:B------:R0:W-:Y:S01]  /*308c0*/  STL.64 [R1+0x2a28], R26 ;  /* 0x002a281a01007387 */ /* 0x0001e20000100a00 */
[----:B------:R-:W-:Y:S04]  /*308d0*/  STL.64 [R1+0x2a20], R24 ;  /* 0x002a201801007387 */ /* 0x000fe80000100a00 */
[----:B0-----:R-:W2:Y:S01]  /*308e0*/  LDL.64 R26, [R1+0xb8] ;  /* 0x0000b800011a7983 */ /* 0x001ea20000100a00 */
[C---:B----4-:R-:W-:Y:S03]  /*308f0*/  HMMA.16816.F32.BF16 R12, R16.reuse, R14, R8 ;  /* 0x0000000e100c723c */ /* 0x050fe60000041808 */
[----:B--2---:R0:W-:Y:S04]  /*30900*/  STL.64 [R1+0x2a40], R26 ;  /* 0x002a401a01007387 */ /* 0x0041e80000100a00 */
[----:B0-----:R-:W2:Y:S01]  /*30910*/  LDL.64 R26, [R1+0xc8] ;  /* 0x0000c800011a7983 */ /* 0x001ea20000100a00 */
[----:B------:R-:W4:Y:S02]  /*30920*/  LDL.LU.64 R10, [R1+0x2a98] ;  /* 0x002a9800010a7983 */ /* 0x000f240000300a00 */
[----:B------:R-:W4:Y:S11]  /*30930*/  LDL.LU.64 R8, [R1+0x2a90] ;  /* 0x002a900001087983 */ /* 0x000f360000300a00 */
[----:B------:R-:W-:Y:S02]  /*30940*/  @!UPT UIADD3 URZ, URZ, URZ, URZ ;  /* 0x0000003f3f3ff290 */ /* 0x000fe4000fffe03f */
[----:B------:R-:W-:Y:S01]  /*30950*/  STL.64 [R1+0x970], R12 ;  /* 0x0009700c01007387 */ /* 0x000fe20000100a00 */
[----:B------:R0:W-:Y:S04]  /*30960*/  STL.64 [R1+0x978], R14 ;  /* 0x0009780e01007387 */ /* 0x0001e80000100a00 */
[----:B0-----:R-:W4:Y:S01]  /*30970*/  LDL.LU.64 R14, [R1+0x2a88] ;  /* 0x002a8800010e7983 */ /* 0x001f220000300a00 */
[----:B------:R-:W2:Y:S01]  /*30980*/  LDL.LU.64 R12, [R1+0x2a80] ;  /* 0x002a8000010c7983 */ /* 0x000ea20000300a00 */
[C---:B----4-:R-:W-:Y:S11]  /*30990*/  HMMA.16816.F32.BF16 R8, R16.reuse, R14, R8 ;  /* 0x0000000e1008723c */ /* 0x050ff60000041808 */
[----:B------:R-:W-:Y:S11]  /*309a0*/  @!UPT UIADD3 URZ, URZ, URZ, URZ ;  /* 0x0000003f3f3ff290 */ /* 0x000ff6000fffe03f */
[----:B------:R-:W-:Y:S01]  /*309b0*/  @!UPT UIADD3 URZ, URZ, URZ, URZ ;  /* 0x0000003f3f3ff290 */ /* 0x000fe2000fffe03f */
[----:B------:R-:W-:Y:S01]  /*309c0*/  STL.64 [R1+0x960], R8 ;  /* 0x0009600801007387 */ /* 0x000fe20000100a00 */
[----:B------:R0:W-:Y:S03]  /*309d0*/  STL.64 [R1+0x968], R10 ;  /* 0x0009680a01007387 */ /* 0x0001e60000100a00 */
[----:B0-----:R-:W4:Y:S01]  /*309e0*/  LDL.LU.64 R10, [R1+0x2a78] ;  /* 0x002a7800010a7983 */ /* 0x001f220000300a00 */
[----:B------:R-:W-:Y:S02]  /*309f0*/  STL [R1+0x293c], R15 ;  /* 0x00293c0f01007387 */ /* 0x000fe40000100800 */
[----:B------:R-:W-:Y:S02]  /*30a00*/  STL [R1+0x29d8], R14 ;  /* 0x0029d80e01007387 */ /* 0x000fe40000100800 */
[----:B--2---:R0:W-:Y:S02]  /*30a10*/  STL.64 [R1+0x2a18], R12 ;  /* 0x002a180c01007387 */ /* 0x0041e40000100a00 */
[----:B0-----:R-:W2:Y:S01]  /*30a20*/  LDL.LU R12, [R1+0x280] ;  /* 0x00028000010c7983 */ /* 0x001ea20000300800 */
[----:B------:R-:W2:Y:S02]  /*30a30*/  LDL.LU R13, [R1+0x284] ;  /* 0x00028400010d7983 */ /* 0x000ea40000300800 */
[----:B------:R-:W2:Y:S02]  /*30a40*/  LDL.LU R14, [R1+0x288] ;  /* 0x00028800010e7983 */ /* 0x000ea40000300800 */
[----:B------:R-:W2:Y:S02]  /*30a50*/  LDL.LU R15, [R1+0x28c] ;  /* 0x00028c00010f7983 */ /* 0x000ea40000300800 */
[----:B--2---:R-:W-:Y:S01]  /*30a60*/  STL.64 [R1+0x2a38], R14 ;  /* 0x002a380e01007387 */ /* 0x004fe20000100a00 */
[----:B------:R0:W-:Y:S03]  /*30a70*/  STL.64 [R1+0x2a30], R12 ;  /* 0x002a300c01007387 */ /* 0x0001e60000100a00 */
[----:B0-----:R-:W2:Y:S01]  /*30a80*/  LDL.LU R12, [R1+0x290] ;  /* 0x00029000010c7983 */ /* 0x001ea20000300800 */
[----:B------:R-:W2:Y:S02]  /*30a90*/  LDL.LU R13, [R1+0x294] ;  /* 0x00029400010d7983 */ /* 0x000ea40000300800 */
[----:B------:R-:W2:Y:S02]  /*30aa0*/  LDL.LU R14, [R1+0x298] ;  /* 0x00029800010e7983 */ /* 0x000ea40000300800 */
[----:B------:R-:W2:Y:S01]  /*30ab0*/  LDL.LU R15, [R1+0x29c] ;  /* 0x00029c00010f7983 */ /* 0x000ea20000300800 */
[C---:B----4-:R-:W-:Y:S01]  /*30ac0*/  HMMA.16816.F32.BF16 R4, R16.reuse, R10, R4 ;  /* 0x0000000a1004723c */ /* 0x050fe20000041804 */
[----:B--2---:R-:W-:Y:S01]  /*30ad0*/  STL.64 [R1+0x2a50], R14 ;  /* 0x002a500e01007387 */ /* 0x004fe20000100a00 */
[----:B------:R0:W-:Y:S03]  /*30ae0*/  STL.64 [R1+0x2a48], R12 ;  /* 0x002a480c01007387 */ /* 0x0001e60000100a00 */
[----:B0-----:R-:W2:Y:S01]  /*30af0*/  LDL.LU R12, [R1+0x2a0] ;  /* 0x0002a000010c7983 */ /* 0x001ea20000300800 */
[----:B------:R-:W2:Y:S02]  /*30b00*/  LDL.LU R13, [R1+0x2a4] ;  /* 0x0002a400010d7983 */ /* 0x000ea40000300800 */
[----:B------:R-:W2:Y:S02]  /*30b10*/  LDL.LU R14, [R1+0x2a8] ;  /* 0x0002a800010e7983 */ /* 0x000ea40000300800 */
[----:B------:R-:W2:Y:S11]  /*30b20*/  LDL.LU R15, [R1+0x2ac] ;  /* 0x0002ac00010f7983 */ /* 0x000eb60000300800 */
[----:B------:R-:W-:Y:S02]  /*30b30*/  @!UPT UIADD3 URZ, URZ, URZ, URZ ;  /* 0x0000003f3f3ff290 */ /* 0x000fe4000fffe03f */
[----:B------:R-:W-:Y:S01]  /*30b40*/  STL.64 [R1+0x950], R4 ;  /* 0x0009500401007387 */ /* 0x000fe20000100a00 */
[----:B------:R0:W-:Y:S03]  /*30b50*/  STL.64 [R1+0x958], R6 ;  /* 0x0009580601007387 */ /* 0x0001e60000100a00 */
[----:B0-----:R-:W3:Y:S01]  /*30b60*/  LDL.LU.64 R6, [R1+0x2a70] ;  /* 0x002a700001067983 */ /* 0x001ee20000300a00 */
[----:B------:R-:W4:Y:S02]  /*30b70*/  LDL.LU R5, [R1+0x2a68] ;  /* 0x002a680001057983 */ /* 0x000f240000300800 */
[----:B------:R-:W-:Y:S01]  /*30b80*/  STL [R1+0x2938], R11 ;  /* 0x0029380b01007387 */ /* 0x000fe20000100800 */
[----:B---3--:R-:W-:Y:S01]  /*30b90*/  HMMA.16816.F32.BF16 R16, R16, R6, R20 ;  /* 0x000000061010723c */ /* 0x008fe20000041814 */
[----:B------:R-:W2:Y:S01]  /*30ba0*/  LDL.LU.64 R22, [R1+0x2a60] ;  /* 0x002a600001167983 */ /* 0x000ea20000300a00 */
[----:B------:R-:W2:Y:S02]  /*30bb0*/  LDL.LU.64 R20, [R1+0x2a58] ;  /* 0x002a580001147983 */ /* 0x000ea40000300a00 */
[----:B------:R-:W-:-:S02]  /*30bc0*/  IMAD.MOV.U32 R4, RZ, RZ, R26 ;  /* 0x000000ffff047224 */ /* 0x000fc400078e001a */
[----:B------:R-:W-:Y:S11]  /*30bd0*/  IMAD.MOV.U32 R3, RZ, RZ, R27 ;  /* 0x000000ffff037224 */ /* 0x000ff600078e001b */
[----:B------:R-:W-:Y:S06]  /*30be0*/  @!UPT UIADD3 URZ, URZ, URZ, URZ ;  /* 0x0000003f3f3ff290 */ /* 0x000fec000fffe03f */
[----:B------:R-:W-:Y:S01]  /*30bf0*/  STL.64 [R1+0x320], R16 ;  /* 0x0003201001007387 */ /* 0x000fe20000100a00 */
        /* <DEDUP_REMOVED lines=10> */
[----:B------:R0:W-:Y:S01]  /*30ca0*/  STL.64 [R1+0x2948], R6 ;  /* 0x0029480601007387 */ /* 0x0001e20000100a00 */
[----:B------:R-:W-:Y:S04]  /*30cb0*/  STL [R1+0x2940], R4 ;  /* 0x0029400401007387 */ /* 0x000fe80000100800 */
[----:B0-----:R-:W3:Y:S01]  /*30cc0*/  LDL.64 R6, [R1+0x8] ;  /* 0x0000080001067983 */ /* 0x001ee20000100a00 */
[----:B--2---:R-:W-:Y:S01]  /*30cd0*/  HMMA.16816.F32.BF16 R12, R20, R26, R12 ;  /* 0x0000001a140c723c */ /* 0x004fe2000004180c */
[----:B------:R-:W-:-:S02]  /*30ce0*/  IMAD.MOV.U32 R9, RZ, RZ, R26 ;  /* 0x000000ffff097224 */ /* 0x000fc400078e001a */
[----:B------:R-:W-:Y:S01]  /*30cf0*/  IMAD.MOV.U32 R8, RZ, RZ, R27 ;  /* 0x000000ffff087224 */ /* 0x000fe200078e001b */
[----:B---3--:R-:W-:Y:S11]  /*30d00*/  STL.64 [R1+0x2960], R6 ;  /* 0x0029600601007387 */ /* 0x008ff60000100a00 */
[----:B------:R-:W-:Y:S08]  /*30d10*/  @!UPT UIADD3 URZ, URZ, URZ, URZ ;  /* 0x0000003f3f3ff290 */ /* 0x000ff0000fffe03f */
[----:B------:R-:W-:Y:S01]  /*30d20*/  STL.64 [R1+0x290], R12 ;  /* 0x0002900c01007387 */ /* 0x000fe20000100a00 */
[----:B------:R0:W-:Y:S03]  /*30d30*/  STL.64 [R1+0x298], R14 ;  /* 0x0002980e01007387 */ /* 0x0001e60000100a00 */
[----:B0-----:R-:W2:Y:S01]  /*30d40*/  LDL.LU.64 R14, [R1+0x2a38] ;  /* 0x002a3800010e7983 */ /* 0x001ea20000300a00 */
[----:B------:R-:W2:Y:S02]  /*30d50*/  LDL.LU.64 R12, [R1+0x2a30] ;  /* 0x002a3000010c7983 */ /* 0x000ea40000300a00 */
[----:B------:R-:W2:Y:S02]  /*30d60*/  LDL.LU.64 R26, [R1+0x2a28] ;  /* 0x002a2800011a7983 */ /* 0x000ea40000300a00 */
[----:B------:R-:W3:Y:S02]  /*30d70*/  LDL.LU.64 R24, [R1+0x2a20] ;  /* 0x002a200001187983 */ /* 0x000ee40000300a00 */
[----:B---3--:R-:W-:-:S02]  /*30d80*/  IMAD.MOV.U32 R6, RZ, RZ, R25 ;  /* 0x000000ffff067224 */ /* 0x008fc400078e0019 */
[----:B------:R-:W-:Y:S02]  /*30d90*/  IMAD.MOV.U32 R7, RZ, RZ, R24 ;  /* 0x000000ffff077224 */ /* 0x000fe400078e0018 */
[C---:B--2---:R-:W-:Y:S03]  /*30da0*/  HMMA.16816.F32.BF16 R24, R20.reuse, R26, R12 ;  /* 0x0000001a1418723c */ /* 0x044fe6000004180c */
[----:B------:R-:W-:Y:S01]  /*30db0*/  STL.64 [R1+0x2978], R6 ;  /* 0x0029780601007387 */ /* 0x000fe20000100a00 */
[----:B------:R-:W2:Y:S11]  /*30dc0*/  LDL.LU.64 R12, [R1+0x2a18] ;  /* 0x002a1800010c7983 */ /* 0x000eb60000300a00 */
[----:B------:R-:W-:Y:S08]  /*30dd0*/  @!UPT UIADD3 URZ, URZ, URZ, URZ ;  /* 0x0000003f3f3ff290 */ /* 0x000ff0000fffe03f */
        /* <DEDUP_REMOVED lines=10> */
[----:B------:R-:W2:Y:S02]  /*30e80*/  LDL.LU.64 R24, [R1+0x29f8] ;  /* 0x0029f80001187983 */ /* 0x000ea40000300a00 */
[----:B------:R-:W-:Y:S02]  /*30e90*/  IMAD.MOV.U32 R11, RZ, RZ, R18 ;  /* 0x000000ffff0b7224 */ /* 0x000fe400078e0012 */
[----:B---3--:R-:W-:Y:S02]  /*30ea0*/  IMAD.MOV.U32 R6, RZ, RZ, R26 ;  /* 0x000000ffff067224 */ /* 0x008fe400078e001a */
[----:B--2---:R-:W-:-:S05]  /*30eb0*/  IMAD.MOV.U32 R7, RZ, RZ, R25 ;  /* 0x000000ffff077224 */ /* 0x004fca00078e0019 */
[----:B------:R0:W-:Y:S01]  /*30ec0*/  STL.64 [R1+0x2990], R6 ;  /* 0x0029900601007387 */ /* 0x0001e20000100a00 */
[----:B------:R-:W-:Y:S02]  /*30ed0*/  STL.64 [R1+0x2958], R10 ;  /* 0x0029580a01007387 */ /* 0x000fe40000100a00 */
[----:B------:R1:W-:Y:S02]  /*30ee0*/  STL.64 [R1+0x2950], R8 ;  /* 0x0029500801007387 */ /* 0x0003e40000100a00 */
[----:B0-----:R-:W-:Y:S02]  /*30ef0*/  IMAD.MOV.U32 R6, RZ, RZ, R24 ;  /* 0x000000ffff067224 */ /* 0x001fe400078e0018 */
[----:B------:R-:W-:Y:S01]  /*30f00*/  IMAD.MOV.U32 R7, RZ, RZ, R13 ;  /* 0x000000ffff077224 */ /* 0x000fe200078e000d */
[----:B-1----:R-:W2:Y:S01]  /*30f10*/  LDL.LU R8, [R1+0x850] ;  /* 0x0008500001087983 */ /* 0x002ea20000300800 */
[----:B------:R-:W2:Y:S02]  /*30f20*/  LDL.LU R9, [R1+0x854] ;  /* 0x0008540001097983 */ /* 0x000ea40000300800 */
[----:B------:R-:W3:Y:S02]  /*30f30*/  LDL.LU R10, [R1+0x858] ;  /* 0x00085800010a7983 */ /* 0x000ee40000300800 */
[----:B------:R-:W3:Y:S01]  /*30f40*/  LDL.LU R11, [R1+0x85c] ;  /* 0x00085c00010b7983 */ /* 0x000ee20000300800 */
[----:B------:R0:W-:Y:S04]  /*30f50*/  STL.64 [R1+0x29a8], R6 ;  /* 0x0029a80601007387 */ /* 0x0001e80000100a00 */
[----:B0-----:R-:W2:Y:S01]  /*30f60*/  LDL.64 R6, [R1+0x48] ;  /* 0x0000480001067983 */ /* 0x001ea20000100a00 */
[----:B------:R-:W-:-:S03]  /*30f70*/  IMAD.MOV.U32 R28, RZ, RZ, R19 ;  /* 0x000000ffff1c7224 */ /* 0x000fc600078e0013 */
[----:B--2---:R-:W-:Y:S01]  /*30f80*/  STL.64 [R1+0x29c0], R6 ;  /* 0x0029c00601007387 */ /* 0x004fe20000100a00 */
[----:B---3--:R-:W-:Y:S02]  /*30f90*/  STL.64 [R1+0x2970], R10 ;  /* 0x0029700a01007387 */ /* 0x008fe40000100a00 */
[----:B------:R0:W-:Y:S02]  /*30fa0*/  STL.64 [R1+0x2968], R8 ;  /* 0x0029680801007387 */ /* 0x0001e40000100a00 */
[----:B0-----:R-:W2:Y:S01]  /*30fb0*/  LDL.LU R8, [R1+0x860] ;  /* 0x0008600001087983 */ /* 0x001ea20000300800 */
[----:B------:R-:W2:Y:S02]  /*30fc0*/  LDL.LU R9, [R1+0x864] ;  /* 0x0008640001097983 */ /* 0x000ea40000300800 */
[----:B------:R-:W3:Y:S02]  /*30fd0*/  LDL.LU R10, [R1+0x868] ;  /* 0x00086800010a7983 */ /* 0x000ee40000300800 */
[----:B------:R-:W3:Y:S01]  /*30fe0*/  LDL.LU R11, [R1+0x86c] ;  /* 0x00086c00010b7983 */ /* 0x000ee20000300800 */
[----:B------:R-:W2:Y:S01]  /*30ff0*/  LDL.LU R16, [R1+0x250] ;  /* 0x0002500001107983 */ /* 0x000ea20000300800 */
[----:B------:R-:W2:Y:S02]  /*31000*/  LDL.LU R17, [R1+0x254] ;  /* 0x0002540001117983 */ /* 0x000ea40000300800 */
[----:B------:R-:W2:Y:S02]  /*31010*/  LDL.LU R18, [R1+0x258] ;  /* 0x0002580001127983 */ /* 0x000ea40000300800 */
[----:B------:R-:W2:Y:S02]  /*31020*/  LDL.LU R19, [R1+0x25c] ;  /* 0x00025c0001137983 */ /* 0x000ea40000300800 */
[----:B--2---:R-:W-:Y:S01]  /*31030*/  STL.64 [R1+0x29e8], R18 ;  /* 0x0029e81201007387 */ /* 0x004fe20000100a00 */
[----:B------:R-:W-:Y:S02]  /*31040*/  STL.64 [R1+0x29e0], R16 ;  /* 0x0029e01001007387 */ /* 0x000fe40000100a00 */
[----:B------:R-:W2:Y:S02]  /*31050*/  LDL.64 R26, [R1+0x78] ;  /* 0x00007800011a7983 */ /* 0x000ea40000100a00 */
        /* <DEDUP_REMOVED lines=10> */
[----:B------:R-:W2:Y:S02]  /*31100*/  LDL.LU R11, [R1+0x87c] ;  /* 0x00087c00010b7983 */ /* 0x000ea40000300800 */
[----:B------:R-:W-:-:S02]  /*31110*/  IMAD.MOV.U32 R18, RZ, RZ, R12 ;  /* 0x000000ffff127224 */ /* 0x000fc400078e000c */
[----:B------:R-:W4:Y:S01]  /*31120*/  LDL.LU R12, [R1+0x8b0] ;  /* 0x0008b000010c7983 */ /* 0x000f220000300800 */
[----:B------:R-:W4:Y:S02]  /*31130*/  LDL.LU R13, [R1+0x8b4] ;  /* 0x0008b400010d7983 */ /* 0x000f240000300800 */
[----:B------:R-:W4:Y:S02]  /*31140*/  LDL.LU R14, [R1+0x8b8] ;  /* 0x0008b800010e7983 */ /* 0x000f240000300800 */
[----:B------:R-:W4:Y:S01]  /*31150*/  LDL.LU R15, [R1+0x8bc] ;  /* 0x0008bc00010f7983 */ /* 0x000f220000300800 */
[----:B--2---:R-:W-:Y:S01]  /*31160*/  STL.64 [R1+0x29a0], R10 ;  /* 0x0029a00a01007387 */ /* 0x004fe20000100a00 */
[----:B---3--:R0:W-:Y:S03]  /*31170*/  STL.64 [R1+0x2998], R8 ;  /* 0x0029980801007387 */ /* 0x0081e60000100a00 */
[----:B0-----:R-:W2:Y:S01]  /*31180*/  LDL.LU R8, [R1+0x880] ;  /* 0x0008800001087983 */ /* 0x001ea20000300800 */
[----:B------:R-:W2:Y:S02]  /*31190*/  LDL.LU R9, [R1+0x884] ;  /* 0x0008840001097983 */ /* 0x000ea40000300800 */
[----:B------:R-:W3:Y:S02]  /*311a0*/  LDL.LU R10, [R1+0x888] ;  /* 0x00088800010a7983 */ /* 0x000ee40000300800 */
[----:B------:R-:W3:Y:S02]  /*311b0*/  LDL.LU R11, [R1+0x88c] ;  /* 0x00088c00010b7983 */ /* 0x000ee40000300800 */
[----:B----4-:R-:W-:-:S07]  /*311c0*/  IMAD.MOV.U32 R19, RZ, RZ, R5 ;  /* 0x000000ffff137224 */ /* 0x010fce00078e0005 */
        /* <DEDUP_REMOVED lines=13> */
[----:B------:R-:W3:Y:S01]  /*312a0*/  LDL.LU.64 R26, [R1+0x29f0] ;  /* 0x0029f000011a7983 */ /* 0x000ee20000300a00 */
[----:B------:R-:W-:Y:S02]  /*312b0*/  STL.64 [R1+0x260], R16 ;  /* 0x0002601001007387 */ /* 0x000fe40000100a00 */
[----:B------:R0:W-:Y:S02]  /*312c0*/  STL.64 [R1+0x268], R18 ;  /* 0x0002681201007387 */ /* 0x0001e40000100a00 */
[----:B0-----:R-:W3:Y:S01]  /*312d0*/  LDL.LU.64 R18, [R1+0x29e8] ;  /* 0x0029e80001127983 */ /* 0x001ee20000300a00 */
[----:B------:R-:W3:Y:S02]  /*312e0*/  LDL.LU.64 R16, [R1+0x29e0] ;  /* 0x0029e00001107983 */ /* 0x000ee40000300a00 */
[----:B------:R-:W-:-:S02]  /*312f0*/  IMAD.MOV.U32 R6, RZ, RZ, R2 ;  /* 0x000000ffff067224 */ /* 0x000fc400078e0002 */
[----:B------:R-:W-:Y:S01]  /*31300*/  IMAD.MOV.U32 R7, RZ, RZ, R0 ;  /* 0x000000ffff077224 */ /* 0x000fe200078e0000 */
[----:B---3--:R-:W-:Y:S11]  /*31310*/  HMMA.16816.F32.BF16 R16, R20, R26, R16 ;  /* 0x0000001a1410723c */ /* 0x008ff60000041810 */
[----:B------:R-:W-:Y:S11]  /*31320*/  @!UPT UIADD3 URZ, URZ, URZ, URZ ;  /* 0x0000003f3f3ff290 */ /* 0x000ff6000fffe03f */
[----:B------:R-:W-:Y:S01]  /*31330*/  @!UPT UIADD3 URZ, URZ, URZ, URZ ;  /* 0x0000003f3f3ff290 */ /* 0x000fe2000fffe03f */
[----:B------:R-:W-:Y:S01]  /*31340*/  STL.64 [R1+0x250], R16 ;  /* 0x0002501001007387 */ /* 0x000fe20000100a00 */
[----:B------:R-:W-:Y:S02]  /*31350*/  STL.64 [R1+0x258], R18 ;  /* 0x0002581201007387 */ /* 0x000fe40000100a00 */
[----:B------:R-:W0:Y:S04]  /*31360*/  LDSM.16.MT88.4 R16, [R29+0x4000] ;  /* 0x004000001d10783b */ /* 0x000e280000004200 */
[----:B------:R-:W3:Y:S02]  /*31370*/  LDL.LU R24, [R1+0x840] ;  /* 0x0008400001187983 */ /* 0x000ee40000300800 */
[----:B------:R-:W-:Y:S01]  /*31380*/  IMAD.MOV.U32 R2, RZ, RZ, R26 ;  /* 0x000000ffff027224 */ /* 0x000fe200078e001a */
[----:B------:R-:W3:Y:S01]  /*31390*/  LDL.LU R25, [R1+0x844] ;  /* 0x0008440001197983 */ /* 0x000ee20000300800 */
[----:B------:R-:W-:-:S02]  /*313a0*/  IMAD.MOV.U32 R0, RZ, RZ, R27 ;  /* 0x000000ffff007224 */ /* 0x000fc400078e001b */
[----:B------:R-:W3:Y:S02]  /*313b0*/  LDL.LU R26, [R1+0x848] ;  /* 0x00084800011a7983 */ /* 0x000ee40000300800 */
[----:B------:R-:W3:Y:S01]  /*313c0*/  LDL.LU R27, [R1+0x84c] ;  /* 0x00084c00011b7983 */ /* 0x000ee20000300800 */
[----:B0-----:R0:W-:Y:S01]  /*313d0*/  STL.64 [R1+0x27e8], R18 ;  /* 0x0027e81201007387 */ /* 0x0011e20000100a00 */
[----:B------:R-:W-:Y:S03]  /*313e0*/  STL.64 [R1+0x27e0], R16 ;  /* 0x0027e01001007387 */ /* 0x000fe60000100a00 */
[----:B0-----:R-:W4:Y:S01]  /*313f0*/  LDL.64 R18, [R1+0x68] ;  /* 0x0000680001127983 */ /* 0x001f220000100a00 */
[C---:B--2---:R-:W-:Y:S08]  /*31400*/  HMMA.16816.F32.BF16 R4, R20.reuse, R6, R8 ;  /* 0x000000061404723c */ /* 0x044ff00000041808 */
[C---:B----4-:R-:W-:Y:S11]  /*31410*/  HMMA.16816.F32.BF16 R12, R20.reuse, R18, R12 ;  /* 0x00000012140c723c */ /* 0x050ff6000004180c */
[----:B------:R-:W-:Y:S11]  /*31420*/  @!UPT UIADD3 URZ, URZ, URZ, URZ ;  /* 0x0000003f3f3ff290 */ /* 0x000ff6000fffe03f */
[----:B------:R-:W-:Y:S01]  /*31430*/  @!UPT UIADD3 URZ, URZ, URZ, URZ ;  /* 0x0000003f3f3ff290 */ /* 0x000fe2000fffe03f */
[----:B------:R-:W-:Y:S01]  /*31440*/  STL.64 [R1+0x8b0], R12 ;  /* 0x0008b00c01007387 */ /* 0x000fe20000100a00 */
[----:B------:R0:W-:Y:S03]  /*31450*/  STL.64 [R1+0x8b8], R14 ;  /* 0x0008b80e01007387 */ /* 0x0001e60000100a00 */
[----:B0-----:R-:W3:Y:S01]  /*31460*/  LDL.LU R14, [R1+0x29d8] ;  /* 0x0029d800010e7983 */ /* 0x001ee20000300800 */
[----:B------:R-:W2:Y:S02]  /*31470*/  LDL.LU.64 R10, [R1+0x29d0] ;  /* 0x0029d000010a7983 */ /* 0x000ea40000300a00 */
[----:B------:R-:W2:Y:S02]  /*31480*/  LDL.LU.64 R8, [R1+0x29c8] ;  /* 0x0029c80001087983 */ /* 0x000ea40000300a00 */
[----:B------:R-:W-:Y:S01]  /*31490*/  STL.64 [R1+0x8a0], R4 ;  /* 0x0008a00401007387 */ /* 0x000fe20000100a00 */
[----:B------:R0:W-:Y:S04]  /*314a0*/  STL.64 [R1+0x8a8], R6 ;  /* 0x0008a80601007387 */ /* 0x0001e80000100a00 */
        /* <DEDUP_REMOVED lines=38> */
[----:B------:R-:W4:Y:S02]  /*31710*/  LDL.LU.64 R8, [R1+0x2950] ;  /* 0x0029500001087983 */ /* 0x000f240000300a00 */
[----:B------:R-:W2:Y:S02]  /*31720*/  LDL.LU.64 R6, [R1+0x2948] ;  /* 0x0029480001067983 */ /* 0x000ea40000300a00 */
[----:B------:R-:W3:Y:S02]  /*31730*/  LDL.LU R4, [R1+0x2940] ;  /* 0x0029400001047983 */ /* 0x000ee40000300800 */
[----:B------:R-:W-:-:S02]  /*31740*/  IMAD.MOV.U32 R15, RZ, RZ, R18 ;  /* 0x000000ffff0f7224 */ /* 0x000fc400078e0012 */
[----:B------:R-:W-:Y:S01]  /*31750*/  IMAD.MOV.U32 R17, RZ, RZ, R19 ;  /* 0x000000ffff117224 */ /* 0x000fe200078e0013 */
[----:B--2---:R-:W-:Y:S01]  /*31760*/  STL.64 [R1+0x2930], R6 ;  /* 0x0029300601007387 */ /* 0x004fe20000100a00 */
[----:B------:R-:W-:Y:S02]  /*31770*/  STL [R1+0x2928], R5 ;  /* 0x0029280501007387 */ /* 0x000fe40000100800 */
[----:B------:R-:W-:Y:S02]  /*31780*/  STL [R1+0x2868], R16 ;  /* 0x0028681001007387 */ /* 0x000fe40000100800 */
[----:B------:R-:W2:Y:S02]  /*31790*/  LDL.64 R18, [R1+0x58] ;  /* 0x0000580001127983 */ /* 0x000ea40000100a00 */
[----:B--2---:R0:W-:Y:S02]  /*317a0*/  STL.64 [R1+0x2878], R18 ;  /* 0x0028781201007387 */ /* 0x0041e40000100a00 */
[----:B0-----:R-:W-:-:S02]  /*317b0*/  IMAD.MOV.U32 R18, RZ, RZ, R15 ;  /* 0x000000ffff127224 */ /* 0x001fc400078e000f */
[----:B------:R-:W-:Y:S01]  /*317c0*/  IMAD.MOV.U32 R19, RZ, RZ, R17 ;  /* 0x000000ffff137224 */ /* 0x000fe200078e0011 */
[----:B------:R-:W3:Y:S04]  /*317d0*/  LDL.LU R15, [R1+0x293c] ;  /* 0x00293c00010f7983 */ /* 0x000ee80000300800 */
[----:B------:R0:W-:Y:S01]  /*317e0*/  STL.64 [R1+0x2890], R18 ;  /* 0x0028901201007387 */ /* 0x0001e20000100a00 */
[----:B------:R-:W2:Y:S02]  /*317f0*/  LDL.LU R16, [R1+0x160] ;  /* 0x0001600001107983 */ /* 0x000ea40000300800 */
[----:B------:R-:W2:Y:S01]  /*31800*/  LDL.LU R17, [R1+0x164] ;  /* 0x0001640001117983 */ /* 0x000ea20000300800 */
[----:B0-----:R-:W2:Y:S01]  /*31810*/  LDL.LU R18, [R1+0x168] ;  /* 0x0001680001127983 */ /* 0x001ea20000300800 */
[----:B------:R-:W2:Y:S03]  /*31820*/  LDL.LU R19, [R1+0x16c] ;  /* 0x00016c0001137983 */ /* 0x000ea60000300800 */
[----:B--2---:R0:W-:Y:S01]  /*31830*/  STL.64 [R1+0x28a0], R18 ;  /* 0x0028a01201007387 */ /* 0x0041e20000100a00 */
[----:B------:R-:W-:Y:S03]  /*31840*/  STL.64 [R1+0x2898], R16 ;  /* 0x0028981001007387 */ /* 0x000fe60000100a00 */
[----:B0-----:R-:W2:Y:S01]  /*31850*/  LDL.64 R18, [R1+0x88] ;  /* 0x0000880001127983 */ /* 0x001ea20000100a00 */
[----:B---3--:R-:W-:Y:S03]  /*31860*/  HMMA.16816.F32.BF16 R24, R20, R14, R24 ;  /* 0x0000000e1418723c */ /* 0x008fe60000041818 */
[----:B--2---:R0:W-:Y:S02]  /*31870*/  STL.64 [R1+0x28b8], R18 ;  /* 0x0028b81201007387 */ /* 0x0041e40000100a00 */
[----:B0-----:R-:W-:-:S02]  /*31880*/  IMAD.MOV.U32 R18, RZ, RZ, R11 ;  /* 0x000000ffff127224 */ /* 0x001fc400078e000b */
[----:B------:R-:W-:Y:S01]  /*31890*/  IMAD.MOV.U32 R19, RZ, RZ, R28 ;  /* 0x000000ffff137224 */ /* 0x000fe200078e001c */
[----:B------:R-:W2:Y:S04]  /*318a0*/  LDL.LU R11, [R1+0x2938] ;  /* 0x00293800010b7983 */ /* 0x000ea80000300800 */
[----:B------:R0:W-:Y:S04]  /*318b0*/  STL.64 [R1+0x28d0], R18 ;  /* 0x0028d01201007387 */ /* 0x0001e80000100a00 */
[----:B0-----:R-:W3:Y:S04]  /*318c0*/  LDL.64 R18, [R1+0xa8] ;  /* 0x0000a80001127983 */ /* 0x001ee80000100a00 */
[----:B---3--:R4:W-:Y:S03]  /*318d0*/  STL.64 [R1+0x28e8], R18 ;  /* 0x0028e81201007387 */ /* 0x0089e60000100a00 */
[----:B------:R-:W-:Y:S02]  /*318e0*/  STL.64 [R1+0x840], R24 ;  /* 0x0008401801007387 */ /* 0x000fe40000100a00 */
[----:B------:R-:W-:Y:S02]  /*318f0*/  STL.64 [R1+0x848], R26 ;  /* 0x0008481a01007387 */ /* 0x000fe40000100a00 */
[----:B------:R0:W-:Y:S02]  /*31900*/  STL.64 [R1+0x2860], R14 ;  /* 0x0028600e01007387 */ /* 0x0001e40000100a00 */
[----:B----4-:R-:W-:-:S02]  /*31910*/  IMAD.MOV.U32 R18, RZ, RZ, R9 ;  /* 0x000000ffff127224 */ /* 0x010fc400078e0009 */
[----:B------:R-:W-:Y:S02]  /*31920*/  IMAD.MOV.U32 R19, RZ, RZ, R8 ;  /* 0x000000ffff137224 */ /* 0x000fe400078e0008 */
[----:B0-----:R-:W-:Y:S02]  /*31930*/  IMAD.MOV.U32 R14, RZ, RZ, R13 ;  /* 0x000000ffff0e7224 */ /* 0x001fe400078e000d */
[----:B------:R-:W-:Y:S01]  /*31940*/  IMAD.MOV.U32 R15, RZ, RZ, R12 ;  /* 0x000000ffff0f7224 */ /* 0x000fe200078e000c */
[----:B------:R-:W-:Y:S04]  /*31950*/  STL.64 [R1+0x2900], R18 ;  /* 0x0029001201007387 */ /* 0x000fe80000100a00 */
[----:B------:R0:W-:Y:S02]  /*31960*/  STL.64 [R1+0x2870], R14 ;  /* 0x0028700e01007387 */ /* 0x0001e40000100a00 */
[----:B------:R-:W3:Y:S02]  /*31970*/  LDL.LU R12, [R1+0x790] ;  /* 0x00079000010c7983 */ /* 0x000ee40000300800 */
[----:B------:R-:W3:Y:S01]  /*31980*/  LDL.LU R13, [R1+0x794] ;  /* 0x00079400010d7983 */ /* 0x000ee20000300800 */
[----:B0-----:R-:W4:Y:S01]  /*31990*/  LDL.LU R14, [R1+0x798] ;  /* 0x00079800010e7983 */ /* 0x001f220000300800 */
[----:B------:R-:W4:Y:S03]  /*319a0*/  LDL.LU R15, [R1+0x79c] ;  /* 0x00079c00010f7983 */ /* 0x000f260000300800 */
[----:B----4-:R-:W-:Y:S01]  /*319b0*/  STL.64 [R1+0x2888], R14 ;  /* 0x0028880e01007387 */ /* 0x010fe20000100a00 */
[----:B---3--:R0:W-:Y:S03]  /*319c0*/  STL.64 [R1+0x2880], R12 ;  /* 0x0028800c01007387 */ /* 0x0081e60000100a00 */
[----:B0-----:R-:W3:Y:S01]  /*319d0*/  LDL.LU R12, [R1+0x7a0] ;  /* 0x0007a000010c7983 */ /* 0x001ee20000300800 */
[----:B------:R-:W3:Y:S02]  /*319e0*/  LDL.LU R13, [R1+0x7a4] ;  /* 0x0007a400010d7983 */ /* 0x000ee40000300800 */
[----:B------:R-:W4:Y:S02]  /*319f0*/  LDL.LU R14, [R1+0x7a8] ;  /* 0x0007a800010e7983 */ /* 0x000f240000300800 */
[----:B------:R-:W4:Y:S01]  /*31a00*/  LDL.LU R15, [R1+0x7ac] ;  /* 0x0007ac00010f7983 */ /* 0x000f220000300800 */
[----:B------:R-:W2:Y:S01]  /*31a10*/  LDL.LU R24, [R1+0x240] ;  /* 0x0002400001187983 */ /* 0x000ea20000300800 */
[----:B------:R-:W2:Y:S02]  /*31a20*/  LDL.LU R25, [R1+0x244] ;  /* 0x0002440001197983 */ /* 0x000ea40000300800 */
[----:B------:R-:W2:Y:S02]  /*31a30*/  LDL.LU R26, [R1+0x248] ;  /* 0x00024800011a7983 */ /* 0x000ea40000300800 */
[----:B------:R-:W-:Y:S01]  /*31a40*/  IMAD.MOV.U32 R18, RZ, RZ, R4 ;  /* 0x000000ffff127224 */ /* 0x000fe200078e0004 */
[----:B------:R-:W2:Y:S01]  /*31a50*/  LDL.LU R27, [R1+0x24c] ;  /* 0x00024c00011b7983 */ /* 0x000ea20000300800 */
[----:B------:R-:W2:Y:S02]  /*31a60*/  LDL.LU R4, [R1+0x830] ;  /* 0x0008300001047983 */ /* 0x000ea40000300800 */
[----:B------:R-:W2:Y:S02]  /*31a70*/  LDL.LU R5, [R1+0x834] ;  /* 0x0008340001057983 */ /* 0x000ea40000300800 */
[----:B------:R-:W2:Y:S01]  /*31a80*/  LDL.LU R6, [R1+0x838] ;  /* 0x0008380001067983 */ /* 0x000ea20000300800 */
[----:B------:R-:W2:Y:S04]  /*31a90*/  LDL.LU R7, [R1+0x83c] ;  /* 0x00083c0001077983 */ /* 0x000ea80000300800 */
        /* <DEDUP_REMOVED lines=18> */
[C---:B--2---:R-:W-:Y:S01]  /*31bc0*/  HMMA.16816.F32.BF16 R4, R20.reuse, R10, R4 ;  /* 0x0000000a1404723c */ /* 0x044fe20000041804 */
[----:B----4-:R-:W-:Y:S01]  /*31bd0*/  STL.64 [R1+0x28f8], R14 ;  /* 0x0028f80e01007387 */ /* 0x010fe20000100a00 */
[----:B---3--:R0:W-:Y:S03]  /*31be0*/  STL.64 [R1+0x28f0], R12 ;  /* 0x0028f00c01007387 */ /* 0x0081e60000100a00 */
        /* <DEDUP_REMOVED lines=9> */
[----:B------:R-:W2:Y:S02]  /*31c80*/  LDL.LU R15, [R1+0x1bc] ;  /* 0x0001bc00010f7983 */ /* 0x000ea40000300800 */
[----:B------:R-:W-:Y:S01]  /*31c90*/  STL.64 [R1+0x830], R4 ;  /* 0x0008300401007387 */ /* 0x000fe20000100a00 */
[----:B------:R0:W-:Y:S03]  /*31ca0*/  STL.64 [R1+0x838], R6 ;  /* 0x0008380601007387 */ /* 0x0001e60000100a00 */
[----:B0-----:R-:W3:Y:S01]  /*31cb0*/  LDL.LU.64 R6, [R1+0x2930] ;  /* 0x0029300001067983 */ /* 0x001ee20000300a00 */
[----:B------:R-:W4:Y:S02]  /*31cc0*/  LDL.LU R5, [R1+0x2928] ;  /* 0x0029280001057983 */ /* 0x000f240000300800 */
[----:B------:R-:W-:Y:S01]  /*31cd0*/  IMAD.MOV.U32 R19, RZ, RZ, R3 ;  /* 0x000000ffff137224 */ /* 0x000fe200078e0003 */
[----:B---3--:R-:W-:Y:S01]  /*31ce0*/  HMMA.16816.F32.BF16 R20, R20, R6, R24 ;  /* 0x000000061414723c */ /* 0x008fe20000041818 */
[----:B------:R-:W2:Y:S01]  /*31cf0*/  LDL.LU.64 R26, [R1+0x2920] ;  /* 0x00292000011a7983 */ /* 0x000ea20000300a00 */
[----:B------:R-:W2:Y:S11]  /*31d00*/  LDL.LU.64 R24, [R1+0x2918] ;  /* 0x0029180001187983 */ /* 0x000eb60000300a00 */
[----:B------:R-:W-:Y:S10]  /*31d10*/  @!UPT UIADD3 URZ, URZ, URZ, URZ ;  /* 0x0000003f3f3ff290 */ /* 0x000ff4000fffe03f */
[----:B------:R-:W-:Y:S01]  /*31d20*/  STL.64 [R1+0x240], R20 ;  /* 0x0002401401007387 */ /* 0x000fe20000100a00 */
[----:B------:R-:W-:Y:S01]  /*31d30*/  STL.64 [R1+0x248], R22 ;  /* 0x0002481601007387 */ /* 0x000fe20000100a00 */
        /* <DEDUP_REMOVED lines=41> */
[----:B------:R-:W3:Y:S01]  /*31fd0*/  LDL.LU.64 R16, [R1+0x2898] ;  /* 0x0028980001107983 */ /* 0x000ee20000300a00 */
[----:B------:R-:W-:Y:S01]  /*31fe0*/  STL.64 [R1+0x2858], R6 ;  /* 0x0028580601007387 */ /* 0x000fe20000100a00 */
[----:B------:R-:W-:Y:S01]  /*31ff0*/  STL [R1+0x2850], R4 ;  /* 0x0028500401007387 */ /* 0x000fe20000100800 */
[C---:B---3--:R-:W-:Y:S02]  /*32000*/  HMMA.16816.F32.BF16 R20, R24.reuse, R22, R16 ;  /* 0x000000161814723c */ /* 0x048fe40000041810 */
[----:B------:R-:W2:Y:S11]  /*32010*/  LDL.LU.64 R18, [R1+0x2890] ;  /* 0x0028900001127983 */ /* 0x000eb60000300a00 */
[----:B------:R-:W-:Y:S10]  /*32020*/  @!UPT UIADD3 URZ, URZ, URZ, URZ ;  /* 0x0000003f3f3ff290 */ /* 0x000ff4000fffe03f */
[----:B------:R-:W-:Y:S01]  /*32030*/  STL.64 [R1+0x160], R20 ;  /* 0x0001601401007387 */ /* 0x000fe20000100a00 */
[----:B------:R-:W-:Y:S02]  /*32040*/  STL.64 [R1+0x168], R22 ;  /* 0x0001681601007387 */ /* 0x000fe40000100a00 */
[----:B------:R-:W0:Y:S02]  /*32050*/  LDSM.16.MT88.4 R20, [R29+0x4080] ;  /* 0x004080001d14783b */ /* 0x000e240000004200 */
[----:B0-----:R0:W-:Y:S02]  /*32060*/  STL.64 [R1+0x26c8], R22 ;  /* 0x0026c81601007387 */ /* 0x0011e40000100a00 */
[----:B------:R-:W-:Y:S02]  /*32070*/  STL.64 [R1+0x26c0], R20 ;  /* 0x0026c01401007387 */ /* 0x000fe40000100a00 */
[----:B0-----:R-:W3:Y:S01]  /*32080*/  LDL.64 R22, [R1+0x28] ;  /* 0x0000280001167983 */ /* 0x001ee20000100a00 */
        /* <DEDUP_REMOVED lines=8> */
[----:B------:R-:W-:Y:S11]  /*32110*/  IMAD.MOV.U32 R8, RZ, RZ, R19 ;  /* 0x000000ffff087224 */ /* 0x000ff600078e0013 */
[----:B------:R-:W-:Y:S11]  /*32120*/  @!UPT UIADD3 URZ, URZ, URZ, URZ ;  /* 0x0000003f3f3ff290 */ /* 0x000ff6000fffe03f */
[----:B------:R-:W-:Y:S01]  /*32130*/  STL.64 [R1+0x790], R12 ;  /* 0x0007900c01007387 */ /* 0x000fe20000100a00 */
[----:B------:R0:W-:Y:S03]  /*32140*/  STL.64 [R1+0x798], R14 ;  /* 0x0007980e01007387 */ /* 0x0001e60000100a00 */
[----:B0-----:R-:W2:Y:S01]  /*32150*/  LDL.LU.64 R14, [R1+0x2870] ;  /* 0x00287000010e7983 */ /* 0x001ea20000300a00 */
[----:B------:R-:W2:Y:S02]  /*32160*/  LDL.LU R16, [R1+0x2868] ;  /* 0x0028680001107983 */ /* 0x000ea40000300800 */
[----:B------:R-:W-:Y:S02]  /*32170*/  STL.64 [R1+0x2808], R10 ;  /* 0x0028080a01007387 */ /* 0x000fe40000100a00 */
[----:B------:R0:W-:Y:S02]  /*32180*/  STL [R1+0x2800], R8 ;  /* 0x0028000801007387 */ /* 0x0001e40000100800 */
[----:B0-----:R-:W2:Y:S01]  /*32190*/  LDL.LU R8, [R1+0x780] ;  /* 0x0007800001087983 */ /* 0x001ea20000300800 */
[----:B------:R-:W2:Y:S02]  /*321a0*/  LDL.LU R9, [R1+0x784] ;  /* 0x0007840001097983 */ /* 0x000ea40000300800 */
[----:B------:R-:W2:Y:S02]  /*321b0*/  LDL.LU R10, [R1+0x788] ;  /* 0x00078800010a7983 */ /* 0x000ea40000300800 */
[----:B------:R-:W2:Y:S02]  /*321c0*/  LDL.LU R11, [R1+0x78c] ;  /* 0x00078c00010b7983 */ /* 0x000ea40000300800 */
[----:B--2---:R-:W-:Y:S01]  /*321d0*/  HMMA.16816.F32.BF16 R12, R24, R14, R8 ;  /* 0x0000000e180c723c */ /* 0x004fe20000041808 */
[----:B------:R-:W2:Y:S11]  /*321e0*/  LDL.LU R8, [R1+0x730] ;  /* 0x0007300001087983 */ /* 0x000eb60000300800 */
[----:B------:R-:W-:Y:S11]  /*321f0*/  @!UPT UIADD3 URZ, URZ, URZ, URZ ;  /* 0x0000003f3f3ff290 */ /* 0x000ff6000fffe03f */
[----:B------:R0:W-:Y:S01]  /*32200*/  STL.64 [R1+0x780], R12 ;  /* 0x0007800c01007387 */ /* 0x0001e20000100a00 */
[----:B------:R1:W-:Y:S02]  /*32210*/  STL.64 [R1+0x788], R14 ;  /* 0x0007880e01007387 */ /* 0x0003e40000100a00 */
[----:B------:R-:W2:Y:S02]  /*32220*/  LDL.LU R9, [R1+0x734] ;  /* 0x0007340001097983 */ /* 0x000ea40000300800 */
[----:B------:R-:W2:Y:S01]  /*32230*/  LDL.LU R10, [R1+0x738] ;  /* 0x00073800010a7983 */ /* 0x000ea20000300800 */
[----:B------:R-:W2:Y:S04]  /*32240*/  LDL.LU R11, [R1+0x73c] ;  /* 0x00073c00010b7983 */ /* 0x000ea80000300800 */
[----:B0-----:R-:W3:Y:S01]  /*32250*/  LDL.LU R12, [R1+0x770] ;  /* 0x00077000010c7983 */ /* 0x001ee20000300800 */
[----:B------:R-:W3:Y:S02]  /*32260*/  LDL.LU R13, [R1+0x774] ;  /* 0x00077400010d7983 */ /* 0x000ee40000300800 */
[----:B-1----:R-:W3:Y:S02]  /*32270*/  LDL.LU R14, [R1+0x778] ;  /* 0x00077800010e7983 */ /* 0x002ee40000300800 */
[----:B------:R-:W3:Y:S01]  /*32280*/  LDL.LU R15, [R1+0x77c] ;  /* 0x00077c00010f7983 */ /* 0x000ee20000300800 */
[----:B------:R-:W3:Y:S01]  /*32290*/  LDL.64 R6, [R1+0x38] ;  /* 0x0000380001067983 */ /* 0x000ee20000100a00 */
[----:B------:R-:W-:-:S03]  /*322a0*/  IMAD.MOV.U32 R20, RZ, RZ, R18 ;  /* 0x000000ffff147224 */ /* 0x000fc600078e0012 */
[----:B--2---:R0:W-:Y:S01]  /*322b0*/  STL.64 [R1+0x2818], R10 ;  /* 0x0028180a01007387 */ /* 0x0041e20000100a00 */
[----:B------:R-:W-:Y:S02]  /*322c0*/  STL.64 [R1+0x2810], R8 ;  /* 0x0028100801007387 */ /* 0x000fe40000100a00 */
[----:B0-----:R-:W-:Y:S02]  /*322d0*/  IMAD.MOV.U32 R10, RZ, RZ, R16 ;  /* 0x000000ffff0a7224 */ /* 0x001fe400078e0010 */
[----:B----4-:R-:W-:-:S05]  /*322e0*/  IMAD.MOV.U32 R11, RZ, RZ, R5 ;  /* 0x000000ffff0b7224 */ /* 0x010fca00078e0005 */
[----:B------:R0:W-:Y:S01]  /*322f0*/  STL.64 [R1+0x2830], R10 ;  /* 0x0028300a01007387 */ /* 0x0001e20000100a00 */
[----:B------:R-:W2:Y:S02]  /*32300*/  LDL.LU R16, [R1+0x150] ;  /* 0x0001500001107983 */ /* 0x000ea40000300800 */
[----:B------:R-:W2:Y:S02]  /*32310*/  LDL.LU R17, [R1+0x154] ;  /* 0x0001540001117983 */ /* 0x000ea40000300800 */
[----:B------:R-:W4:Y:S01]  /*32320*/  LDL.LU R18, [R1+0x158] ;  /* 0x0001580001127983 */ /* 0x000f220000300800 */
[----:B------:R-:W4:Y:S04]  /*32330*/  LDL.LU R19, [R1+0x15c] ;  /* 0x00015c0001137983 */ /* 0x000f280000300800 */
[----:B0-----:R-:W2:Y:S04]  /*32340*/  LDL.64 R10, [R1+0x18] ;  /* 0x00001800010a7983 */ /* 0x001ea80000100a00 */
[----:B--2---:R0:W-:Y:S01]  /*32350*/  STL.64 [R1+0x2848], R10 ;  /* 0x0028480a01007387 */ /* 0x0041e20000100a00 */
[----:B------:R-:W2:Y:S02]  /*32360*/  LDL.LU R8, [R1+0x760] ;  /* 0x0007600001087983 */ /* 0x000ea40000300800 */
[----:B------:R-:W2:Y:S01]  /*32370*/  LDL.LU R9, [R1+0x764] ;  /* 0x0007640001097983 */ /* 0x000ea20000300800 */
[----:B0-----:R-:W2:Y:S01]  /*32380*/  LDL.LU R10, [R1+0x768] ;  /* 0x00076800010a7983 */ /* 0x001ea20000300800 */
[----:B------:R-:W2:Y:S02]  /*32390*/  LDL.LU R11, [R1+0x76c] ;  /* 0x00076c00010b7983 */ /* 0x000ea40000300800 */
[----:B----4-:R-:W-:Y:S02]  /*323a0*/  STL.64 [R1+0x27f8], R18 ;  /* 0x0027f81201007387 */ /* 0x010fe40000100a00 */
[----:B------:R0:W-:Y:S02]  /*323b0*/  STL.64 [R1+0x27f0], R16 ;  /* 0x0027f01001007387 */ /* 0x0001e40000100a00 */
[----:B0-----:R-:W4:Y:S01]  /*323c0*/  LDL.LU R16, [R1+0x720] ;  /* 0x0007200001107983 */ /* 0x001f220000300800 */
[----:B------:R-:W4:Y:S02]  /*323d0*/  LDL.LU R17, [R1+0x724] ;  /* 0x0007240001117983 */ /* 0x000f240000300800 */
[----:B------:R-:W2:Y:S02]  /*323e0*/  LDL.LU R18, [R1+0x728] ;  /* 0x0007280001127983 */ /* 0x000ea40000300800 */
[----:B------:R-:W2:Y:S01]  /*323f0*/  LDL.LU R19, [R1+0x72c] ;  /* 0x00072c0001137983 */ /* 0x000ea20000300800 */
[C---:B---3--:R-:W-:Y:S01]  /*32400*/  HMMA.16816.F32.BF16 R12, R24.reuse, R6, R12 ;  /* 0x00000006180c723c */ /* 0x048fe2000004180c */
[----:B--2---:R-:W-:Y:S01]  /*32410*/  STL.64 [R1+0x2828], R18 ;  /* 0x0028281201007387 */ /* 0x004fe20000100a00 */
[----:B----4-:R0:W-:Y:S03]  /*32420*/  STL.64 [R1+0x2820], R16 ;  /* 0x0028201001007387 */ /* 0x0101e60000100a00 */
[----:B0-----:R-:W2:Y:S01]  /*32430*/  LDL.LU R16, [R1+0x740] ;  /* 0x0007400001107983 */ /* 0x001ea20000300800 */
[----:B------:R-:W2:Y:S02]  /*32440*/  LDL.LU R17, [R1+0x744] ;  /* 0x0007440001117983 */ /* 0x000ea40000300800 */
[----:B------:R-:W3:Y:S02]  /*32450*/  LDL.LU R18, [R1+0x748] ;  /* 0x0007480001127983 */ /* 0x000ee40000300800 */
[----:B------:R-:W3:Y:S01]  /*32460*/  LDL.LU R19, [R1+0x74c] ;  /* 0x00074c0001137983 */ /* 0x000ee20000300800 */
[----:B------:R-:W-:Y:S01]  /*32470*/  HMMA.16816.F32.BF16 R8, R24, R22, R8 ;  /* 0x000000161808723c */ /* 0x000fe20000041808 */
        /* <DEDUP_REMOVED lines=8> */
[----:B------:R1:W-:Y:S02]  /*32500*/  STL.64 [R1+0x778], R14 ;  /* 0x0007780e01007387 */ /* 0x0003e40000100a00 */
[----:B0-----:R-:W-:Y:S01]  /*32510*/  IMAD.MOV.U32 R13, RZ, RZ, R6 ;  /* 0x000000ffff0d7224 */ /* 0x001fe200078e0006 */
[----:B-1----:R-:W3:Y:S01]  /*32520*/  LDL.LU.64 R14, [R1+0x2860] ;  /* 0x00286000010e7983 */ /* 0x002ee20000300a00 */
[----:B------:R-:W4:Y:S02]  /*32530*/  LDL.LU.64 R6, [R1+0x2858] ;  /* 0x0028580001067983 */ /* 0x000f240000300a00 */
[----:B------:R-:W2:Y:S04]  /*32540*/  LDL.LU R4, [R1+0x2850] ;  /* 0x0028500001047983 */ /* 0x000ea80000300800 */
[----:B------:R-:W-:Y:S01]  /*32550*/  STL.64 [R1+0x760], R8 ;  /* 0x0007600801007387 */ /* 0x000fe20000100a00 */
[----:B------:R0:W-:Y:S04]  /*32560*/  STL.64 [R1+0x768], R10 ;  /* 0x0007680a01007387 */ /* 0x0001e80000100a00 */
[----:B0-----:R-:W2:Y:S01]  /*32570*/  LDL.LU.64 R10, [R1+0x2848] ;  /* 0x00284800010a7983 */ /* 0x001ea20000300a00 */
[----:B------:R-:W-:Y:S02]  /*32580*/  STL.64 [R1+0x2720], R22 ;  /* 0x0027201601007387 */ /* 0x000fe40000100a00 */
[----:B------:R0:W-:Y:S02]  /*32590*/  STL [R1+0x2798], R20 ;  /* 0x0027981401007387 */ /* 0x0001e40000100800 */
[----:B0-----:R-:W2:Y:S01]  /*325a0*/  LDL.LU R20, [R1+0x1050] ;  /* 0x0010500001147983 */ /* 0x001ea20000300800 */
[----:B------:R-:W2:Y:S02]  /*325b0*/  LDL.LU R21, [R1+0x1054] ;  /* 0x0010540001157983 */ /* 0x000ea40000300800 */
[----:B------:R-:W2:Y:S02]  /*325c0*/  LDL.LU R22, [R1+0x1058] ;  /* 0x0010580001167983 */ /* 0x000ea40000300800 */
[----:B------:R-:W2:Y:S02]  /*325d0*/  LDL.LU R23, [R1+0x105c] ;  /* 0x00105c0001177983 */ /* 0x000ea40000300800 */
[----:B--2---:R0:W-:Y:S01]  /*325e0*/  STL.64 [R1+0x27a8], R22 ;  /* 0x0027a81601007387 */ /* 0x0041e20000100a00 */
[----:B------:R-:W-:Y:S02]  /*325f0*/  STL.64 [R1+0x27a0], R20 ;  /* 0x0027a01401007387 */ /* 0x000fe40000100a00 */
[----:B0-----:R-:W-:-:S02]  /*32600*/  IMAD.MOV.U32 R22, RZ, RZ, R2 ;  /* 0x000000ffff167224 */ /* 0x001fc400078e0002 */
[----:B------:R-:W-:-:S05]  /*32610*/  IMAD.MOV.U32 R23, RZ, RZ, R0 ;  /* 0x000000ffff177224 */ /* 0x000fca00078e0000 */
[----:B------:R0:W-:Y:S04]  /*32620*/  STL.64 [R1+0x27b8], R22 ;  /* 0x0027b81601007387 */ /* 0x0001e80000100a00 */
[----:B0-----:R-:W2:Y:S01]  /*32630*/  LDL.64 R22, [R1+0xb8] ;  /* 0x0000b80001167983 */ /* 0x001ea20000100a00 */
[C---:B------:R-:W-:Y:S01]  /*32640*/  HMMA.16816.F32.BF16 R16, R24.reuse, R10, R16 ;  /* 0x0000000a1810723c */ /* 0x040fe20000041810 */
[----:B------:R-:W-:Y:S02]  /*32650*/  IMAD.MOV.U32 R2, RZ, RZ, R10 ;  /* 0x000000ffff027224 */ /* 0x000fe400078e000a */
[----:B------:R-:W-:Y:S01]  /*32660*/  IMAD.MOV.U32 R0, RZ, RZ, R11 ;  /* 0x000000ffff007224 */ /* 0x000fe200078e000b */
[----:B--2---:R0:W-:Y:S04]  /*32670*/  STL.64 [R1+0x27d0], R22 ;  /* 0x0027d01601007387 */ /* 0x0041e80000100a00 */
[----:B0-----:R-:W2:Y:S11]  /*32680*/  LDL.64 R22, [R1+0xc8] ;  /* 0x0000c80001167983 */ /* 0x001eb60000100a00 */
[----:B------:R-:W-:Y:S04]  /*32690*/  @!UPT UIADD3 URZ, URZ, URZ, URZ ;  /* 0x0000003f3f3ff290 */ /* 0x000fe8000fffe03f */
[----:B------:R-:W-:Y:S02]  /*326a0*/  STL.64 [R1+0x750], R16 ;  /* 0x0007501001007387 */ /* 0x000fe40000100a00 */
[----:B------:R0:W-:Y:S02]  /*326b0*/  STL.64 [R1+0x758], R18 ;  /* 0x0007581201007387 */ /* 0x0001e40000100a00 */
        /* <DEDUP_REMOVED lines=17> */
[----:B------:R-:W3:Y:S02]  /*327d0*/  LDL.LU R8, [R1+0x2800] ;  /* 0x0028000001087983 */ /* 0x000ee40000300800 */
[----:B------:R-:W-:Y:S02]  /*327e0*/  STL [R1+0x270c], R14 ;  /* 0x00270c0e01007387 */ /* 0x000fe40000100800 */
[----:B------:R-:W-:Y:S01]  /*327f0*/  STL [R1+0x2708], R15 ;  /* 0x0027080f01007387 */ /* 0x000fe20000100800 */
[----:B------:R0:W-:Y:S01]  /*32800*/  STL [R1+0x27d8], R13 ;  /* 0x0027d80d01007387 */ /* 0x0001e20000100800 */
[----:B------:R-:W3:Y:S03]  /*32810*/  LDL.LU R12, [R1+0x1080] ;  /* 0x00108000010c7983 */ /* 0x000ee60000300800 */
[----:B0-----:R-:W3:Y:S01]  /*32820*/  LDL.LU R13, [R1+0x1084] ;  /* 0x00108400010d7983 */ /* 0x001ee20000300800 */
[----:B------:R-:W3:Y:S02]  /*32830*/  LDL.LU R14, [R1+0x1088] ;  /* 0x00108800010e7983 */ /* 0x000ee40000300800 */
[----:B------:R-:W3:Y:S01]  /*32840*/  LDL.LU R15, [R1+0x108c] ;  /* 0x00108c00010f7983 */ /* 0x000ee20000300800 */
[C---:B--2---:R-:W-:Y:S11]  /*32850*/  HMMA.16816.F32.BF16 R16, R24.reuse, R10, R16 ;  /* 0x0000000a1810723c */ /* 0x044ff60000041810 */
[----:B------:R-:W-:Y:S11]  /*32860*/  @!UPT UIADD3 URZ, URZ, URZ, URZ ;  /* 0x0000003f3f3ff290 */ /* 0x000ff6000fffe03f */
[----:B------:R-:W-:Y:S01]  /*32870*/  @!UPT UIADD3 URZ, URZ, URZ, URZ ;  /* 0x0000003f3f3ff290 */ /* 0x000fe2000fffe03f */
[----:B------:R-:W-:Y:S01]  /*32880*/  STL.64 [R1+0x720], R16 ;  /* 0x0007201001007387 */ /* 0x000fe20000100a00 */
[----:B------:R0:W-:Y:S03]  /*32890*/  STL.64 [R1+0x728], R18 ;  /* 0x0007281201007387 */ /* 0x0001e60000100a00 */
[----:B0-----:R-:W4:Y:S01]  /*328a0*/  LDL.LU.64 R18, [R1+0x27f8] ;  /* 0x0027f80001127983 */ /* 0x001f220000300a00 */
[----:B------:R-:W4:Y:S02]  /*328b0*/  LDL.LU.64 R16, [R1+0x27f0] ;  /* 0x0027f00001107983 */ /* 0x000f240000300a00 */
[----:B----4-:R-:W-:Y:S01]  /*328c0*/  HMMA.16816.F32.BF16 R24, R24, R6, R16 ;  /* 0x000000061818723c */ /* 0x010fe20000041810 */
[----:B------:R-:W3:Y:S01]  /*328d0*/  LDL.LU.64 R18, [R1+0x27e8] ;  /* 0x0027e80001127983 */ /* 0x000ee20000300a00 */
[----:B------:R-:W3:Y:S11]  /*328e0*/  LDL.LU.64 R16, [R1+0x27e0] ;  /* 0x0027e00001107983 */ /* 0x000ef60000300a00 */
[----:B------:R-:W-:Y:S10]  /*328f0*/  @!UPT UIADD3 URZ, URZ, URZ, URZ ;  /* 0x0000003f3f3ff290 */ /* 0x000ff4000fffe03f */
[----:B------:R-:W-:Y:S01]  /*32900*/  STL.64 [R1+0x150], R24 ;  /* 0x0001501801007387 */ /* 0x000fe20000100a00 */
[----:B------:R0:W-:Y:S03]  /*32910*/  STL.64 [R1+0x158], R26 ;  /* 0x0001581a01007387 */ /* 0x0001e60000100a00 */
[----:B0-----:R-:W2:Y:S04]  /*32920*/  LDL.64 R26, [R1+0x98] ;  /* 0x00009800011a7983 */ /* 0x001ea80000100a00 */
[----:B--2---:R0:W-:Y:S01]  /*32930*/  STL.64 [R1+0x27b0], R26 ;  /* 0x0027b01a01007387 */ /* 0x0041e20000100a00 */
[----:B------:R-:W2:Y:S02]  /*32940*/  LDL.LU R24, [R1+0x1060] ;  /* 0x0010600001187983 */ /* 0x000ea40000300800 */
[----:B------:R-:W2:Y:S01]  /*32950*/  LDL.LU R25, [R1+0x1064] ;  /* 0x0010640001197983 */ /* 0x000ea20000300800 */
[----:B0-----:R-:W4:Y:S01]  /*32960*/  LDL.LU R26, [R1+0x1068] ;  /* 0x00106800011a7983 */ /* 0x001f220000300800 */
[----:B------:R-:W4:Y:S01]  /*32970*/  LDL.LU R27, [R1+0x106c] ;  /* 0x00106c00011b7983 */ /* 0x000f220000300800 */
[----:B---3--:R-:W-:Y:S01]  /*32980*/  HMMA.16816.F32.BF16 R12, R16, R22, R12 ;  /* 0x00000016100c723c */ /* 0x008fe2000004180c */
[----:B------:R-:W-:Y:S01]  /*32990*/  IMAD.MOV.U32 R9, RZ, RZ, R23 ;  /* 0x000000ffff097224 */ /* 0x000fe200078e0017 */
[----:B----4-:R-:W-:Y:S01]  /*329a0*/  STL.64 [R1+0x27c8], R26 ;  /* 0x0027c81a01007387 */ /* 0x010fe20000100a00 */
[----:B--2---:R0:W-:Y:S03]  /*329b0*/  STL.64 [R1+0x27c0], R24 ;  /* 0x0027c01801007387 */ /* 0x0041e60000100a00 */
[----:B0-----:R-:W2:Y:S01]  /*329c0*/  LDL.LU R24, [R1+0x1070] ;  /* 0x0010700001187983 */ /* 0x001ea20000300800 */
[----:B------:R-:W2:Y:S02]  /*329d0*/  LDL.LU R25, [R1+0x1074] ;  /* 0x0010740001197983 */ /* 0x000ea40000300800 */
[----:B------:R-:W2:Y:S02]  /*329e0*/  LDL.LU R26, [R1+0x1078] ;  /* 0x00107800011a7983 */ /* 0x000ea40000300800 */
[----:B------:R-:W2:Y:S01]  /*329f0*/  LDL.LU R27, [R1+0x107c] ;  /* 0x00107c00011b7983 */ /* 0x000ea20000300800 */
[----:B------:R-:W-:Y:S11]  /*32a00*/  STL.64 [R1+0x26e0], R6 ;  /* 0x0026e00601007387 */ /* 0x000ff60000100a00 */
[----:B------:R0:W-:Y:S02]  /*32a10*/  STL.64 [R1+0x1080], R12 ;  /* 0x0010800c01007387 */ /* 0x0001e40000100a00 */
[----:B------:R1:W-:Y:S01]  /*32a20*/  STL.64 [R1+0x1088], R14 ;  /* 0x0010880e01007387 */ /* 0x0003e20000100a00 */
[----:B0-----:R-:W3:Y:S01]  /*32a30*/  LDL.LU R13, [R1+0x27d8] ;  /* 0x0027d800010d7983 */ /* 0x001ee20000300800 */
[----:B------:R-:W-:-:S02]  /*32a40*/  IMAD.MOV.U32 R12, RZ, RZ, R22 ;  /* 0x000000ffff0c7224 */ /* 0x000fc400078e0016 */
[----:B------:R-:W2:Y:S02]  /*32a50*/  LDL.LU.64 R22, [R1+0x27d0] ;  /* 0x0027d00001167983 */ /* 0x000ea40000300a00 */
[----:B------:R-:W-:Y:S01]  /*32a60*/  STL.64 [R1+0x2758], R10 ;  /* 0x0027580a01007387 */ /* 0x000fe20000100a00 */
[----:B------:R-:W-:Y:S01]  /*32a70*/  STL [R1+0x2750], R9 ;  /* 0x0027500901007387 */ /* 0x000fe20000100800 */
[----:B------:R-:W-:Y:S01]  /*32a80*/  STL [R1+0x2710], R12 ;  /* 0x0027100c01007387 */ /* 0x000fe20000100800 */
[C---:B--2---:R-:W-:Y:S01]  /*32a90*/  HMMA.16816.F32.BF16 R24, R16.reuse, R22, R24 ;  /* 0x000000161018723c */ /* 0x044fe20000041818 */
[----:B-1----:R-:W-:Y:S02]  /*32aa0*/  IMAD.MOV.U32 R14, RZ, RZ, R22 ;  /* 0x000000ffff0e7224 */ /* 0x002fe400078e0016 */
        /* <DEDUP_REMOVED lines=12> */
[----:B0-----:R-:W4:Y:S01]  /*32b70*/  LDL.LU.64 R22, [R1+0x27a8] ;  /* 0x0027a80001167983 */ /* 0x001f220000300a00 */
[----:B------:R-:W4:Y:S02]  /*32b80*/  LDL.LU.64 R20, [R1+0x27a0] ;  /* 0x0027a00001147983 */ /* 0x000f240000300a00 */
[----:B--2---:R-:W-:Y:S01]  /*32b90*/  IMAD.MOV.U32 R12, RZ, RZ, R27 ;  /* 0x000000ffff0c7224 */ /* 0x004fe200078e001b */
[----:B----4-:R-:W-:Y:S11]  /*32ba0*/  HMMA.16816.F32.BF16 R20, R16, R26, R20 ;  /* 0x0000001a1014723c */ /* 0x010ff60000041814 */
[----:B------:R-:W-:Y:S11]  /*32bb0*/  @!UPT UIADD3 URZ, URZ, URZ, URZ ;  /* 0x0000003f3f3ff290 */ /* 0x000ff6000fffe03f */
[----:B------:R-:W-:Y:S01]  /*32bc0*/  @!UPT UIADD3 URZ, URZ, URZ, URZ ;  /* 0x0000003f3f3ff290 */ /* 0x000fe2000fffe03f */
[----:B------:R0:W-:Y:S01]  /*32bd0*/  STL.64 [R1+0x1050], R20 ;  /* 0x0010501401007387 */ /* 0x0001e20000100a00 */
[----:B------:R-:W-:Y:S03]  /*32be0*/  STL.64 [R1+0x1058], R22 ;  /* 0x0010581601007387 */ /* 0x000fe60000100a00 */
[----:B0-----:R-:W2:Y:S01]  /*32bf0*/  LDL.LU R20, [R1+0x2798] ;  /* 0x0027980001147983 */ /* 0x001ea20000300800 */
[----:B------:R-:W4:Y:S03]  /*32c00*/  LDL.64 R26, [R1+0x78] ;  /* 0x00007800011a7983 */ /* 0x000f260000100a00 */
[----:B----4-:R-:W-:Y:S01]  /*32c10*/  STL.64 [R1+0x2780], R26 ;  /* 0x0027801a01007387 */ /* 0x010fe20000100a00 */
[----:B------:R-:W4:Y:S03]  /*32c20*/  LDL.64 R10, [R1+0x68] ;  /* 0x00006800010a7983 */ /* 0x000f260000100a00 */
[----:B----4-:R-:W-:Y:S01]  /*32c30*/  STL.64 [R1+0x2778], R10 ;  /* 0x0027780a01007387 */ /* 0x010fe20000100a00 */
[----:B------:R0:W-:Y:S03]  /*32c40*/  STL [R1+0x2770], R8 ;  /* 0x0027700801007387 */ /* 0x0001e60000100800 */
[----:B0-----:R-:W4:Y:S01]  /*32c50*/  LDL.LU R8, [R1+0x650] ;  /* 0x0006500001087983 */ /* 0x001f220000300800 */
[----:B------:R-:W4:Y:S02]  /*32c60*/  LDL.LU R9, [R1+0x654] ;  /* 0x0006540001097983 */ /* 0x000f240000300800 */
[----:B------:R-:W2:Y:S02]  /*32c70*/  LDL.LU R10, [R1+0x658] ;  /* 0x00065800010a7983 */ /* 0x000ea40000300800 */
[----:B------:R-:W2:Y:S02]  /*32c80*/  LDL.LU R11, [R1+0x65c] ;  /* 0x00065c00010b7983 */ /* 0x000ea40000300800 */
[----:B------:R-:W-:-:S02]  /*32c90*/  IMAD.MOV.U32 R26, RZ, RZ, R4 ;  /* 0x000000ffff1a7224 */ /* 0x000fc400078e0004 */
[----:B------:R-:W-:Y:S01]  /*32ca0*/  IMAD.MOV.U32 R23, RZ, RZ, R5 ;  /* 0x000000ffff177224 */ /* 0x000fe200078e0005 */
        /* <DEDUP_REMOVED lines=8> */
[----:B------:R-:W2:Y:S02]  /*32d30*/  LDL.LU R6, [R1+0xee8] ;  /* 0x000ee80001067983 */ /* 0x000ea40000300800 */
[----:B------:R-:W2:Y:S02]  /*32d40*/  LDL.LU R7, [R1+0xeec] ;  /* 0x000eec0001077983 */ /* 0x000ea40000300800 */
[----:B---3--:R-:W-:Y:S01]  /*32d50*/  IMAD.MOV.U32 R22, RZ, RZ, R13 ;  /* 0x000000ffff167224 */ /* 0x008fe200078e000d */
[----:B--2---:R-:W-:Y:S01]  /*32d60*/  STL.64 [R1+0x2768], R6 ;  /* 0x0027680601007387 */ /* 0x004fe20000100a00 */
[----:B----4-:R0:W-:Y:S03]  /*32d70*/  STL.64 [R1+0x2760], R4 ;  /* 0x0027600401007387 */ /* 0x0101e60000100a00 */
[----:B0-----:R-:W2:Y:S01]  /*32d80*/  LDL.LU R4, [R1+0xef0] ;  /* 0x000ef00001047983 */ /* 0x001ea20000300800 */
[----:B------:R-:W2:Y:S02]  /*32d90*/  LDL.LU R5, [R1+0xef4] ;  /* 0x000ef40001057983 */ /* 0x000ea40000300800 */
[----:B------:R-:W2:Y:S02]  /*32da0*/  LDL.LU R6, [R1+0xef8] ;  /* 0x000ef80001067983 */ /* 0x000ea40000300800 */
[----:B------:R-:W2:Y:S01]  /*32db0*/  LDL.LU R7, [R1+0xefc] ;  /* 0x000efc0001077983 */ /* 0x000ea20000300800 */
[----:B------:R-:W-:Y:S01]  /*32dc0*/  STL.64 [R1+0x2738], R22 ;  /* 0x0027381601007387 */ /* 0x000fe20000100a00 */
[----:B------:R-:W-:Y:S02]  /*32dd0*/  STL.64 [R1+0x2718], R14 ;  /* 0x0027180e01007387 */ /* 0x000fe40000100a00 */
[----:B------:R0:W-:Y:S02]  /*32de0*/  STL [R1+0x2714], R12 ;  /* 0x0027140c01007387 */ /* 0x0001e40000100800 */
[----:B0-----:R-:W3:Y:S01]  /*32df0*/  LDL.LU R12, [R1+0xeb0] ;  /* 0x000eb000010c7983 */ /* 0x001ee20000300800 */
[----:B------:R-:W3:Y:S02]  /*32e00*/  LDL.LU R13, [R1+0xeb4] ;  /* 0x000eb400010d7983 */ /* 0x000ee40000300800 */
[----:B------:R-:W4:Y:S02]  /*32e10*/  LDL.LU R14, [R1+0xeb8] ;  /* 0x000eb800010e7983 */ /* 0x000f240000300800 */
[----:B------:R-:W4:Y:S01]  /*32e20*/  LDL.LU R15, [R1+0xebc] ;  /* 0x000ebc00010f7983 */ /* 0x000f220000300800 */
[----:B------:R-:W2:Y:S01]  /*32e30*/  LDL.64 R22, [R1+0x48] ;  /* 0x0000480001167983 */ /* 0x000ea20000100a00 */
[----:B------:R-:W-:-:S07]  /*32e40*/  IMAD.MOV.U32 R27, RZ, RZ, R3 ;  /* 0x000000ffff1b7224 */ /* 0x000fce00078e0003 */
[C---:B------:R-:W-:Y:S01]  /*32e50*/  HMMA.16816.F32.BF16 R24, R16.reuse, R26, R8 ;  /* 0x0000001a1018723c */ /* 0x040fe20000041808 */
        /* <DEDUP_REMOVED lines=12> */
[----:B------:R-:W4:Y:S01]  /*32f20*/  LDL.LU.64 R10, [R1+0x2790] ;  /* 0x00279000010a7983 */ /* 0x000f220000300a00 */
[----:B------:R-:W4:Y:S02]  /*32f30*/  LDL.LU.64 R8, [R1+0x2788] ;  /* 0x0027880001087983 */ /* 0x000f240000300a00 */
[----:B------:R-:W-:Y:S02]  /*32f40*/  STL.64 [R1+0x660], R24 ;  /* 0x0006601801007387 */ /* 0x000fe40000100a00 */
[----:B------:R0:W-:Y:S02]  /*32f50*/  STL.64 [R1+0x668], R26 ;  /* 0x0006681a01007387 */ /* 0x0001e40000100a00 */
[----:B0-----:R-:W4:Y:S02]  /*32f60*/  LDL.LU.64 R26, [R1+0x2780] ;  /* 0x00278000011a7983 */ /* 0x001f240000300a00 */
[C---:B----4-:R-:W-:Y:S11]  /*32f70*/  HMMA.16816.F32.BF16 R8, R16.reuse, R26, R8 ;  /* 0x0000001a1008723c */ /* 0x050ff60000041808 */
[----:B------:R-:W-:Y:S11]  /*32f80*/  @!UPT UIADD3 URZ, URZ, URZ, URZ ;  /* 0x0000003f3f3ff290 */ /* 0x000ff6000fffe03f */
[----:B------:R-:W-:Y:S01]  /*32f90*/  @!UPT UIADD3 URZ, URZ, URZ, URZ ;  /* 0x0000003f3f3ff290 */ /* 0x000fe2000fffe03f */
[----:B------:R-:W-:Y:S01]  /*32fa0*/  STL.64 [R1+0x650], R8 ;  /* 0x0006500801007387 */ /* 0x000fe20000100a00 */
[----:B------:R0:W-:Y:S03]  /*32fb0*/  STL.64 [R1+0x658], R10 ;  /* 0x0006580a01007387 */ /* 0x0001e60000100a00 */
[----:B0-----:R-:W2:Y:S01]  /*32fc0*/  LDL.LU.64 R10, [R1+0x2778] ;  /* 0x00277800010a7983 */ /* 0x001ea20000300a00 */
[----:B------:R-:W4:Y:S02]  /*32fd0*/  LDL.LU R8, [R1+0x2770] ;  /* 0x0027700001087983 */ /* 0x000f240000300800 */
[----:B------:R-:W-:Y:S02]  /*32fe0*/  IMAD.MOV.U32 R28, RZ, RZ, R26 ;  /* 0x000000ffff1c7224 */ /* 0x000fe400078e001a */
[----:B------:R-:W-:Y:S02]  /*32ff0*/  IMAD.MOV.U32 R3, RZ, RZ, R27 ;  /* 0x000000ffff037224 */ /* 0x000fe400078e001b */
[----:B------:R-:W0:Y:S04]  /*33000*/  LDSM.16.MT88.4 R24, [R29+0x4100] ;  /* 0x004100001d18783b */ /* 0x000e280000004200 */
[----:B0-----:R4:W-:Y:S01]  /*33010*/  STL.64 [R1+0x25a8], R26 ;  /* 0x0025a81a01007387 */ /* 0x0019e20000100a00 */
[----:B------:R-:W-:Y:S01]  /*33020*/  STL.64 [R1+0x25a0], R24 ;  /* 0x0025a01801007387 */ /* 0x000fe20000100a00 */
[----:B--2---:R-:W-:Y:S01]  /*33030*/  HMMA.16816.F32.BF16 R4, R16, R10, R4 ;  /* 0x0000000a1004723c */ /* 0x004fe20000041804 */
[----:B----4-:R-:W-:-:S02]  /*33040*/  IMAD.MOV.U32 R27, RZ, RZ, R8 ;  /* 0x000000ffff1b7224 */ /* 0x010fc400078e0008 */
[----:B------:R-:W-:Y:S11]  /*33050*/  IMAD.MOV.U32 R8, RZ, RZ, R11 ;  /* 0x000000ffff087224 */ /* 0x000ff600078e000b */
[----:B------:R-:W-:Y:S09]  /*33060*/  @!UPT UIADD3 URZ, URZ, URZ, URZ ;  /* 0x0000003f3f3ff290 */ /* 0x000ff2000fffe03f */
[----:B------:R-:W-:Y:S01]  /*33070*/  STL.64 [R1+0xef0], R4 ;  /* 0x000ef00401007387 */ /* 0x000fe20000100a00 */
[----:B------:R0:W-:Y:S03]  /*33080*/  STL.64 [R1+0xef8], R6 ;  /* 0x000ef80601007387 */ /* 0x0001e60000100a00 */
[----:B0-----:R-:W2:Y:S01]  /*33090*/  LDL.LU.64 R6, [R1+0x2768] ;  /* 0x0027680001067983 */ /* 0x001ea20000300a00 */
[----:B------:R-:W2:Y:S02]  /*330a0*/  LDL.LU.64 R4, [R1+0x2760] ;  /* 0x0027600001047983 */ /* 0x000ea40000300a00 */
[----:B------:R-:W4:Y:S02]  /*330b0*/  LDL.LU.64 R10, [R1+0x2758] ;  /* 0x00275800010a7983 */ /* 0x000f240000300a00 */
[----:B------:R-:W2:Y:S02]  /*330c0*/  LDL.LU R9, [R1+0x2750] ;  /* 0x0027500001097983 */ /* 0x000ea40000300800 */
[----:B------:R-:W-:Y:S01]  /*330d0*/  IMAD.MOV.U32 R26, RZ, RZ, R20 ;  /* 0x000000ffff1a7224 */ /* 0x000fe200078e0014 */
[----:B----4-:R-:W-:Y:S01]  /*330e0*/  STL.64 [R1+0x26f0], R10 ;  /* 0x0026f00a01007387 */ /* 0x010fe20000100a00 */
[----:B--2---:R0:W-:Y:S05]  /*330f0*/  STL.64 [R1+0x26e8], R8 ;  /* 0x0026e80801007387 */ /* 0x0041ea0000100a00 */
[C---:B0-----:R-:W-:Y:S01]  /*33100*/  HMMA.16816.F32.BF16 R8, R16.reuse, R26, R4 ;  /* 0x0000001a1008723c */ /* 0x041fe20000041804 */
[----:B------:R-:W2:Y:S11]  /*33110*/  LDL.LU R4, [R1+0xe90] ;  /* 0x000e900001047983 */ /* 0x000eb60000300800 */
[----:B------:R-:W-:Y:S11]  /*33120*/  @!UPT UIADD3 URZ, URZ, URZ, URZ ;  /* 0x0000003f3f3ff290 */ /* 0x000ff6000fffe03f */
[----:B------:R-:W-:Y:S01]  /*33130*/  STL.64 [R1+0xee0], R8 ;  /* 0x000ee00801007387 */ /* 0x000fe20000100a00 */
[----:B------:R0:W-:Y:S02]  /*33140*/  STL.64 [R1+0xee8], R10 ;  /* 0x000ee80a01007387 */ /* 0x0001e40000100a00 */
[----:B------:R-:W2:Y:S02]  /*33150*/  LDL.LU R5, [R1+0xe94] ;  /* 0x000e940001057983 */ /* 0x000ea40000300800 */
[----:B------:R-:W4:Y:S01]  /*33160*/  LDL.LU R6, [R1+0xe98] ;  /* 0x000e980001067983 */ /* 0x000f220000300800 */
[----:B------:R-:W4:Y:S01]  /*33170*/  LDL.LU R7, [R1+0xe9c] ;  /* 0x000e9c0001077983 */ /* 0x000f220000300800 */
[----:B---3--:R-:W-:Y:S01]  /*33180*/  HMMA.16816.F32.BF16 R12, R16, R22, R12 ;  /* 0x00000016100c723c */ /* 0x008fe2000004180c */
[----:B0-----:R-:W-:Y:S02]  /*33190*/  IMAD.MOV.U32 R10, RZ, RZ, R2 ;  /* 0x000000ffff0a7224 */ /* 0x001fe400078e0002 */
[----:B------:R-:W-:-:S02]  /*331a0*/  IMAD.MOV.U32 R11, RZ, RZ, R0 ;  /* 0x000000ffff0b7224 */ /* 0x000fc400078e0000 */
[----:B------:R-:W-:Y:S02]  /*331b0*/  IMAD.MOV.U32 R2, RZ, RZ, R22 ;  /* 0x000000ffff027224 */ /* 0x000fe400078e0016 */
[----:B------:R-:W-:Y:S01]  /*331c0*/  IMAD.MOV.U32 R0, RZ, RZ, R23 ;  /* 0x000000ffff007224 */ /* 0x000fe200078e0017 */
[----:B----4-:R-:W-:Y:S01]  /*331d0*/  STL.64 [R1+0x2700], R6 ;  /* 0x0027000601007387 */ /* 0x010fe20000100a00 */
[----:B--2---:R0:W-:Y:S03]  /*331e0*/  STL.64 [R1+0x26f8], R4 ;  /* 0x0026f80401007387 */ /* 0x0041e60000100a00 */
[----:B0-----:R-:W2:Y:S01]  /*331f0*/  LDL.LU R4, [R1+0xea0] ;  /* 0x000ea00001047983 */ /* 0x001ea20000300800 */
[----:B------:R-:W2:Y:S02]  /*33200*/  LDL.LU R5, [R1+0xea4] ;  /* 0x000ea40001057983 */ /* 0x000ea40000300800 */
[----:B------:R-:W2:Y:S02]  /*33210*/  LDL.LU R6, [R1+0xea8] ;  /* 0x000ea80001067983 */ /* 0x000ea40000300800 */
[----:B------:R-:W2:Y:S06]  /*33220*/  LDL.LU R7, [R1+0xeac] ;  /* 0x000eac0001077983 */ /* 0x000eac0000300800 */
        /* <DEDUP_REMOVED lines=12> */
[----:B---3--:R-:W-:Y:S01]  /*332f0*/  HMMA.16816.F32.BF16 R12, R16, R22, R12 ;  /* 0x00000016100c723c */ /* 0x008fe2000004180c */
[----:B------:R-:W-:Y:S11]  /*33300*/  IMAD.MOV.U32 R24, RZ, RZ, R22 ;  /* 0x000000ffff187224 */ /* 0x000ff600078e0016 */
[----:B------:R-:W-:Y:S11]  /*33310*/  @!UPT UIADD3 URZ, URZ, URZ, URZ ;  /* 0x0000003f3f3ff290 */ /* 0x000ff6000fffe03f */
[----:B------:R-:W-:Y:S01]  /*33320*/  STL.64 [R1+0xeb0], R12 ;  /* 0x000eb00c01007387 */ /* 0x000fe20000100a00 */
[----:B------:R0:W-:Y:S03]  /*33330*/  STL.64 [R1+0xeb8], R14 ;  /* 0x000eb80e01007387 */ /* 0x0001e60000100a00 */
[----:B0-----:R-:W3:Y:S01]  /*33340*/  LDL.LU.64 R14, [R1+0x2718] ;  /* 0x00271800010e7983 */ /* 0x001ee20000300a00 */
[----:B------:R-:W4:Y:S02]  /*33350*/  LDL.LU R12, [R1+0x2714] ;  /* 0x00271400010c7983 */ /* 0x000f240000300800 */
[----:B------:R-:W2:Y:S02]  /*33360*/  LDL.LU R20, [R1+0xe80] ;  /* 0x000e800001147983 */ /* 0x000ea40000300800 */
[----:B------:R-:W2:Y:S02]  /*33370*/  LDL.LU R21, [R1+0xe84] ;  /* 0x000e840001157983 */ /* 0x000ea40000300800 */
[----:B------:R-:W-:Y:S01]  /*33380*/  IMAD.MOV.U32 R13, RZ, RZ, R23 ;  /* 0x000000ffff0d7224 */ /* 0x000fe200078e0017 */
[----:B------:R-:W2:Y:S01]  /*33390*/  LDL.LU R22, [R1+0xe88] ;  /* 0x000e880001167983 */ /* 0x000ea20000300800 */
[----:B------:R-:W2:Y:S02]  /*333a0*/  LDL.LU R23, [R1+0xe8c] ;  /* 0x000e8c0001177983 */ /* 0x000ea40000300800 */
[----:B------:R-:W-:Y:S02]  /*333b0*/  STL.64 [R1+0x2640], R26 ;  /* 0x0026401a01007387 */ /* 0x000fe40000100a00 */
[----:B------:R0:W-:Y:S02]  /*333c0*/  STL [R1+0x2638], R24 ;  /* 0x0026381801007387 */ /* 0x0001e40000100800 */
[----:B0-----:R-:W2:Y:S01]  /*333d0*/  LDL.LU R24, [R1+0x5f0] ;  /* 0x0005f00001187983 */ /* 0x001ea20000300800 */
[----:B------:R-:W2:Y:S02]  /*333e0*/  LDL.LU R25, [R1+0x5f4] ;  /* 0x0005f40001197983 */ /* 0x000ea40000300800 */
[----:B------:R-:W2:Y:S02]  /*333f0*/  LDL.LU R26, [R1+0x5f8] ;  /* 0x0005f800011a7983 */ /* 0x000ea40000300800 */
[----:B------:R-:W2:Y:S02]  /*33400*/  LDL.LU R27, [R1+0x5fc] ;  /* 0x0005fc00011b7983 */ /* 0x000ea40000300800 */
[----:B--2---:R0:W-:Y:S01]  /*33410*/  STL.64 [R1+0x2650], R26 ;  /* 0x0026501a01007387 */ /* 0x0041e20000100a00 */
[----:B------:R-:W-:Y:S03]  /*33420*/  STL.64 [R1+0x2648], R24 ;  /* 0x0026481801007387 */ /* 0x000fe60000100a00 */
[----:B0-----:R-:W2:Y:S04]  /*33430*/  LDL.64 R26, [R1+0x88] ;  /* 0x00008800011a7983 */ /* 0x001ea80000100a00 */
[----:B--2---:R0:W-:Y:S04]  /*33440*/  STL.64 [R1+0x2668], R26 ;  /* 0x0026681a01007387 */ /* 0x0041e80000100a00 */
[----:B0-----:R-:W2:Y:S01]  /*33450*/  LDL R26, [R1+0x98] ;  /* 0x00009800011a7983 */ /* 0x001ea20000100800 */
[----:B----4-:R-:W-:-:S02]  /*33460*/  IMAD.MOV.U32 R27, RZ, RZ, R12 ;  /* 0x000000ffff1b7224 */ /* 0x010fc400078e000c */
[----:B------:R-:W4:Y:S03]  /*33470*/  LDL.LU R12, [R1+0x2710] ;  /* 0x00271000010c7983 */ /* 0x000f260000300800 */
[----:B--2---:R0:W-:Y:S04]  /*33480*/  STL.64 [R1+0x2680], R26 ;  /* 0x0026801a01007387 */ /* 0x0041e80000100a00 */
[----:B0-----:R-:W2:Y:S01]  /*33490*/  LDL.64 R26, [R1+0xa8] ;  /* 0x0000a800011a7983 */ /* 0x001ea20000100a00 */
[----:B------:R-:W-:Y:S03]  /*334a0*/  HMMA.16816.F32.BF16 R8, R16, R10, R4 ;  /* 0x0000000a1008723c */ /* 0x000fe60000041804 */
[----:B--2---:R3:W-:Y:S02]  /*334b0*/  STL.64 [R1+0x2690], R26 ;  /* 0x0026901a01007387 */ /* 0x0047e40000100a00 */
[----:B---3--:R-:W-:-:S02]  /*334c0*/  IMAD.MOV.U32 R26, RZ, RZ, R14 ;  /* 0x000000ffff1a7224 */ /* 0x008fc400078e000e */
[----:B------:R-:W-:Y:S01]  /*334d0*/  IMAD.MOV.U32 R27, RZ, RZ, R15 ;  /* 0x000000ffff1b7224 */ /* 0x000fe200078e000f */
[----:B------:R-:W2:Y:S01]  /*334e0*/  LDL.LU R14, [R1+0x270c] ;  /* 0x00270c00010e7983 */ /* 0x000ea20000300800 */
[----:B------:R-:W2:Y:S03]  /*334f0*/  LDL.LU R15, [R1+0x2708] ;  /* 0x00270800010f7983 */ /* 0x000ea60000300800 */
[----:B------:R0:W-:Y:S04]  /*33500*/  STL.64 [R1+0x26a8], R26 ;  /* 0x0026a81a01007387 */ /* 0x0001e80000100a00 */
[----:B0-----:R-:W3:Y:S01]  /*33510*/  LDL.64 R26, [R1+0x8] ;  /* 0x00000800011a7983 */ /* 0x001ee20000100a00 */
[----:B------:R-:W3:Y:S02]  /*33520*/  LDL.LU.64 R6, [R1+0x2700] ;  /* 0x0027000001067983 */ /* 0x000ee40000300a00 */
[----:B------:R-:W3:Y:S04]  /*33530*/  LDL.LU.64 R4, [R1+0x26f8] ;  /* 0x0026f80001047983 */ /* 0x000ee80000300a00 */
[----:B------:R-:W-:Y:S01]  /*33540*/  STL.64 [R1+0xea0], R8 ;  /* 0x000ea00801007387 */ /* 0x000fe20000100a00 */
[----:B------:R0:W-:Y:S04]  /*33550*/  STL.64 [R1+0xea8], R10 ;  /* 0x000ea80a01007387 */ /* 0x0001e80000100a00 */
[----:B0-----:R-:W2:Y:S01]  /*33560*/  LDL.LU.64 R10, [R1+0x26f0] ;  /* 0x0026f000010a7983 */ /* 0x001ea20000300a00 */
[----:B------:R-:W2:Y:S01]  /*33570*/  LDL.LU.64 R8, [R1+0x26e8] ;  /* 0x0026e80001087983 */ /* 0x000ea20000300a00 */
[C---:B---3--:R-:W-:Y:S11]  /*33580*/  HMMA.16816.F32.BF16 R4, R16.reuse, R26, R4 ;  /* 0x0000001a1004723c */ /* 0x048ff60000041804 */
[----:B------:R-:W-:Y:S11]  /*33590*/  @!UPT UIADD3 URZ, URZ, URZ, URZ ;  /* 0x0000003f3f3ff290 */ /* 0x000ff6000fffe03f */
[----:B------:R-:W-:Y:S01]  /*335a0*/  @!UPT UIADD3 URZ, URZ, URZ, URZ ;  /* 0x0000003f3f3ff290 */ /* 0x000fe2000fffe03f */
[----:B------:R-:W-:Y:S01]  /*335b0*/  STL.64 [R1+0xe90], R4 ;  /* 0x000e900401007387 */ /* 0x000fe20000100a00 */
[----:B------:R0:W-:Y:S03]  /*335c0*/  STL.64 [R1+0xe98], R6 ;  /* 0x000e980601007387 */ /* 0x0001e60000100a00 */
[----:B0-----:R-:W3:Y:S01]  /*335d0*/  LDL.LU.64 R6, [R1+0x26e0] ;  /* 0x0026e00001067983 */ /* 0x001ee20000300a00 */
[C---:B--2---:R-:W-:Y:S01]  /*335e0*/  HMMA.16816.F32.BF16 R20, R16.reuse, R14, R20 ;  /* 0x0000000e1014723c */ /* 0x044fe20000041814 */
[----:B------:R-:W-:Y:S02]  /*335f0*/  IMAD.MOV.U32 R5, RZ, RZ, R26 ;  /* 0x000000ffff057224 */ /* 0x000fe400078e001a */
[----:B------:R-:W-:Y:S02]  /*33600*/  IMAD.MOV.U32 R4, RZ, RZ, R27 ;  /* 0x000000ffff047224 */ /* 0x000fe400078e001b */
[----:B----4-:R-:W-:Y:S01]  /*33610*/  IMAD.MOV.U32 R26, RZ, RZ, R12 ;  /* 0x000000ffff1a7224 */ /* 0x010fe200078e000c */
[----:B---3--:R-:W-:Y:S02]  /*33620*/  STL.64 [R1+0x26d8], R6 ;  /* 0x0026d80601007387 */ /* 0x008fe40000100a00 */
[----:B------:R0:W-:Y:S02]  /*33630*/  STL.64 [R1+0x26d0], R4 ;  /* 0x0026d00401007387 */ /* 0x0001e40000100a00 */
[----:B0-----:R-:W2:Y:S01]  /*33640*/  LDL.LU R4, [R1+0xe70] ;  /* 0x000e700001047983 */ /* 0x001ea20000300800 */
[----:B------:R-:W2:Y:S02]  /*33650*/  LDL.LU R5, [R1+0xe74] ;  /* 0x000e740001057983 */ /* 0x000ea40000300800 */
[----:B------:R-:W2:Y:S02]  /*33660*/  LDL.LU R6, [R1+0xe78] ;  /* 0x000e780001067983 */ /* 0x000ea40000300800 */
[----:B------:R-:W2:Y:S08]  /*33670*/  LDL.LU R7, [R1+0xe7c] ;  /* 0x000e7c0001077983 */ /* 0x000eb00000300800 */
[----:B------:R0:W-:Y:S01]  /*33680*/  STL.64 [R1+0xe80], R20 ;  /* 0x000e801401007387 */ /* 0x0001e20000100a00 */
[----:B------:R1:W-:Y:S03]  /*33690*/  STL.64 [R1+0xe88], R22 ;  /* 0x000e881601007387 */ /* 0x0003e60000100a00 */
[----:B0-----:R-:W3:Y:S01]  /*336a0*/  LDL.LU R20, [R1+0x640] ;  /* 0x0006400001147983 */ /* 0x001ee20000300800 */
[----:B------:R-:W3:Y:S02]  /*336b0*/  LDL.LU R21, [R1+0x644] ;  /* 0x0006440001157983 */ /* 0x000ee40000300800 */
[----:B-1----:R-:W3:Y:S02]  /*336c0*/  LDL.LU R22, [R1+0x648] ;  /* 0x0006480001167983 */ /* 0x002ee40000300800 */
[----:B------:R-:W3:Y:S01]  /*336d0*/  LDL.LU R23, [R1+0x64c] ;  /* 0x00064c0001177983 */ /* 0x000ee20000300800 */
[----:B------:R-:W-:Y:S01]  /*336e0*/  STL.64 [R1+0x2620], R14 ;  /* 0x0026200e01007387 */ /* 0x000fe20000100a00 */
[----:B------:R0:W-:Y:S02]  /*336f0*/  STL [R1+0x2688], R13 ;  /* 0x0026880d01007387 */ /* 0x0001e40000100800 */
[----:B------:R-:W4:Y:S01]  /*33700*/  LDL.LU R12, [R1+0xfe0] ;  /* 0x000fe000010c7983 */ /* 0x000f220000300800 */
[----:B0-----:R-:W4:Y:S01]  /*33710*/  LDL.LU R13, [R1+0xfe4] ;  /* 0x000fe400010d7983 */ /* 0x001f220000300800 */
        /* <DEDUP_REMOVED lines=8> */
[C---:B------:R-:W-:Y:S01]  /*337a0*/  HMMA.16816.F32.BF16 R4, R16.reuse, R10, R4 ;  /* 0x0000000a1004723c */ /* 0x040fe20000041804 */
[----:B------:R-:W-:Y:S01]  /*337b0*/  IMAD.MOV.U32 R27, RZ, RZ, R9 ;  /* 0x000000ffff1b7224 */ /* 0x000fe200078e0009 */
[----:B----4-:R-:W-:Y:S01]  /*337c0*/  STL.64 [R1+0x26b8], R14 ;  /* 0x0026b80e01007387 */ /* 0x010fe20000100a00 */
[----:B--2---:R0:W-:Y:S03]  /*337d0*/  STL.64 [R1+0x26b0], R12 ;  /* 0x0026b00c01007387 */ /* 0x0041e60000100a00 */
        /* <DEDUP_REMOVED lines=10> */
[----:B------:R0:W-:Y:S02]  /*33880*/  STL [R1+0x2658], R8 ;  /* 0x0026580801007387 */ /* 0x0001e40000100800 */
[----:B0-----:R-:W2:Y:S01]  /*33890*/  LDL.LU R8, [R1+0x600] ;  /* 0x0006000001087983 */ /* 0x001ea20000300800 */
[----:B------:R-:W2:Y:S02]  /*338a0*/  LDL.LU R9, [R1+0x604] ;  /* 0x0006040001097983 */ /* 0x000ea40000300800 */
[----:B------:R-:W2:Y:S02]  /*338b0*/  LDL.LU R10, [R1+0x608] ;  /* 0x00060800010a7983 */ /* 0x000ea40000300800 */
[----:B------:R-:W2:Y:S01]  /*338c0*/  LDL.LU R11, [R1+0x60c] ;  /* 0x00060c00010b7983 */ /* 0x000ea20000300800 */
[----:B---3--:R-:W-:Y:S01]  /*338d0*/  HMMA.16816.F32.BF16 R16, R16, R6, R20 ;  /* 0x000000061010723c */ /* 0x008fe20000041814 */
[----:B--2---:R-:W-:Y:S01]  /*338e0*/  STL.64 [R1+0x2678], R10 ;  /* 0x0026780a01007387 */ /* 0x004fe20000100a00 */
[----:B------:R0:W-:Y:S03]  /*338f0*/  STL.64 [R1+0x2670], R8 ;  /* 0x0026700801007387 */ /* 0x0001e60000100a00 */
[----:B0-----:R-:W2:Y:S01]  /*33900*/  LDL.LU R8, [R1+0xfd0] ;  /* 0x000fd00001087983 */ /* 0x001ea20000300800 */
[----:B------:R-:W2:Y:S02]  /*33910*/  LDL.LU R9, [R1+0xfd4] ;  /* 0x000fd40001097983 */ /* 0x000ea40000300800 */
[----:B------:R-:W2:Y:S02]  /*33920*/  LDL.LU R10, [R1+0xfd8] ;  /* 0x000fd800010a7983 */ /* 0x000ea40000300800 */
[----:B------:R-:W2:Y:S01]  /*33930*/  LDL.LU R11, [R1+0xfdc] ;  /* 0x000fdc00010b7983 */ /* 0x000ea20000300800 */
[----:B------:R-:W3:Y:S01]  /*33940*/  LDL.LU.64 R22, [R1+0x26c8] ;  /* 0x0026c80001167983 */ /* 0x000ee20000300a00 */
[----:B------:R-:W3:Y:S11]  /*33950*/  LDL.LU.64 R20, [R1+0x26c0] ;  /* 0x0026c00001147983 */ /* 0x000ef60000300a00 */
[----:B------:R-:W-:Y:S02]  /*33960*/  STL.64 [R1+0x640], R16 ;  /* 0x0006401001007387 */ /* 0x000fe40000100a00 */
[----:B------:R-:W-:Y:S01]  /*33970*/  STL.64 [R1+0x648], R18 ;  /* 0x0006481201007387 */ /* 0x000fe20000100a00 */
[----:B------:R-:W-:Y:S01]  /*33980*/  STL.64 [R1+0x25b0], R6 ;  /* 0x0025b00601007387 */ /* 0x000fe20000100a00 */
[C---:B---3--:R-:W-:Y:S03]  /*33990*/  HMMA.16816.F32.BF16 R24, R20.reuse, R26, R12 ;  /* 0x0000001a1418723c */ /* 0x048fe6000004180c */
[----:B------:R-:W3:Y:S01]  /*339a0*/  LDL.LU.64 R14, [R1+0x26b8] ;  /* 0x0026b800010e7983 */ /* 0x000ee20000300a00 */
[----:B------:R-:W3:Y:S11]  /*339b0*/  LDL.LU.64 R12, [R1+0x26b0] ;  /* 0x0026b000010c7983 */ /* 0x000ef60000300a00 */
[----:B------:R-:W-:Y:S08]  /*339c0*/  @!UPT UIADD3 URZ, URZ, URZ, URZ ;  /* 0x0000003f3f3ff290 */ /* 0x000ff0000fffe03f */
        /* <DEDUP_REMOVED lines=10> */
[----:B------:R-:W-:Y:S01]  /*33a70*/  IMAD.MOV.U32 R19, RZ, RZ, R3 ;  /* 0x000000ffff137224 */ /* 0x000fe200078e0003 */
[C---:B---3--:R-:W-:Y:S01]  /*33a80*/  HMMA.16816.F32.BF16 R12, R20.reuse, R26, R12 ;  /* 0x0000001a140c723c */ /* 0x048fe2000004180c */
[----:B------:R-:W-:Y:S11]  /*33a90*/  IMAD.MOV.U32 R3, RZ, RZ, R27 ;  /* 0x000000ffff037224 */ /* 0x000ff600078e001b */
[----:B------:R-:W-:Y:S11]  /*33aa0*/  @!UPT UIADD3 URZ, URZ, URZ, URZ ;  /* 0x0000003f3f3ff290 */ /* 0x000ff6000fffe03f */
[----:B------:R0:W-:Y:S01]  /*33ab0*/  STL.64 [R1+0xfe0], R12 ;  /* 0x000fe00c01007387 */ /* 0x0001e20000100a00 */
[----:B------:R-:W-:Y:S03]  /*33ac0*/  STL.64 [R1+0xfe8], R14 ;  /* 0x000fe80e01007387 */ /* 0x000fe60000100a00 */
[----:B0-----:R-:W3:Y:S01]  /*33ad0*/  LDL.LU R13, [R1+0x2688] ;  /* 0x00268800010d7983 */ /* 0x001ee20000300800 */
        /* <DEDUP_REMOVED lines=8> */
[----:B0-----:R-:W2:Y:S01]  /*33b60*/  LDL.LU.64 R26, [R1+0x2668] ;  /* 0x00266800011a7983 */ /* 0x001ea20000300a00 */
[----:B------:R-:W-:Y:S01]  /*33b70*/  IMAD.MOV.U32 R18, RZ, RZ, R28 ;  /* 0x000000ffff127224 */ /* 0x000fe200078e001c */
[C---:B--2---:R-:W-:Y:S01]  /*33b80*/  HMMA.16816.F32.BF16 R8, R20.reuse, R26, R8 ;  /* 0x0000001a1408723c */ /* 0x044fe20000041808 */
[----:B------:R-:W-:Y:S11]  /*33b90*/  IMAD.MOV.U32 R28, RZ, RZ, R26 ;  /* 0x000000ffff1c7224 */ /* 0x000ff600078e001a */
[----:B------:R-:W-:Y:S11]  /*33ba0*/  @!UPT UIADD3 URZ, URZ, URZ, URZ ;  /* 0x0000003f3f3ff290 */ /* 0x000ff6000fffe03f */
[----:B------:R0:W-:Y:S01]  /*33bb0*/  STL.64 [R1+0x600], R8 ;  /* 0x0006000801007387 */ /* 0x0001e20000100a00 */
[----:B------:R1:W-:Y:S02]  /*33bc0*/  STL.64 [R1+0x608], R10 ;  /* 0x0006080a01007387 */ /* 0x0003e40000100a00 */
[----:B0-----:R-:W-:Y:S01]  /*33bd0*/  IMAD.MOV.U32 R9, RZ, RZ, R27 ;  /* 0x000000ffff097224 */ /* 0x001fe200078e001b */
[----:B-1----:R-:W2:Y:S01]  /*33be0*/  LDL.LU.64 R10, [R1+0x2660] ;  /* 0x00266000010a7983 */ /* 0x002ea20000300a00 */
[----:B------:R-:W2:Y:S02]  /*33bf0*/  LDL.LU R8, [R1+0x2658] ;  /* 0x0026580001087983 */ /* 0x000ea40000300800 */
[----:B------:R-:W2:Y:S02]  /*33c00*/  LDL.LU.64 R26, [R1+0x2650] ;  /* 0x00265000011a7983 */ /* 0x000ea40000300a00 */
[----:B------:R-:W2:Y:S02]  /*33c10*/  LDL.LU.64 R24, [R1+0x2648] ;  /* 0x0026480001187983 */ /* 0x000ea40000300a00 */
[C---:B--2---:R-:W-:Y:S01]  /*33c20*/  HMMA.16816.F32.BF16 R16, R20.reuse, R18, R24 ;  /* 0x000000121410723c */ /* 0x044fe20000041818 */
[----:B------:R0:W-:Y:S01]  /*33c30*/  STL.64 [R1+0x25c0], R10 ;  /* 0x0025c00a01007387 */ /* 0x0001e20000100a00 */
[----:B------:R-:W-:Y:S03]  /*33c40*/  STL [R1+0x25b8], R9 ;  /* 0x0025b80901007387 */ /* 0x000fe60000100800 */
[----:B0-----:R-:W2:Y:S01]  /*33c50*/  LDL R10, [R1+0x68] ;  /* 0x00006800010a7983 */ /* 0x001ea20000100800 */
[----:B------:R-:W2:Y:S02]  /*33c60*/  LDL.LU.64 R26, [R1+0x2640] ;  /* 0x00264000011a7983 */ /* 0x000ea40000300a00 */
[----:B------:R-:W2:Y:S11]  /*33c70*/  LDL.LU R24, [R1+0x2638] ;  /* 0x0026380001187983 */ /* 0x000eb60000300800 */
[----:B------:R-:W-:Y:S04]  /*33c80*/  @!UPT UIADD3 URZ, URZ, URZ, URZ ;  /* 0x0000003f3f3ff290 */ /* 0x000fe8000fffe03f */
[----:B------:R-:W-:Y:S01]  /*33c90*/  STL.64 [R1+0x5f0], R16 ;  /* 0x0005f01001007387 */ /* 0x000fe20000100a00 */
[----:B------:R-:W-:Y:S02]  /*33ca0*/  STL.64 [R1+0x5f8], R18 ;  /* 0x0005f81201007387 */ /* 0x000fe40000100a00 */
[----:B------:R-:W0:Y:S02]  /*33cb0*/  LDSM.16.MT88.4 R16, [R29+0x4180] ;  /* 0x004180001d10783b */ /* 0x000e240000004200 */
[----:B0-----:R-:W-:Y:S02]  /*33cc0*/  STL.64 [R1+0x2488], R18 ;  /* 0x0024881201007387 */ /* 0x001fe40000100a00 */
[----:B------:R0:W-:Y:S02]  /*33cd0*/  STL.64 [R1+0x2480], R16 ;  /* 0x0024801001007387 */ /* 0x0001e40000100a00 */
[----:B0-----:R-:W2:Y:S01]  /*33ce0*/  LDL.LU R16, [R1+0x560] ;  /* 0x0005600001107983 */ /* 0x001ea20000300800 */
[----:B------:R-:W2:Y:S02]  /*33cf0*/  LDL.LU R17, [R1+0x564] ;  /* 0x0005640001117983 */ /* 0x000ea40000300800 */
[----:B------:R-:W2:Y:S02]  /*33d00*/  LDL.LU R18, [R1+0x568] ;  /* 0x0005680001127983 */ /* 0x000ea40000300800 */
[----:B------:R-:W2:Y:S02]  /*33d10*/  LDL.LU R19, [R1+0x56c] ;  /* 0x00056c0001137983 */ /* 0x000ea40000300800 */
[----:B------:R-:W-:Y:S01]  /*33d20*/  IMAD.MOV.U32 R11, RZ, RZ, R8 ;  /* 0x000000ffff0b7224 */ /* 0x000fe200078e0008 */
[----:B--2---:R-:W-:Y:S01]  /*33d30*/  STL.64 [R1+0x2548], R18 ;  /* 0x0025481201007387 */ /* 0x004fe20000100a00 */
[----:B------:R0:W-:Y:S03]  /*33d40*/  STL.64 [R1+0x2540], R16 ;  /* 0x0025401001007387 */ /* 0x0001e60000100a00 */
[----:B0-----:R-:W2:Y:S01]  /*33d50*/  LDL.LU R16, [R1+0xdd0] ;  /* 0x000dd00001107983 */ /* 0x001ea20000300800 */
[----:B------:R-:W2:Y:S02]  /*33d60*/  LDL.LU R17, [R1+0xdd4] ;  /* 0x000dd40001117983 */ /* 0x000ea40000300800 */
[----:B------:R-:W2:Y:S02]  /*33d70*/  LDL.LU R18, [R1+0xdd8] ;  /* 0x000dd80001127983 */ /* 0x000ea40000300800 */
[----:B------:R-:W2:Y:S01]  /*33d80*/  LDL.LU R19, [R1+0xddc] ;  /* 0x000ddc0001137983 */ /* 0x000ea20000300800 */
[----:B------:R-:W3:Y:S01]  /*33d90*/  LDL.LU R8, [R1+0xd60] ;  /* 0x000d600001087983 */ /* 0x000ee20000300800 */
[----:B--2---:R-:W-:Y:S11]  /*33da0*/  HMMA.16816.F32.BF16 R16, R20, R10, R16 ;  /* 0x0000000a1410723c */ /* 0x004ff60000041810 */
[----:B------:R-:W-:Y:S11]  /*33db0*/  @!UPT UIADD3 URZ, URZ, URZ, URZ ;  /* 0x0000003f3f3ff290 */ /* 0x000ff6000fffe03f */
[----:B------:R-:W-:Y:S01]  /*33dc0*/  @!UPT UIADD3 URZ, URZ, URZ, URZ ;  /* 0x0000003f3f3ff290 */ /* 0x000fe2000fffe03f */
[----:B------:R-:W-:Y:S01]  /*33dd0*/  STL.64 [R1+0xdd0], R16 ;  /* 0x000dd01001007387 */ /* 0x000fe20000100a00 */
[----:B------:R-:W-:Y:S02]  /*33de0*/  STL.64 [R1+0xdd8], R18 ;  /* 0x000dd81201007387 */ /* 0x000fe40000100a00 */
[----:B------:R-:W3:Y:S02]  /*33df0*/  LDL.LU R9, [R1+0xd64] ;  /* 0x000d640001097983 */ /* 0x000ee40000300800 */
[----:B------:R-:W2:Y:S01]  /*33e00*/  LDL.LU R10, [R1+0xd68] ;  /* 0x000d6800010a7983 */ /* 0x000ea20000300800 */
[----:B------:R-:W2:Y:S04]  /*33e10*/  LDL.LU R11, [R1+0xd6c] ;  /* 0x000d6c00010b7983 */ /* 0x000ea80000300800 */
[----:B--2---:R4:W-:Y:S01]  /*33e20*/  STL.64 [R1+0x25d0], R10 ;  /* 0x0025d00a01007387 */ /* 0x0049e20000100a00 */
[----:B---3--:R-:W-:Y:S02]  /*33e30*/  STL.64 [R1+0x25c8], R8 ;  /* 0x0025c80801007387 */ /* 0x008fe40000100a00 */
[----:B----4-:R-:W-:-:S02]  /*33e40*/  IMAD.MOV.U32 R10, RZ, RZ, R5 ;  /* 0x000000ffff0a7224 */ /* 0x010fc400078e0005 */
[----:B------:R-:W-:Y:S02]  /*33e50*/  IMAD.MOV.U32 R11, RZ, RZ, R4 ;  /* 0x000000ffff0b7224 */ /* 0x000fe400078e0004 */
[----:B------:R-:W2:Y:S01]  /*33e60*/  LDL.LU R4, [R1+0xdc0] ;  /* 0x000dc00001047983 */ /* 0x000ea20000300800 */
[----:B------:R-:W2:Y:S02]  /*33e70*/  LDL.LU R5, [R1+0xdc4] ;  /* 0x000dc40001057983 */ /* 0x000ea40000300800 */
[----:B------:R-:W2:Y:S02]  /*33e80*/  LDL.LU R6, [R1+0xdc8] ;  /* 0x000dc80001067983 */ /* 0x000ea40000300800 */
[----:B------:R-:W2:Y:S01]  /*33e90*/  LDL.LU R7, [R1+0xdcc] ;  /* 0x000dcc0001077983 */ /* 0x000ea20000300800 */
[----:B------:R0:W-:Y:S01]  /*33ea0*/  STL.64 [R1+0x25e8], R10 ;  /* 0x0025e80a01007387 */ /* 0x0001e20000100a00 */
[----:B------:R-:W3:Y:S02]  /*33eb0*/  LDL.LU R16, [R1+0x570] ;  /* 0x0005700001107983 */ /* 0x000ee40000300800 */
[----:B------:R-:W3:Y:S02]  /*33ec0*/  LDL.LU R17, [R1+0x574] ;  /* 0x0005740001117983 */ /* 0x000ee40000300800 */
[----:B------:R-:W4:Y:S01]  /*33ed0*/  LDL.LU R18, [R1+0x578] ;  /* 0x0005780001127983 */ /* 0x000f220000300800 */
[----:B------:R-:W4:Y:S04]  /*33ee0*/  LDL.LU R19, [R1+0x57c] ;  /* 0x00057c0001137983 */ /* 0x000f280000300800 */
[----:B0-----:R-:W2:Y:S04]  /*33ef0*/  LDL.64 R10, [R1+0x18] ;  /* 0x00001800010a7983 */ /* 0x001ea80000100a00 */
[----:B--2---:R0:W-:Y:S02]  /*33f00*/  STL.64 [R1+0x2600], R10 ;  /* 0x0026000a01007387 */ /* 0x0041e40000100a00 */
[----:B0-----:R-:W-:-:S02]  /*33f10*/  IMAD.MOV.U32 R10, RZ, RZ, R24 ;  /* 0x000000ffff0a7224 */ /* 0x001fc400078e0018 */
[----:B------:R-:W-:-:S05]  /*33f20*/  IMAD.MOV.U32 R11, RZ, RZ, R13 ;  /* 0x000000ffff0b7224 */ /* 0x000fca00078e000d */
[----:B------:R-:W-:Y:S01]  /*33f30*/  STL.64 [R1+0x2618], R10 ;  /* 0x0026180a01007387 */ /* 0x000fe20000100a00 */
[----:B----4-:R0:W-:Y:S02]  /*33f40*/  STL.64 [R1+0x2558], R18 ;  /* 0x0025581201007387 */ /* 0x0101e40000100a00 */
[----:B---3--:R-:W-:Y:S01]  /*33f50*/  STL.64 [R1+0x2550], R16 ;  /* 0x0025501001007387 */ /* 0x008fe20000100a00 */
[----:B0-----:R-:W2:Y:S04]  /*33f60*/  LDL.64 R18, [R1+0x98] ;  /* 0x0000980001127983 */ /* 0x001ea80000100a00 */
[----:B--2---:R0:W-:Y:S02]  /*33f70*/  STL.64 [R1+0x2568], R18 ;  /* 0x0025681201007387 */ /* 0x0041e40000100a00 */
[----:B0-----:R-:W-:-:S02]  /*33f80*/  IMAD.MOV.U32 R18, RZ, RZ, R12 ;  /* 0x000000ffff127224 */ /* 0x001fc400078e000c */
[----:B------:R-:W2:Y:S01]  /*33f90*/  LDL.LU R12, [R1+0xda0] ;  /* 0x000da000010c7983 */ /* 0x000ea20000300800 */
[----:B------:R-:W2:Y:S02]  /*33fa0*/  LDL.LU R13, [R1+0xda4] ;  /* 0x000da400010d7983 */ /* 0x000ea40000300800 */
[----:B------:R-:W3:Y:S02]  /*33fb0*/  LDL.LU R14, [R1+0xda8] ;  /* 0x000da800010e7983 */ /* 0x000ee40000300800 */
[----:B------:R-:W3:Y:S02]  /*33fc0*/  LDL.LU R15, [R1+0xdac] ;  /* 0x000dac00010f7983 */ /* 0x000ee40000300800 */
[----:B------:R-:W-:Y:S01]  /*33fd0*/  IMAD.MOV.U32 R19, RZ, RZ, R3 ;  /* 0x000000ffff137224 */ /* 0x000fe200078e0003 */
[----:B------:R-:W-:Y:S01]  /*33fe0*/  HMMA.16816.F32.BF16 R24, R20, R26, R4 ;  /* 0x0000001a1418723c */ /* 0x000fe20000041804 */
[----:B---3--:R-:W-:Y:S01]  /*33ff0*/  STL.64 [R1+0x2630], R14 ;  /* 0x0026300e01007387 */ /* 0x008fe20000100a00 */
[----:B--2---:R0:W-:Y:S03]  /*34000*/  STL.64 [R1+0x2628], R12 ;  /* 0x0026280c01007387 */ /* 0x0041e60000100a00 */
[----:B0-----:R-:W2:Y:S01]  /*34010*/  LDL.LU R12, [R1+0xdb0] ;  /* 0x000db000010c7983 */ /* 0x001ea20000300800 */
[----:B------:R-:W2:Y:S02]  /*34020*/  LDL.LU R13, [R1+0xdb4] ;  /* 0x000db400010d7983 */ /* 0x000ea40000300800 */
[----:B------:R-:W2:Y:S02]  /*34030*/  LDL.LU R14, [R1+0xdb8] ;  /* 0x000db800010e7983 */ /* 0x000ea40000300800 */
[----:B------:R-:W2:Y:S01]  /*34040*/  LDL.LU R15, [R1+0xdbc] ;  /* 0x000dbc00010f7983 */ /* 0x000ea20000300800 */
[----:B------:R-:W3:Y:S01]  /*34050*/  LDL.64 R10, [R1+0x38] ;  /* 0x00003800010a7983 */ /* 0x000ee20000100a00 */
[----:B------:R0:W-:Y:S03]  /*34060*/  STL.64 [R1+0x2580], R18 ;  /* 0x0025801201007387 */ /* 0x0001e60000100a00 */
[----:B0-----:R-:W4:Y:S04]  /*34070*/  LDL.64 R18, [R1+0xb8] ;  /* 0x0000b80001127983 */ /* 0x001f280000100a00 */
[----:B----4-:R-:W-:Y:S01]  /*34080*/  STL.64 [R1+0x2598], R18 ;  /* 0x0025981201007387 */ /* 0x010fe20000100a00 */
[----:B------:R-:W4:Y:S03]  /*34090*/  LDL.LU R4, [R1+0xd50] ;  /* 0x000d500001047983 */ /* 0x000f260000300800 */
[----:B------:R-:W-:Y:S02]  /*340a0*/  STL.64 [R1+0xdc0], R24 ;  /* 0x000dc01801007387 */ /* 0x000fe40000100a00 */
[----:B------:R-:W-:Y:S01]  /*340b0*/  STL.64 [R1+0xdc8], R26 ;  /* 0x000dc81a01007387 */ /* 0x000fe20000100a00 */
[----:B------:R-:W4:Y:S01]  /*340c0*/  LDL.LU R5, [R1+0xd54] ;  /* 0x000d540001057983 */ /* 0x000f220000300800 */
[----:B------:R-:W2:Y:S02]  /*340d0*/  LDL.LU R6, [R1+0xd58] ;  /* 0x000d580001067983 */ /* 0x000ea40000300800 */
[----:B------:R-:W2:Y:S02]  /*340e0*/  LDL.LU R7, [R1+0xd5c] ;  /* 0x000d5c0001077983 */ /* 0x000ea40000300800 */
[----:B--2---:R-:W-:Y:S01]  /*340f0*/  STL.64 [R1+0x25e0], R6 ;  /* 0x0025e00601007387 */ /* 0x004fe20000100a00 */
[----:B----4-:R0:W-:Y:S03]  /*34100*/  STL.64 [R1+0x25d8], R4 ;  /* 0x0025d80401007387 */ /* 0x0101e60000100a00 */
        /* <DEDUP_REMOVED lines=9> */
[----:B------:R-:W4:Y:S02]  /*341a0*/  LDL.LU R7, [R1+0xd8c] ;  /* 0x000d8c0001077983 */ /* 0x000f240000300800 */
[----:B------:R-:W-:-:S02]  /*341b0*/  IMAD.MOV.U32 R18, RZ, RZ, R2 ;  /* 0x000000ffff127224 */ /* 0x000fc400078e0002 */
[----:B------:R-:W-:-:S07]  /*341c0*/  IMAD.MOV.U32 R19, RZ, RZ, R0 ;  /* 0x000000ffff137224 */ /* 0x000fce00078e0000 */
[C---:B------:R-:W-:Y:S01]  /*341d0*/  HMMA.16816.F32.BF16 R16, R20.reuse, R18, R12 ;  /* 0x000000121410723c */ /* 0x040fe2000004180c */
[----:B----4-:R-:W-:Y:S01]  /*341e0*/  STL.64 [R1+0x2610], R6 ;  /* 0x0026100601007387 */ /* 0x010fe20000100a00 */
[----:B--2---:R0:W-:Y:S03]  /*341f0*/  STL.64 [R1+0x2608], R4 ;  /* 0x0026080401007387 */ /* 0x0041e60000100a00 */
        /* <DEDUP_REMOVED lines=8> */
[----:B------:R-:W3:Y:S01]  /*34280*/  LDL.LU.64 R14, [R1+0x2630] ;  /* 0x00263000010e7983 */ /* 0x000ee20000300a00 */
[----:B------:R-:W3:Y:S05]  /*34290*/  LDL.LU.64 R12, [R1+0x2628] ;  /* 0x00262800010c7983 */ /* 0x000eea0000300a00 */
[----:B------:R-:W-:Y:S02]  /*342a0*/  STL.64 [R1+0xdb0], R16 ;  /* 0x000db01001007387 */ /* 0x000fe40000100a00 */
[----:B------:R0:W-:Y:S02]  /*342b0*/  STL.64 [R1+0xdb8], R18 ;  /* 0x000db81201007387 */ /* 0x0001e40000100a00 */
[----:B0-----:R-:W2:Y:S01]  /*342c0*/  LDL.64 R18, [R1+0xc8] ;  /* 0x0000c80001127983 */ /* 0x001ea20000100a00 */
        /* <DEDUP_REMOVED lines=40> */
[----:B------:R-:W-:Y:S02]  /*34550*/  STL.64 [R1+0x2510], R14 ;  /* 0x0025100e01007387 */ /* 0x000fe40000100a00 */
[----:B------:R0:W-:Y:S02]  /*34560*/  STL.64 [R1+0x2560], R12 ;  /* 0x0025600c01007387 */ /* 0x0001e40000100a00 */
        /* <DEDUP_REMOVED lines=10> */
[C---:B------:R-:W-:Y:S01]  /*34610*/  HMMA.16816.F32.BF16 R4, R20.reuse, R10, R4 ;  /* 0x0000000a1404723c */ /* 0x040fe20000041804 */
        /* <DEDUP_REMOVED lines=9> */
[----:B0-----:R-:W4:Y:S02]  /*346b0*/  LDL.LU.64 R6, [R1+0x25b0] ;  /* 0x0025b00001067983 */ /* 0x001f240000300a00 */
[----:B----4-:R-:W-:Y:S02]  /*346c0*/  HMMA.16816.F32.BF16 R20, R20, R6, R24 ;  /* 0x000000061414723c */ /* 0x010fe40000041818 */
[----:B------:R-:W4:Y:S01]  /*346d0*/  LDL.LU.64 R26, [R1+0x25a8] ;  /* 0x0025a800011a7983 */ /* 0x000f220000300a00 */
[----:B------:R-:W4:Y:S11]  /*346e0*/  LDL.LU.64 R24, [R1+0x25a0] ;  /* 0x0025a00001187983 */ /* 0x000f360000300a00 */
[----:B------:R-:W-:Y:S09]  /*346f0*/  @!UPT UIADD3 URZ, URZ, URZ, URZ ;  /* 0x0000003f3f3ff290 */ /* 0x000ff2000fffe03f */
[----:B------:R-:W-:Y:S01]  /*34700*/  STL.64 [R1+0x5e0], R20 ;  /* 0x0005e01401007387 */ /* 0x000fe20000100a00 */
[----:B------:R0:W-:Y:S03]  /*34710*/  STL.64 [R1+0x5e8], R22 ;  /* 0x0005e81601007387 */ /* 0x0001e60000100a00 */
[----:B0-----:R-:W2:Y:S01]  /*34720*/  LDL.64 R22, [R1+0x78] ;  /* 0x0000780001167983 */ /* 0x001ea20000100a00 */
[----:B------:R0:W-:Y:S02]  /*34730*/  STL.64 [R1+0x2490], R6 ;  /* 0x0024900601007387 */ /* 0x0001e40000100a00 */
[----:B------:R-:W4:Y:S02]  /*34740*/  LDL.LU R4, [R1+0xcb0] ;  /* 0x000cb00001047983 */ /* 0x000f240000300800 */
[----:B------:R-:W4:Y:S01]  /*34750*/  LDL.LU R5, [R1+0xcb4] ;  /* 0x000cb40001057983 */ /* 0x000f220000300800 */
[----:B0-----:R-:W4:Y:S01]  /*34760*/  LDL.LU R6, [R1+0xcb8] ;  /* 0x000cb80001067983 */ /* 0x001f220000300800 */
[----:B------:R-:W4:Y:S02]  /*34770*/  LDL.LU R7, [R1+0xcbc] ;  /* 0x000cbc0001077983 */ /* 0x000f240000300800 */
[----:B------:R-:W-:Y:S01]  /*34780*/  IMAD.MOV.U32 R3, RZ, RZ, R19 ;  /* 0x000000ffff037224 */ /* 0x000fe200078e0013 */
[C---:B----4-:R-:W-:Y:S11]  /*34790*/  HMMA.16816.F32.BF16 R4, R24.reuse, R18, R4 ;  /* 0x000000121804723c */ /* 0x050ff60000041804 */
[----:B------:R-:W-:Y:S11]  /*347a0*/  @!UPT UIADD3 URZ, URZ, URZ, URZ ;  /* 0x0000003f3f3ff290 */ /* 0x000ff6000fffe03f */
[----:B------:R-:W-:Y:S01]  /*347b0*/  @!UPT UIADD3 URZ, URZ, URZ, URZ ;  /* 0x0000003f3f3ff290 */ /* 0x000fe2000fffe03f */
[----:B------:R0:W-:Y:S01]  /*347c0*/  STL.64 [R1+0xcb0], R4 ;  /* 0x000cb00401007387 */ /* 0x0001e20000100a00 */
[----:B------:R1:W-:Y:S02]  /*347d0*/  STL.64 [R1+0xcb8], R6 ;  /* 0x000cb80601007387 */ /* 0x0003e40000100a00 */
[----:B0-----:R-:W-:Y:S02]  /*347e0*/  IMAD.MOV.U32 R4, RZ, RZ, R18 ;  /* 0x000000ffff047224 */ /* 0x001fe400078e0012 */
[----:B------:R-:W2:Y:S02]  /*347f0*/  LDL.LU.64 R18, [R1+0x2598] ;  /* 0x0025980001127983 */ /* 0x000ea40000300a00 */
        /* <DEDUP_REMOVED lines=16> */
[----:B--2---:R-:W-:Y:S01]  /*34900*/  HMMA.16816.F32.BF16 R12, R24, R18, R12 ;  /* 0x00000012180c723c */ /* 0x004fe2000004180c */
[----:B------:R-:W-:Y:S02]  /*34910*/  IMAD.MOV.U32 R8, RZ, RZ, R18 ;  /* 0x000000ffff087224 */ /* 0x000fe400078e0012 */
[----:B------:R-:W-:Y:S11]  /*34920*/  IMAD.MOV.U32 R7, RZ, RZ, R19 ;  /* 0x000000ffff077224 */ /* 0x000ff600078e0013 */
[----:B------:R-:W-:Y:S09]  /*34930*/  @!UPT UIADD3 URZ, URZ, URZ, URZ ;  /* 0x0000003f3f3ff290 */ /* 0x000ff2000fffe03f */
[----:B------:R0:W-:Y:S01]  /*34940*/  STL.64 [R1+0x580], R12 ;  /* 0x0005800c01007387 */ /* 0x0001e20000100a00 */
[----:B------:R-:W-:Y:S03]  /*34950*/  STL.64 [R1+0x588], R14 ;  /* 0x0005880e01007387 */ /* 0x000fe60000100a00 */
[----:B0-----:R-:W2:Y:S01]  /*34960*/  LDL.LU.64 R12, [R1+0x2560] ;  /* 0x00256000010c7983 */ /* 0x001ea20000300a00 */
[----:B------:R-:W4:Y:S02]  /*34970*/  LDL.LU.64 R18, [R1+0x2558] ;  /* 0x0025580001127983 */ /* 0x000f240000300a00 */
[----:B------:R-:W4:Y:S02]  /*34980*/  LDL.LU.64 R16, [R1+0x2550] ;  /* 0x0025500001107983 */ /* 0x000f240000300a00 */
[----:B------:R0:W-:Y:S01]  /*34990*/  STL.64 [R1+0x24a0], R6 ;  /* 0x0024a00601007387 */ /* 0x0001e20000100a00 */
[----:B------:R4:W-:Y:S01]  /*349a0*/  STL.64 [R1+0x2498], R4 ;  /* 0x0024980401007387 */ /* 0x0009e20000100a00 */
[----:B0-----:R-:W-:-:S02]  /*349b0*/  IMAD.MOV.U32 R6, RZ, RZ, R28 ;  /* 0x000000ffff067224 */ /* 0x001fc400078e001c */
[----:B---3--:R-:W-:-:S07]  /*349c0*/  IMAD.MOV.U32 R7, RZ, RZ, R9 ;  /* 0x000000ffff077224 */ /* 0x008fce00078e0009 */
[C---:B----4-:R-:W-:Y:S01]  /*349d0*/  HMMA.16816.F32.BF16 R4, R24.reuse, R6, R16 ;  /* 0x000000061804723c */ /* 0x050fe20000041810 */
[----:B------:R-:W3:Y:S01]  /*349e0*/  LDL.LU.64 R18, [R1+0x2548] ;  /* 0x0025480001127983 */ /* 0x000ee20000300a00 */
[----:B------:R-:W3:Y:S02]  /*349f0*/  LDL.LU.64 R16, [R1+0x2540] ;  /* 0x0025400001107983 */ /* 0x000ee40000300a00 */
[----:B------:R-:W-:Y:S11]  /*34a00*/  IMAD.MOV.U32 R9, RZ, RZ, R23 ;  /* 0x000000ffff097224 */ /* 0x000ff600078e0017 */
[----:B------:R-:W-:Y:S08]  /*34a10*/  @!UPT UIADD3 URZ, URZ, URZ, URZ ;  /* 0x0000003f3f3ff290 */ /* 0x000ff0000fffe03f */
[----:B------:R-:W-:Y:S01]  /*34a20*/  STL.64 [R1+0x570], R4 ;  /* 0x0005700401007387 */ /* 0x000fe20000100a00 */
[----:B------:R3:W-:Y:S02]  /*34a30*/  STL.64 [R1+0x578], R6 ;  /* 0x0005780601007387 */ /* 0x0007e40000100a00 */
[----:B---3--:R-:W-:Y:S07]  /*34a40*/  HMMA.16816.F32.BF16 R4, R24, R22, R16 ;  /* 0x000000161804723c */ /* 0x008fee0000041810 */
[----:B------:R-:W-:-:S02]  /*34a50*/  IMAD.MOV.U32 R16, RZ, RZ, R22 ;  /* 0x000000ffff107224 */ /* 0x000fc400078e0016 */
[----:B------:R-:W0:Y:S11]  /*34a60*/  LDSM.16.MT88.4 R20, [R29+0x4200] ;  /* 0x004200001d14783b */ /* 0x000e360000004200 */
[----:B------:R-:W-:Y:S03]  /*34a70*/  @!UPT UIADD3 URZ, URZ, URZ, URZ ;  /* 0x0000003f3f3ff290 */ /* 0x000fe6000fffe03f */
[----:B------:R-:W-:Y:S01]  /*34a80*/  STL.64 [R1+0x560], R4 ;  /* 0x0005600401007387 */ /* 0x000fe20000100a00 */
[----:B------:R-:W-:Y:S02]  /*34a90*/  STL.64 [R1+0x568], R6 ;  /* 0x0005680601007387 */ /* 0x000fe40000100a00 */
[----:B------:R-:W-:Y:S02]  /*34aa0*/  STL [R1+0x2538], R16 ;  /* 0x0025381001007387 */ /* 0x000fe40000100800 */
[----:B------:R-:W-:Y:S01]  /*34ab0*/  STL.64 [R1+0x24b0], R10 ;  /* 0x0024b00a01007387 */ /* 0x000fe20000100a00 */
[----:B------:R-:W-:Y:S04]  /*34ac0*/  STL.64 [R1+0x24a8], R8 ;  /* 0x0024a80801007387 */ /* 0x000fe80000100a00 */
[----:B0-----:R-:W-:Y:S01]  /*34ad0*/  STL.64 [R1+0x2348], R22 ;  /* 0x0023481601007387 */ /* 0x001fe20000100a00 */
[----:B------:R0:W-:Y:S03]  /*34ae0*/  STL.64 [R1+0x2340], R20 ;  /* 0x0023401401007387 */ /* 0x0001e60000100a00 */
[----:B0-----:R-:W3:Y:S01]  /*34af0*/  LDL.LU R20, [R1+0xb10] ;  /* 0x000b100001147983 */ /* 0x001ee20000300800 */
[----:B------:R-:W3:Y:S02]  /*34b00*/  LDL.LU R21, [R1+0xb14] ;  /* 0x000b140001157983 */ /* 0x000ee40000300800 */
[----:B------:R-:W4:Y:S02]  /*34b10*/  LDL.LU R22, [R1+0xb18] ;  /* 0x000b180001167983 */ /* 0x000f240000300800 */
[----:B------:R-:W4:Y:S01]  /*34b20*/  LDL.LU R23, [R1+0xb1c] ;  /* 0x000b1c0001177983 */ /* 0x000f220000300800 */
[----:B------:R-:W2:Y:S04]  /*34b30*/  LDL.64 R10, [R1+0x8] ;  /* 0x00000800010a7983 */ /* 0x000ea80000100a00 */
[----:B--2---:R0:W-:Y:S01]  /*34b40*/  STL.64 [R1+0x24c8], R10 ;  /* 0x0024c80a01007387 */ /* 0x0041e20000100a00 */
[----:B------:R-:W2:Y:S02]  /*34b50*/  LDL.LU R8, [R1+0xc50] ;  /* 0x000c500001087983 */ /* 0x000ea40000300800 */
[----:B------:R-:W2:Y:S01]  /*34b60*/  LDL.LU R9, [R1+0xc54] ;  /* 0x000c540001097983 */ /* 0x000ea20000300800 */
[----:B0-----:R-:W2:Y:S01]  /*34b70*/  LDL.LU R10, [R1+0xc58] ;  /* 0x000c5800010a7983 */ /* 0x001ea20000300800 */
[----:B------:R-:W2:Y:S03]  /*34b80*/  LDL.LU R11, [R1+0xc5c] ;  /* 0x000c5c00010b7983 */ /* 0x000ea60000300800 */
[----:B--2---:R0:W-:Y:S01]  /*34b90*/  STL.64 [R1+0x24d8], R10 ;  /* 0x0024d80a01007387 */ /* 0x0041e20000100a00 */
[----:B------:R-:W-:Y:S03]  /*34ba0*/  STL.64 [R1+0x24d0], R8 ;  /* 0x0024d00801007387 */ /* 0x000fe60000100a00 */
[----:B0-----:R-:W2:Y:S04]  /*34bb0*/  LDL.64 R10, [R1+0x28] ;  /* 0x00002800010a7983 */ /* 0x001ea80000100a00 */
[----:B--2---:R0:W-:Y:S01]  /*34bc0*/  STL.64 [R1+0x24f0], R10 ;  /* 0x0024f00a01007387 */ /* 0x0041e20000100a00 */
[----:B------:R-:W2:Y:S02]  /*34bd0*/  LDL.LU R4, [R1+0xc30] ;  /* 0x000c300001047983 */ /* 0x000ea40000300800 */
[----:B------:R-:W2:Y:S02]  /*34be0*/  LDL.LU R5, [R1+0xc34] ;  /* 0x000c340001057983 */ /* 0x000ea40000300800 */
[----:B------:R-:W2:Y:S01]  /*34bf0*/  LDL.LU R6, [R1+0xc38] ;  /* 0x000c380001067983 */ /* 0x000ea20000300800 */
[----:B------:R-:W2:Y:S01]  /*34c00*/  LDL.LU R7, [R1+0xc3c] ;  /* 0x000c3c0001077983 */ /* 0x000ea20000300800 */
[----:B0-----:R-:W-:-:S02]  /*34c10*/  IMAD.MOV.U32 R11, RZ, RZ, R12 ;  /* 0x000000ffff0b7224 */ /* 0x001fc400078e000c */
[----:B------:R-:W-:Y:S01]  /*34c20*/  IMAD.MOV.U32 R10, RZ, RZ, R13 ;  /* 0x000000ffff0a7224 */ /* 0x000fe200078e000d */
[----:B------:R-:W2:Y:S01]  /*34c30*/  LDL.LU R12, [R1+0xc80] ;  /* 0x000c8000010c7983 */ /* 0x000ea20000300800 */
[----:B------:R-:W2:Y:S02]  /*34c40*/  LDL.LU R13, [R1+0xc84] ;  /* 0x000c8400010d7983 */ /* 0x000ea40000300800 */
[----:B------:R-:W2:Y:S02]  /*34c50*/  LDL.LU R14, [R1+0xc88] ;  /* 0x000c8800010e7983 */ /* 0x000ea40000300800 */
[----:B------:R-:W2:Y:S01]  /*34c60*/  LDL.LU R15, [R1+0xc8c] ;  /* 0x000c8c00010f7983 */ /* 0x000ea20000300800 */
[----:B------:R-:W3:Y:S01]  /*34c70*/  LDL.LU R16, [R1+0xca0] ;  /* 0x000ca00001107983 */ /* 0x000ee20000300800 */
[----:B------:R-:W3:Y:S02]  /*34c80*/  LDL.LU R17, [R1+0xca4] ;  /* 0x000ca40001117983 */ /* 0x000ee40000300800 */
[----:B------:R-:W3:Y:S02]  /*34c90*/  LDL.LU R18, [R1+0xca8] ;  /* 0x000ca80001127983 */ /* 0x000ee40000300800 */
[----:B------:R-:W3:Y:S01]  /*34ca0*/  LDL.LU R19, [R1+0xcac] ;  /* 0x000cac0001137983 */ /* 0x000ee20000300800 */
[----:B--2---:R0:W-:Y:S01]  /*34cb0*/  STL.64 [R1+0x2520], R14 ;  /* 0x0025200e01007387 */ /* 0x0041e20000100a00 */
[----:B------:R-:W-:Y:S03]  /*34cc0*/  STL.64 [R1+0x2518], R12 ;  /* 0x0025180c01007387 */ /* 0x000fe60000100a00 */
[----:B0-----:R-:W2:Y:S04]  /*34cd0*/  LDL.64 R14, [R1+0x58] ;  /* 0x00005800010e7983 */ /* 0x001ea80000100a00 */
[----:B--2---:R0:W-:Y:S04]  /*34ce0*/  STL.64 [R1+0x2530], R14 ;  /* 0x0025300e01007387 */ /* 0x0041e80000100a00 */
[----:B0-----:R-:W3:Y:S01]  /*34cf0*/  LDL.64 R14, [R1+0x68] ;  /* 0x00006800010e7983 */ /* 0x001ee20000100a00 */
[----:B------:R0:W-:Y:S03]  /*34d00*/  STL.64 [R1+0x2508], R10 ;  /* 0x0025080a01007387 */ /* 0x0001e60000100a00 */
[----:B0-----:R-:W2:Y:S04]  /*34d10*/  LDL.64 R10, [R1+0x48] ;  /* 0x00004800010a7983 */ /* 0x001ea80000100a00 */
[----:B--2---:R0:W-:Y:S01]  /*34d20*/  STL.64 [R1+0x2528], R10 ;  /* 0x0025280a01007387 */ /* 0x0041e20000100a00 */
[----:B------:R-:W2:Y:S02]  /*34d30*/  LDL.LU R8, [R1+0xc90] ;  /* 0x000c900001087983 */ /* 0x000ea40000300800 */
[----:B------:R-:W2:Y:S01]  /*34d40*/  LDL.LU R9, [R1+0xc94] ;  /* 0x000c940001097983 */ /* 0x000ea20000300800 */
[----:B0-----:R-:W2:Y:S01]  /*34d50*/  LDL.LU R10, [R1+0xc98] ;  /* 0x000c9800010a7983 */ /* 0x001ea20000300800 */
[----:B------:R-:W2:Y:S02]  /*34d60*/  LDL.LU R11, [R1+0xc9c] ;  /* 0x000c9c00010b7983 */ /* 0x000ea40000300800 */
        /* <DEDUP_REMOVED lines=19> */
[----:B----4-:R-:W-:Y:S01]  /*34ea0*/  STL.64 [R1+0x2358], R22 ;  /* 0x0023581601007387 */ /* 0x010fe20000100a00 */
[----:B------:R0:W-:Y:S03]  /*34eb0*/  STL.64 [R1+0x2350], R20 ;  /* 0x0023501401007387 */ /* 0x0001e60000100a00 */
[----:B0-----:R-:W3:Y:S01]  /*34ec0*/  LDL.LU R20, [R1+0xb20] ;  /* 0x000b200001147983 */ /* 0x001ee20000300800 */
[----:B------:R-:W3:Y:S02]  /*34ed0*/  LDL.LU R21, [R1+0xb24] ;  /* 0x000b240001157983 */ /* 0x000ee40000300800 */
[----:B------:R-:W4:Y:S02]  /*34ee0*/  LDL.LU R22, [R1+0xb28] ;  /* 0x000b280001167983 */ /* 0x000f240000300800 */
[----:B------:R-:W4:Y:S02]  /*34ef0*/  LDL.LU R23, [R1+0xb2c] ;  /* 0x000b2c0001177983 */ /* 0x000f240000300800 */
[----:B----4-:R-:W-:Y:S01]  /*34f00*/  STL.64 [R1+0x2368], R22 ;  /* 0x0023681601007387 */ /* 0x010fe20000100a00 */
[----:B---3--:R-:W-:Y:S02]  /*34f10*/  STL.64 [R1+0x2360], R20 ;  /* 0x0023601401007387 */ /* 0x008fe40000100a00 */
[----:B------:R0:W-:Y:S02]  /*34f20*/  STL.64 [R1+0xca0], R16 ;  /* 0x000ca01001007387 */ /* 0x0001e40000100a00 */
[----:B------:R1:W-:Y:S01]  /*34f30*/  STL.64 [R1+0xca8], R18 ;  /* 0x000ca81201007387 */ /* 0x0003e20000100a00 */
[----:B0-----:R-:W3:Y:S01]  /*34f40*/  LDL.LU R16, [R1+0x2538] ;  /* 0x0025380001107983 */ /* 0x001ee20000300800 */
[----:B-1----:R-:W-:-:S02]  /*34f50*/  IMAD.MOV.U32 R18, RZ, RZ, R14 ;  /* 0x000000ffff127224 */ /* 0x002fc400078e000e */
[----:B------:R-:W-:Y:S02]  /*34f60*/  IMAD.MOV.U32 R17, RZ, RZ, R15 ;  /* 0x000000ffff117224 */ /* 0x000fe400078e000f */
[----:B------:R-:W4:Y:S02]  /*34f70*/  LDL.LU.64 R14, [R1+0x2530] ;  /* 0x00253000010e7983 */ /* 0x000f240000300a00 */
        /* <DEDUP_REMOVED lines=37> */
[----:B--2---:R-:W-:Y:S11]  /*351d0*/  HMMA.16816.F32.BF16 R8, R24, R22, R8 ;  /* 0x000000161808723c */ /* 0x004ff60000041808 */
[----:B------:R-:W-:Y:S11]  /*351e0*/  @!UPT UIADD3 URZ, URZ, URZ, URZ ;  /* 0x0000003f3f3ff290 */ /* 0x000ff6000fffe03f */
[----:B------:R-:W-:Y:S01]  /*351f0*/  @!UPT UIADD3 URZ, URZ, URZ, URZ ;  /* 0x0000003f3f3ff290 */ /* 0x000fe2000fffe03f */
[----:B------:R-:W-:Y:S01]  /*35200*/  STL.64 [R1+0xc50], R8 ;  /* 0x000c500801007387 */ /* 0x000fe20000100a00 */
[----:B------:R0:W-:Y:S03]  /*35210*/  STL.64 [R1+0xc58], R10 ;  /* 0x000c580a01007387 */ /* 0x0001e60000100a00 */
[----:B0-----:R-:W2:Y:S01]  /*35220*/  LDL.LU.64 R10, [R1+0x24c8] ;  /* 0x0024c800010a7983 */ /* 0x001ea20000300a00 */
[----:B------:R0:W-:Y:S02]  /*35230*/  STL.64 [R1+0x2378], R22 ;  /* 0x0023781601007387 */ /* 0x0001e40000100a00 */
[----:B0-----:R-:W-:Y:S02]  /*35240*/  IMAD.MOV.U32 R22, RZ, RZ, R2 ;  /* 0x000000ffff167224 */ /* 0x001fe400078e0002 */
[----:B------:R-:W-:-:S05]  /*35250*/  IMAD.MOV.U32 R23, RZ, RZ, R0 ;  /* 0x000000ffff177224 */ /* 0x000fca00078e0000 */
[----:B------:R0:W-:Y:S04]  /*35260*/  STL.64 [R1+0x2390], R22 ;  /* 0x0023901601007387 */ /* 0x0001e80000100a00 */
[----:B0-----:R-:W3:Y:S01]  /*35270*/  LDL.64 R22, [R1+0x38] ;  /* 0x0000380001167983 */ /* 0x001ee20000100a00 */
[C---:B--2---:R-:W-:Y:S03]  /*35280*/  HMMA.16816.F32.BF16 R4, R24.reuse, R10, R4 ;  /* 0x0000000a1804723c */ /* 0x044fe60000041804 */
[----:B---3--:R-:W-:Y:S11]  /*35290*/  STL.64 [R1+0x23a8], R22 ;  /* 0x0023a81601007387 */ /* 0x008ff60000100a00 */
[----:B------:R-:W-:Y:S09]  /*352a0*/  @!UPT UIADD3 URZ, URZ, URZ, URZ ;  /* 0x0000003f3f3ff290 */ /* 0x000ff2000fffe03f */
[----:B------:R-:W-:Y:S02]  /*352b0*/  STL.64 [R1+0xc40], R4 ;  /* 0x000c400401007387 */ /* 0x000fe40000100a00 */
[----:B------:R0:W-:Y:S02]  /*352c0*/  STL.64 [R1+0xc48], R6 ;  /* 0x000c480601007387 */ /* 0x0001e40000100a00 */
[----:B0-----:R-:W4:Y:S01]  /*352d0*/  LDL.LU.64 R6, [R1+0x24c0] ;  /* 0x0024c00001067983 */ /* 0x001f220000300a00 */
[----:B------:R-:W4:Y:S02]  /*352e0*/  LDL.LU.64 R4, [R1+0x24b8] ;  /* 0x0024b80001047983 */ /* 0x000f240000300a00 */
[----:B------:R-:W-:Y:S02]  /*352f0*/  IMAD.MOV.U32 R2, RZ, RZ, R10 ;  /* 0x000000ffff027224 */ /* 0x000fe400078e000a */
[----:B------:R-:W-:Y:S02]  /*35300*/  IMAD.MOV.U32 R0, RZ, RZ, R11 ;  /* 0x000000ffff007224 */ /* 0x000fe400078e000b */
[----:B------:R-:W-:Y:S01]  /*35310*/  IMAD.MOV.U32 R22, RZ, RZ, R13 ;  /* 0x000000ffff167224 */ /* 0x000fe200078e000d */
[----:B------:R-:W2:Y:S01]  /*35320*/  LDL.LU.64 R10, [R1+0x24b0] ;  /* 0x0024b000010a7983 */ /* 0x000ea20000300a00 */
[----:B------:R-:W3:Y:S02]  /*35330*/  LDL.LU.64 R8, [R1+0x24a8] ;  /* 0x0024a80001087983 */ /* 0x000ee40000300a00 */
[----:B------:R-:W-:Y:S01]  /*35340*/  IMAD.MOV.U32 R23, RZ, RZ, R12 ;  /* 0x000000ffff177224 */ /* 0x000fe200078e000c */
[----:B----4-:R-:W-:Y:S11]  /*35350*/  HMMA.16816.F32.BF16 R4, R24, R14, R4 ;  /* 0x0000000e1804723c */ /* 0x010ff60000041804 */
[----:B------:R-:W-:Y:S11]  /*35360*/  @!UPT UIADD3 URZ, URZ, URZ, URZ ;  /* 0x0000003f3f3ff290 */ /* 0x000ff6000fffe03f */
[----:B------:R-:W-:Y:S01]  /*35370*/  @!UPT UIADD3 URZ, URZ, URZ, URZ ;  /* 0x0000003f3f3ff290 */ /* 0x000fe2000fffe03f */
[----:B------:R-:W-:Y:S01]  /*35380*/  STL.64 [R1+0xc30], R4 ;  /* 0x000c300401007387 */ /* 0x000fe20000100a00 */
[----:B------:R0:W-:Y:S03]  /*35390*/  STL.64 [R1+0xc38], R6 ;  /* 0x000c380601007387 */ /* 0x0001e60000100a00 */
[----:B0-----:R-:W4:Y:S01]  /*353a0*/  LDL.LU.64 R6, [R1+0x24a0] ;  /* 0x0024a00001067983 */ /* 0x001f220000300a00 */
[----:B------:R-:W2:Y:S02]  /*353b0*/  LDL.LU.64 R4, [R1+0x2498] ;  /* 0x0024980001047983 */ /* 0x000ea40000300a00 */
[----:B------:R-:W-:Y:S02]  /*353c0*/  STL.64 [R1+0x23c0], R22 ;  /* 0x0023c01601007387 */ /* 0x000fe40000100a00 */
[----:B------:R0:W-:Y:S01]  /*353d0*/  STL.64 [R1+0x2370], R14 ;  /* 0x0023700e01007387 */ /* 0x0001e20000100a00 */
[----:B------:R-:W2:Y:S01]  /*353e0*/  LDL.LU R12, [R1+0xb30] ;  /* 0x000b3000010c7983 */ /* 0x000ea20000300800 */
[----:B------:R-:W2:Y:S03]  /*353f0*/  LDL.LU R13, [R1+0xb34] ;  /* 0x000b3400010d7983 */ /* 0x000ea60000300800 */
[----:B0-----:R-:W2:Y:S01]  /*35400*/  LDL.LU R14, [R1+0xb38] ;  /* 0x000b3800010e7983 */ /* 0x001ea20000300800 */
[----:B------:R-:W2:Y:S02]  /*35410*/  LDL.LU R15, [R1+0xb3c] ;  /* 0x000b3c00010f7983 */ /* 0x000ea40000300800 */
[----:B------:R-:W-:-:S02]  /*35420*/  IMAD.MOV.U32 R22, RZ, RZ, R20 ;  /* 0x000000ffff167224 */ /* 0x000fc400078e0014 */
[----:B------:R-:W-:-:S05]  /*35430*/  IMAD.MOV.U32 R23, RZ, RZ, R19 ;  /* 0x000000ffff177224 */ /* 0x000fca00078e0013 */
[----:B------:R-:W-:Y:S04]  /*35440*/  STL.64 [R1+0x23d8], R22 ;  /* 0x0023d81601007387 */ /* 0x000fe80000100a00 */
[----:B--2---:R-:W-:Y:S01]  /*35450*/  STL.64 [R1+0x2388], R14 ;  /* 0x0023880e01007387 */ /* 0x004fe20000100a00 */
[----:B------:R0:W-:Y:S03]  /*35460*/  STL.64 [R1+0x2380], R12 ;  /* 0x0023800c01007387 */ /* 0x0001e60000100a00 */
[----:B0-----:R-:W2:Y:S01]  /*35470*/  LDL.LU R12, [R1+0xb40] ;  /* 0x000b4000010c7983 */ /* 0x001ea20000300800 */
[----:B------:R-:W2:Y:S02]  /*35480*/  LDL.LU R13, [R1+0xb44] ;  /* 0x000b4400010d7983 */ /* 0x000ea40000300800 */
[----:B------:R-:W2:Y:S02]  /*35490*/  LDL.LU R14, [R1+0xb48] ;  /* 0x000b4800010e7983 */ /* 0x000ea40000300800 */
[----:B------:R-:W2:Y:S02]  /*354a0*/  LDL.LU R15, [R1+0xb4c] ;  /* 0x000b4c00010f7983 */ /* 0x000ea40000300800 */
[----:B------:R-:W-:-:S02]  /*354b0*/  IMAD.MOV.U32 R22, RZ, RZ, R18 ;  /* 0x000000ffff167224 */ /* 0x000fc400078e0012 */
[----:B------:R-:W-:-:S05]  /*354c0*/  IMAD.MOV.U32 R23, RZ, RZ, R17 ;  /* 0x000000ffff177224 */ /* 0x000fca00078e0011 */
[----:B------:R0:W-:Y:S02]  /*354d0*/  STL.64 [R1+0x23f0], R22 ;  /* 0x0023f01601007387 */ /* 0x0001e40000100a00 */
[----:B0-----:R-:W-:Y:S02]  /*354e0*/  IMAD.MOV.U32 R22, RZ, RZ, R16 ;  /* 0x000000ffff167224 */ /* 0x001fe400078e0010 */
[----:B---3--:R-:W-:Y:S01]  /*354f0*/  IMAD.MOV.U32 R23, RZ, RZ, R9 ;  /* 0x000000ffff177224 */ /* 0x008fe200078e0009 */
[----:B--2---:R-:W-:Y:S01]  /*35500*/  STL.64 [R1+0x23a0], R14 ;  /* 0x0023a00e01007387 */ /* 0x004fe20000100a00 */
[----:B------:R0:W-:Y:S03]  /*35510*/  STL.64 [R1+0x2398], R12 ;  /* 0x0023980c01007387 */ /* 0x0001e60000100a00 */
[----:B0-----:R-:W2:Y:S01]  /*35520*/  LDL.LU R12, [R1+0xb50] ;  /* 0x000b5000010c7983 */ /* 0x001ea20000300800 */
[----:B------:R-:W2:Y:S02]  /*35530*/  LDL.LU R13, [R1+0xb54] ;  /* 0x000b5400010d7983 */ /* 0x000ea40000300800 */
[----:B------:R-:W3:Y:S02]  /*35540*/  LDL.LU R14, [R1+0xb58] ;  /* 0x000b5800010e7983 */ /* 0x000ee40000300800 */
[----:B------:R-:W3:Y:S01]  /*35550*/  LDL.LU R15, [R1+0xb5c] ;  /* 0x000b5c00010f7983 */ /* 0x000ee20000300800 */
        /* <DEDUP_REMOVED lines=8> */
[----:B------:R-:W3:Y:S02]  /*355e0*/  LDL.LU R15, [R1+0xb6c] ;  /* 0x000b6c00010f7983 */ /* 0x000ee40000300800 */
[----:B------:R-:W-:-:S02]  /*355f0*/  IMAD.MOV.U32 R22, RZ, RZ, R8 ;  /* 0x000000ffff167224 */ /* 0x000fc400078e0008 */
[----:B----4-:R-:W-:-:S05]  /*35600*/  IMAD.MOV.U32 R23, RZ, RZ, R7 ;  /* 0x000000ffff177224 */ /* 0x010fca00078e0007 */
[----:B------:R-:W-:Y:S04]  /*35610*/  STL.64 [R1+0x2438], R22 ;  /* 0x0024381601007387 */ /* 0x000fe80000100a00 */
[----:B---3--:R-:W-:Y:S01]  /*35620*/  STL.64 [R1+0x23d0], R14 ;  /* 0x0023d00e01007387 */ /* 0x008fe20000100a00 */
[----:B--2---:R0:W-:Y:S03]  /*35630*/  STL.64 [R1+0x23c8], R12 ;  /* 0x0023c80c01007387 */ /* 0x0041e60000100a00 */
[----:B0-----:R-:W2:Y:S01]  /*35640*/  LDL.LU R12, [R1+0xb70] ;  /* 0x000b7000010c7983 */ /* 0x001ea20000300800 */
[----:B------:R-:W2:Y:S02]  /*35650*/  LDL.LU R13, [R1+0xb74] ;  /* 0x000b7400010d7983 */ /* 0x000ea40000300800 */
[----:B------:R-:W3:Y:S02]  /*35660*/  LDL.LU R14, [R1+0xb78] ;  /* 0x000b7800010e7983 */ /* 0x000ee40000300800 */
[----:B------:R-:W3:Y:S01]  /*35670*/  LDL.LU R15, [R1+0xb7c] ;  /* 0x000b7c00010f7983 */ /* 0x000ee20000300800 */
[----:B------:R-:W4:Y:S04]  /*35680*/  LDL.64 R22, [R1+0xa8] ;  /* 0x0000a80001167983 */ /* 0x000f280000100a00 */
[----:B----4-:R0:W-:Y:S02]  /*35690*/  STL.64 [R1+0x2450], R22 ;  /* 0x0024501601007387 */ /* 0x0101e40000100a00 */
[----:B0-----:R-:W-:-:S02]  /*356a0*/  IMAD.MOV.U32 R22, RZ, RZ, R6 ;  /* 0x000000ffff167224 */ /* 0x001fc400078e0006 */
[----:B------:R-:W-:-:S05]  /*356b0*/  IMAD.MOV.U32 R23, RZ, RZ, R5 ;  /* 0x000000ffff177224 */ /* 0x000fca00078e0005 */
[----:B------:R-:W-:Y:S01]  /*356c0*/  STL.64 [R1+0x2468], R22 ;  /* 0x0024681601007387 */ /* 0x000fe20000100a00 */
[----:B---3--:R-:W-:Y:S02]  /*356d0*/  STL.64 [R1+0x23e8], R14 ;  /* 0x0023e80e01007387 */ /* 0x008fe40000100a00 */
[----:B--2---:R0:W-:Y:S02]  /*356e0*/  STL.64 [R1+0x23e0], R12 ;  /* 0x0023e00c01007387 */ /* 0x0041e40000100a00 */
        /* <DEDUP_REMOVED lines=12> */
[----:B------:R-:W4:Y:S02]  /*357b0*/  LDL.LU R18, [R1+0x558] ;  /* 0x0005580001127983 */ /* 0x000f240000300800 */
[----:B------:R-:W-:Y:S01]  /*357c0*/  IMAD.MOV.U32 R22, RZ, RZ, R4 ;  /* 0x000000ffff167224 */ /* 0x000fe200078e0004 */
[----:B------:R-:W4:Y:S01]  /*357d0*/  LDL.LU R19, [R1+0x55c] ;  /* 0x00055c0001137983 */ /* 0x000f220000300800 */
[----:B------:R-:W4:Y:S02]  /*357e0*/  LDL.LU R4, [R1+0xc20] ;  /* 0x000c200001047983 */ /* 0x000f240000300800 */
[----:B------:R-:W4:Y:S02]  /*357f0*/  LDL.LU R5, [R1+0xc24] ;  /* 0x000c240001057983 */ /* 0x000f240000300800 */
[----:B------:R-:W4:Y:S01]  /*35800*/  LDL.LU R6, [R1+0xc28] ;  /* 0x000c280001067983 */ /* 0x000f220000300800 */
[----:B------:R-:W4:Y:S04]  /*35810*/  LDL.LU R7, [R1+0xc2c] ;  /* 0x000c2c0001077983 */ /* 0x000f280000300800 */
        /* <DEDUP_REMOVED lines=18> */
[C---:B----4-:R-:W-:Y:S01]  /*35940*/  HMMA.16816.F32.BF16 R4, R24.reuse, R10, R4 ;  /* 0x0000000a1804723c */ /* 0x050fe20000041804 */
        /* <DEDUP_REMOVED lines=15> */
[----:B------:R-:W-:Y:S01]  /*35a40*/  IMAD.MOV.U32 R23, RZ, RZ, R3 ;  /* 0x000000ffff177224 */ /* 0x000fe200078e0003 */
[----:B---3--:R-:W-:Y:S02]  /*35a50*/  HMMA.16816.F32.BF16 R24, R24, R6, R16 ;  /* 0x000000061818723c */ /* 0x008fe40000041810 */
[----:B------:R-:W2:Y:S01]  /*35a60*/  LDL.LU.64 R18, [R1+0x2488] ;  /* 0x0024880001127983 */ /* 0x000ea20000300a00 */
[----:B------:R-:W2:Y:S11]  /*35a70*/  LDL.LU.64 R16, [R1+0x2480] ;  /* 0x0024800001107983 */ /* 0x000eb60000300a00 */
[----:B------:R-:W-:Y:S09]  /*35a80*/  @!UPT UIADD3 URZ, URZ, URZ, URZ ;  /* 0x0000003f3f3ff290 */ /* 0x000ff2000fffe03f */
        /* <DEDUP_REMOVED lines=87> */
[----:B------:R-:W2:Y:S11]  /*36000*/  LDL.LU.64 R14, [R1+0x2370] ;  /* 0x00237000010e7983 */ /* 0x000eb60000300a00 */
[----:B------:R-:W-:Y:S10]  /*36010*/  @!UPT UIADD3 URZ, URZ, URZ, URZ ;  /* 0x0000003f3f3ff290 */ /* 0x000ff4000fffe03f */
[----:B------:R-:W-:Y:S01]  /*36020*/  STL.64 [R1+0xb30], R20 ;  /* 0x000b301401007387 */ /* 0x000fe20000100a00 */
[----:B------:R0:W-:Y:S03]  /*36030*/  STL.64 [R1+0xb38], R22 ;  /* 0x000b381601007387 */ /* 0x0001e60000100a00 */
[----:B0-----:R-:W3:Y:S01]  /*36040*/  LDL.LU.64 R22, [R1+0x2368] ;  /* 0x0023680001167983 */ /* 0x001ee20000300a00 */
[----:B------:R-:W3:Y:S02]  /*36050*/  LDL.LU.64 R20, [R1+0x2360] ;  /* 0x0023600001147983 */ /* 0x000ee40000300a00 */
[C---:B---3--:R-:W-:Y:S01]  /*36060*/  HMMA.16816.F32.BF16 R24, R16.reuse, R26, R20 ;  /* 0x0000001a1018723c */ /* 0x048fe20000041814 */
[----:B------:R-:W3:Y:S01]  /*36070*/  LDL.LU.64 R22, [R1+0x2358] ;  /* 0x0023580001167983 */ /* 0x000ee20000300a00 */
[----:B------:R-:W3:Y:S02]  /*36080*/  LDL.LU.64 R20, [R1+0x2350] ;  /* 0x0023500001147983 */ /* 0x000ee40000300a00 */
[----:B--2---:R0:W-:Y:S11]  /*36090*/  STL.64 [R1+0x22c8], R14 ;  /* 0x0022c80e01007387 */ /* 0x0041f60000100a00 */
[----:B------:R-:W-:Y:S08]  /*360a0*/  @!UPT UIADD3 URZ, URZ, URZ, URZ ;  /* 0x0000003f3f3ff290 */ /* 0x000ff0000fffe03f */
[----:B------:R-:W-:Y:S01]  /*360b0*/  STL.64 [R1+0xb20], R24 ;  /* 0x000b201801007387 */ /* 0x000fe20000100a00 */
[----:B------:R-:W-:Y:S02]  /*360c0*/  STL.64 [R1+0xb28], R26 ;  /* 0x000b281a01007387 */ /* 0x000fe40000100a00 */
[----:B------:R-:W1:Y:S01]  /*360d0*/  LDSM.16.MT88.4 R24, [R29+0x4280] ;  /* 0x004280001d18783b */ /* 0x000e620000004200 */
[----:B---3--:R-:W-:Y:S01]  /*360e0*/  HMMA.16816.F32.BF16 R20, R16, R14, R20 ;  /* 0x0000000e1014723c */ /* 0x008fe20000041814 */
[----:B0-----:R-:W2:Y:S11]  /*360f0*/  LDL.64 R14, [R1+0x78] ;  /* 0x00007800010e7983 */ /* 0x001eb60000100a00 */
[----:B------:R-:W-:Y:S11]  /*36100*/  @!UPT UIADD3 URZ, URZ, URZ, URZ ;  /* 0x0000003f3f3ff290 */ /* 0x000ff6000fffe03f */
[----:B------:R0:W-:Y:S01]  /*36110*/  STL.64 [R1+0xb10], R20 ;  /* 0x000b101401007387 */ /* 0x0001e20000100a00 */
[----:B------:R3:W-:Y:S03]  /*36120*/  STL.64 [R1+0xb18], R22 ;  /* 0x000b181601007387 */ /* 0x0007e60000100a00 */
[----:B--2---:R2:W-:Y:S01]  /*36130*/  STL.64 [R1+0x22d8], R14 ;  /* 0x0022d80e01007387 */ /* 0x0045e20000100a00 */
[----:B0-----:R-:W4:Y:S02]  /*36140*/  LDL.LU R20, [R1+0x470] ;  /* 0x0004700001147983 */ /* 0x001f240000300800 */
[----:B------:R-:W4:Y:S02]  /*36150*/  LDL.LU R21, [R1+0x474] ;  /* 0x0004740001157983 */ /* 0x000f240000300800 */
[----:B---3--:R-:W4:Y:S01]  /*36160*/  LDL.LU R22, [R1+0x478] ;  /* 0x0004780001167983 */ /* 0x008f220000300800 */
[----:B------:R-:W4:Y:S01]  /*36170*/  LDL.LU R23, [R1+0x47c] ;  /* 0x00047c0001177983 */ /* 0x000f220000300800 */
[----:B--2---:R-:W-:-:S02]  /*36180*/  IMAD.MOV.U32 R14, RZ, RZ, R4 ;  /* 0x000000ffff0e7224 */ /* 0x004fc400078e0004 */
[----:B------:R-:W-:-:S05]  /*36190*/  IMAD.MOV.U32 R15, RZ, RZ, R3 ;  /* 0x000000ffff0f7224 */ /* 0x000fca00078e0003 */
[----:B------:R0:W-:Y:S04]  /*361a0*/  STL.64 [R1+0x22f0], R14 ;  /* 0x0022f00e01007387 */ /* 0x0001e80000100a00 */
[----:B0-----:R-:W2:Y:S04]  /*361b0*/  LDL.64 R14, [R1+0x98] ;  /* 0x00009800010e7983 */ /* 0x001ea80000100a00 */
[----:B--2---:R0:W-:Y:S01]  /*361c0*/  STL.64 [R1+0x2308], R14 ;  /* 0x0023080e01007387 */ /* 0x0041e20000100a00 */
[----:B------:R-:W2:Y:S02]  /*361d0*/  LDL.LU R12, [R1+0xb00] ;  /* 0x000b0000010c7983 */ /* 0x000ea40000300800 */
[----:B------:R-:W2:Y:S01]  /*361e0*/  LDL.LU R13, [R1+0xb04] ;  /* 0x000b0400010d7983 */ /* 0x000ea20000300800 */
[----:B0-----:R-:W2:Y:S01]  /*361f0*/  LDL.LU R14, [R1+0xb08] ;  /* 0x000b0800010e7983 */ /* 0x001ea20000300800 */
[----:B------:R-:W2:Y:S02]  /*36200*/  LDL.LU R15, [R1+0xb0c] ;  /* 0x000b0c00010f7983 */ /* 0x000ea40000300800 */
[----:B-1----:R-:W-:Y:S02]  /*36210*/  STL.64 [R1+0x2248], R26 ;  /* 0x0022481a01007387 */ /* 0x002fe40000100a00 */
[----:B------:R2:W-:Y:S02]  /*36220*/  STL.64 [R1+0x2240], R24 ;  /* 0x0022401801007387 */ /* 0x0005e40000100a00 */
[----:B--2---:R-:W-:Y:S11]  /*36230*/  HMMA.16816.F32.BF16 R24, R16, R10, R12 ;  /* 0x0000000a1018723c */ /* 0x004ff6000004180c */
[----:B------:R-:W-:Y:S11]  /*36240*/  @!UPT UIADD3 URZ, URZ, URZ, URZ ;  /* 0x0000003f3f3ff290 */ /* 0x000ff6000fffe03f */
[----:B------:R-:W-:Y:S01]  /*36250*/  @!UPT UIADD3 URZ, URZ, URZ, URZ ;  /* 0x0000003f3f3ff290 */ /* 0x000fe2000fffe03f */
[----:B------:R0:W-:Y:S01]  /*36260*/  STL.64 [R1+0xb00], R24 ;  /* 0x000b001801007387 */ /* 0x0001e20000100a00 */
[----:B------:R1:W-:Y:S03]  /*36270*/  STL.64 [R1+0xb08], R26 ;  /* 0x000b081a01007387 */ /* 0x0003e60000100a00 */
[----:B0-----:R-:W2:Y:S01]  /*36280*/  LDL.LU R24, [R1+0x3e0] ;  /* 0x0003e00001187983 */ /* 0x001ea20000300800 */
[----:B------:R-:W2:Y:S02]  /*36290*/  LDL.LU R25, [R1+0x3e4] ;  /* 0x0003e40001197983 */ /* 0x000ea40000300800 */
[----:B-1----:R-:W3:Y:S02]  /*362a0*/  LDL.LU R26, [R1+0x3e8] ;  /* 0x0003e800011a7983 */ /* 0x002ee40000300800 */
[----:B------:R-:W3:Y:S02]  /*362b0*/  LDL.LU R27, [R1+0x3ec] ;  /* 0x0003ec00011b7983 */ /* 0x000ee40000300800 */
[----:B------:R-:W-:-:S02]  /*362c0*/  IMAD.MOV.U32 R14, RZ, RZ, R2 ;  /* 0x000000ffff0e7224 */ /* 0x000fc400078e0002 */
[----:B------:R-:W-:Y:S01]  /*362d0*/  IMAD.MOV.U32 R15, RZ, RZ, R0 ;  /* 0x000000ffff0f7224 */ /* 0x000fe200078e0000 */
[----:B---3--:R0:W-:Y:S01]  /*362e0*/  STL.64 [R1+0x2330], R26 ;  /* 0x0023301a01007387 */ /* 0x0081e20000100a00 */
[----:B--2---:R-:W-:Y:S03]  /*362f0*/  STL.64 [R1+0x2328], R24 ;  /* 0x0023281801007387 */ /* 0x004fe60000100a00 */
[----:B0-----:R-:W2:Y:S01]  /*36300*/  LDL.64 R26, [R1+0xc8] ;  /* 0x0000c800011a7983 */ /* 0x001ea20000100a00 */
[----:B------:R0:W-:Y:S03]  /*36310*/  STL.64 [R1+0x2320], R14 ;  /* 0x0023200e01007387 */ /* 0x0001e60000100a00 */
[----:B0-----:R-:W3:Y:S04]  /*36320*/  LDL.64 R14, [R1+0xb8] ;  /* 0x0000b800010e7983 */ /* 0x001ee80000100a00 */
[----:B---3--:R0:W-:Y:S01]  /*36330*/  STL.64 [R1+0x2338], R14 ;  /* 0x0023380e01007387 */ /* 0x0081e20000100a00 */
[----:B------:R-:W3:Y:S02]  /*36340*/  LDL.LU R12, [R1+0x3f0] ;  /* 0x0003f000010c7983 */ /* 0x000ee40000300800 */
[----:B------:R-:W3:Y:S01]  /*36350*/  LDL.LU R13, [R1+0x3f4] ;  /* 0x0003f400010d7983 */ /* 0x000ee20000300800 */
[----:B0-----:R-:W3:Y:S01]  /*36360*/  LDL.LU R14, [R1+0x3f8] ;  /* 0x0003f800010e7983 */ /* 0x001ee20000300800 */
[----:B------:R-:W3:Y:S02]  /*36370*/  LDL.LU R15, [R1+0x3fc] ;  /* 0x0003fc00010f7983 */ /* 0x000ee40000300800 */
[----:B------:R-:W-:Y:S02]  /*36380*/  STL.64 [R1+0x2300], R10 ;  /* 0x0023000a01007387 */ /* 0x000fe40000100a00 */
[----:B------:R0:W-:Y:S01]  /*36390*/  STL [R1+0x22f8], R9 ;  /* 0x0022f80901007387 */ /* 0x0001e20000100800 */
[----:B------:R-:W2:Y:S04]  /*363a0*/  LDL.LU R8, [R1+0x3c0] ;  /* 0x0003c00001087983 */ /* 0x000ea80000300800 */
[----:B0-----:R-:W2:Y:S01]  /*363b0*/  LDL.LU R9, [R1+0x3c4] ;  /* 0x0003c40001097983 */ /* 0x001ea20000300800 */
[----:B------:R-:W2:Y:S02]  /*363c0*/  LDL.LU R10, [R1+0x3c8] ;  /* 0x0003c800010a7983 */ /* 0x000ea40000300800 */
[----:B------:R-:W2:Y:S01]  /*363d0*/  LDL.LU R11, [R1+0x3cc] ;  /* 0x0003cc00010b7983 */ /* 0x000ea20000300800 */
[----:B----4-:R-:W-:Y:S01]  /*363e0*/  HMMA.16816.F32.BF16 R16, R16, R6, R20 ;  /* 0x000000061010723c */ /* 0x010fe20000041814 */
[----:B--2---:R-:W-:Y:S01]  /*363f0*/  STL.64 [R1+0x2318], R10 ;  /* 0x0023180a01007387 */ /* 0x004fe20000100a00 */
[----:B------:R0:W-:Y:S03]  /*36400*/  STL.64 [R1+0x2310], R8 ;  /* 0x0023100801007387 */ /* 0x0001e60000100a00 */
[----:B0-----:R-:W2:Y:S01]  /*36410*/  LDL.LU R8, [R1+0x3d0] ;  /* 0x0003d00001087983 */ /* 0x001ea20000300800 */
[----:B------:R-:W2:Y:S02]  /*36420*/  LDL.LU R9, [R1+0x3d4] ;  /* 0x0003d40001097983 */ /* 0x000ea40000300800 */
[----:B------:R-:W2:Y:S02]  /*36430*/  LDL.LU R10, [R1+0x3d8] ;  /* 0x0003d800010a7983 */ /* 0x000ea40000300800 */
[----:B------:R-:W2:Y:S01]  /*36440*/  LDL.LU R11, [R1+0x3dc] ;  /* 0x0003dc00010b7983 */ /* 0x000ea20000300800 */
[----:B------:R-:W3:Y:S01]  /*36450*/  LDL.LU.64 R22, [R1+0x2348] ;  /* 0x0023480001167983 */ /* 0x000ee20000300a00 */
[----:B------:R-:W3:Y:S02]  /*36460*/  LDL.LU.64 R20, [R1+0x2340] ;  /* 0x0023400001147983 */ /* 0x000ee40000300a00 */
[----:B------:R0:W-:Y:S02]  /*36470*/  STL.64 [R1+0x22d0], R6 ;  /* 0x0022d00601007387 */ /* 0x0001e40000100a00 */
[----:B------:R-:W4:Y:S07]  /*36480*/  LDL.LU R4, [R1+0x3a0] ;  /* 0x0003a00001047983 */ /* 0x000f2e0000300800 */
[----:B------:R-:W-:Y:S01]  /*36490*/  STL.64 [R1+0x470], R16 ;  /* 0x0004701001007387 */ /* 0x000fe20000100a00 */
[----:B------:R-:W-:Y:S02]  /*364a0*/  STL.64 [R1+0x478], R18 ;  /* 0x0004781201007387 */ /* 0x000fe40000100a00 */
[----:B------:R-:W4:Y:S01]  /*364b0*/  LDL.LU R5, [R1+0x3a4] ;  /* 0x0003a40001057983 */ /* 0x000f220000300800 */
[----:B0-----:R-:W2:Y:S01]  /*364c0*/  LDL.LU R6, [R1+0x3a8] ;  /* 0x0003a80001067983 */ /* 0x001ea20000300800 */
[----:B------:R-:W2:Y:S02]  /*364d0*/  LDL.LU R7, [R1+0x3ac] ;  /* 0x0003ac0001077983 */ /* 0x000ea40000300800 */
[----:B------:R-:W-:-:S02]  /*364e0*/  IMAD.MOV.U32 R2, RZ, RZ, R26 ;  /* 0x000000ffff027224 */ /* 0x000fc400078e001a */
[----:B------:R-:W-:Y:S01]  /*364f0*/  IMAD.MOV.U32 R0, RZ, RZ, R27 ;  /* 0x000000ffff007224 */ /* 0x000fe200078e001b */
[C---:B---3--:R-:W-:Y:S01]  /*36500*/  HMMA.16816.F32.BF16 R12, R20.reuse, R26, R12 ;  /* 0x0000001a140c723c */ /* 0x048fe2000004180c */
[----:B--2---:R-:W-:Y:S01]  /*36510*/  STL.64 [R1+0x22e8], R6 ;  /* 0x0022e80601007387 */ /* 0x004fe20000100a00 */
[----:B----4-:R0:W-:Y:S03]  /*36520*/  STL.64 [R1+0x22e0], R4 ;  /* 0x0022e00401007387 */ /* 0x0101e60000100a00 */
[----:B0-----:R-:W2:Y:S01]  /*36530*/  LDL.LU R4, [R1+0x3b0] ;  /* 0x0003b00001047983 */ /* 0x001ea20000300800 */
[----:B------:R-:W2:Y:S02]  /*36540*/  LDL.LU R5, [R1+0x3b4] ;  /* 0x0003b40001057983 */ /* 0x000ea40000300800 */
[----:B------:R-:W2:Y:S02]  /*36550*/  LDL.LU R6, [R1+0x3b8] ;  /* 0x0003b80001067983 */ /* 0x000ea40000300800 */
[----:B------:R-:W2:Y:S01]  /*36560*/  LDL.LU R7, [R1+0x3bc] ;  /* 0x0003bc0001077983 */ /* 0x000ea20000300800 */
[----:B------:R-:W3:Y:S11]  /*36570*/  LDL.64 R18, [R1+0x68] ;  /* 0x0000680001127983 */ /* 0x000ef60000100a00 */
[----:B------:R-:W-:Y:S01]  /*36580*/  @!UPT UIADD3 URZ, URZ, URZ, URZ ;  /* 0x0000003f3f3ff290 */ /* 0x000fe2000fffe03f */
[----:B------:R-:W-:Y:S02]  /*36590*/  STL.64 [R1+0x3f0], R12 ;  /* 0x0003f00c01007387 */ /* 0x000fe40000100a00 */
[----:B------:R0:W-:Y:S02]  /*365a0*/  STL.64 [R1+0x3f8], R14 ;  /* 0x0003f80e01007387 */ /* 0x0001e40000100a00 */
[----:B0-----:R-:W4:Y:S01]  /*365b0*/  LDL.LU.64 R14, [R1+0x2338] ;  /* 0x00233800010e7983 */ /* 0x001f220000300a00 */
[----:B------:R-:W4:Y:S02]  /*365c0*/  LDL.LU.64 R26, [R1+0x2330] ;  /* 0x00233000011a7983 */ /* 0x000f240000300a00 */
[----:B------:R-:W4:Y:S02]  /*365d0*/  LDL.LU.64 R24, [R1+0x2328] ;  /* 0x0023280001187983 */ /* 0x000f240000300a00 */
[C---:B----4-:R-:W-:Y:S11]  /*365e0*/  HMMA.16816.F32.BF16 R24, R20.reuse, R14, R24 ;  /* 0x0000000e1418723c */ /* 0x050ff60000041818 */
[----:B------:R-:W-:Y:S11]  /*365f0*/  @!UPT UIADD3 URZ, URZ, URZ, URZ ;  /* 0x0000003f3f3ff290 */ /* 0x000ff6000fffe03f */
[----:B------:R-:W-:Y:S01]  /*36600*/  @!UPT UIADD3 URZ, URZ, URZ, URZ ;  /* 0x0000003f3f3ff290 */ /* 0x000fe2000fffe03f */
[----:B------:R0:W-:Y:S01]  /*36610*/  STL.64 [R1+0x3e0], R24 ;  /* 0x0003e01801007387 */ /* 0x0001e20000100a00 */
[----:B------:R-:W-:Y:S02]  /*36620*/  STL.64 [R1+0x3e8], R26 ;  /* 0x0003e81a01007387 */ /* 0x000fe40000100a00 */
[----:B0-----:R-:W-:Y:S02]  /*36630*/  IMAD.MOV.U32 R25, RZ, RZ, R14 ;  /* 0x000000ffff197224 */ /* 0x001fe400078e000e */
[----:B------:R-:W-:Y:S02]  /*36640*/  IMAD.MOV.U32 R24, RZ, RZ, R15 ;  /* 0x000000ffff187224 */ /* 0x000fe400078e000f */
[----:B------:R-:W4:Y:S03]  /*36650*/  LDL.LU.64 R14, [R1+0x2320] ;  /* 0x00232000010e7983 */ /* 0x000f260000300a00 */
[----:B------:R0:W-:Y:S02]  /*36660*/  STL.64 [R1+0x2298], R24 ;  /* 0x0022981801007387 */ /* 0x0001e40000100a00 */
[----:B0-----:R-:W3:Y:S01]  /*36670*/  LDL.LU R24, [R1+0xa60] ;  /* 0x000a600001187983 */ /* 0x001ee20000300800 */
[----:B------:R-:W3:Y:S02]  /*36680*/  LDL.LU R25, [R1+0xa64] ;  /* 0x000a640001197983 */ /* 0x000ee40000300800 */
[----:B------:R-:W3:Y:S02]  /*36690*/  LDL.LU R26, [R1+0xa68] ;  /* 0x000a6800011a7983 */ /* 0x000ee40000300800 */
[----:B------:R-:W3:Y:S01]  /*366a0*/  LDL.LU R27, [R1+0xa6c] ;  /* 0x000a6c00011b7983 */ /* 0x000ee20000300800 */
[C---:B----4-:R-:W-:Y:S01]  /*366b0*/  HMMA.16816.F32.BF16 R12, R20.reuse, R14, R8 ;  /* 0x0000000e140c723c */ /* 0x050fe20000041808 */
[----:B------:R-:W4:Y:S01]  /*366c0*/  LDL.LU.64 R10, [R1+0x2318] ;  /* 0x00231800010a7983 */ /* 0x000f220000300a00 */
[----:B------:R-:W4:Y:S11]  /*366d0*/  LDL.LU.64 R8, [R1+0x2310] ;  /* 0x0023100001087983 */ /* 0x000f360000300a00 */
[----:B------:R-:W-:Y:S10]  /*366e0*/  @!UPT UIADD3 URZ, URZ, URZ, URZ ;  /* 0x0000003f3f3ff290 */ /* 0x000ff4000fffe03f */
[----:B------:R-:W-:Y:S01]  /*366f0*/  STL.64 [R1+0x3d0], R12 ;  /* 0x0003d00c01007387 */ /* 0x000fe20000100a00 */
[----:B------:R0:W-:Y:S03]  /*36700*/  STL.64 [R1+0x3d8], R14 ;  /* 0x0003d80e01007387 */ /* 0x0001e60000100a00 */
[----:B0-----:R-:W4:Y:S02]  /*36710*/  LDL.LU.64 R14, [R1+0x2308] ;  /* 0x00230800010e7983 */ /* 0x001f240000300a00 */
[C---:B----4-:R-:W-:Y:S01]  /*36720*/  HMMA.16816.F32.BF16 R8, R20.reuse, R14, R8 ;  /* 0x0000000e1408723c */ /* 0x050fe20000041808 */
[----:B------:R-:W-:Y:S11]  /*36730*/  IMAD.MOV.U32 R3, RZ, RZ, R15 ;  /* 0x000000ffff037224 */ /* 0x000ff600078e000f */
[----:B------:R-:W-:Y:S11]  /*36740*/  @!UPT UIADD3 URZ, URZ, URZ, URZ ;  /* 0x0000003f3f3ff290 */ /* 0x000ff6000fffe03f */
[----:B------:R0:W-:Y:S01]  /*36750*/  STL.64 [R1+0x3c0], R8 ;  /* 0x0003c00801007387 */ /* 0x0001e20000100a00 */
[----:B------:R1:W-:Y:S02]  /*36760*/  STL.64 [R1+0x3c8], R10 ;  /* 0x0003c80a01007387 */ /* 0x0003e40000100a00 */
[----:B0-----:R-:W-:Y:S01]  /*36770*/  IMAD.MOV.U32 R8, RZ, RZ, R14 ;  /* 0x000000ffff087224 */ /* 0x001fe200078e000e */
[----:B-1----:R-:W4:Y:S01]  /*36780*/  LDL.LU.64 R10, [R1+0x2300] ;  /* 0x00230000010a7983 */ /* 0x002f220000300a00 */
[----:B------:R-:W2:Y:S02]  /*36790*/  LDL.LU R9, [R1+0x22f8] ;  /* 0x0022f80001097983 */ /* 0x000ea40000300800 */
[----:B------:R-:W2:Y:S02]  /*367a0*/  LDL.LU.64 R14, [R1+0x22f0] ;  /* 0x0022f000010e7983 */ /* 0x000ea40000300a00 */
[C---:B--2---:R-:W-:Y:S01]  /*367b0*/  HMMA.16816.F32.BF16 R12, R20.reuse, R14, R4 ;  /* 0x0000000e140c723c */ /* 0x044fe20000041804 */
[----:B----4-:R-:W-:Y:S01]  /*367c0*/  STL.64 [R1+0x2268], R10 ;  /* 0x0022680a01007387 */ /* 0x010fe20000100a00 */
[----:B------:R-:W-:Y:S02]  /*367d0*/  STL [R1+0x2260], R8 ;  /* 0x0022600801007387 */ /* 0x000fe40000100800 */
[----:B------:R-:W2:Y:S02]  /*367e0*/  LDL.LU.64 R6, [R1+0x22e8] ;  /* 0x0022e80001067983 */ /* 0x000ea40000300a00 */
[----:B------:R-:W2:Y:S11]  /*367f0*/  LDL.LU.64 R4, [R1+0x22e0] ;  /* 0x0022e00001047983 */ /* 0x000eb60000300a00 */
[----:B------:R-:W-:Y:S06]  /*36800*/  @!UPT UIADD3 URZ, URZ, URZ, URZ ;  /* 0x0000003f3f3ff290 */ /* 0x000fec000fffe03f */
[----:B------:R-:W-:Y:S01]  /*36810*/  STL.64 [R1+0x3b0], R12 ;  /* 0x0003b00c01007387 */ /* 0x000fe20000100a00 */
[----:B------:R0:W-:Y:S03]  /*36820*/  STL.64 [R1+0x3b8], R14 ;  /* 0x0003b80e01007387 */ /* 0x0001e60000100a00 */
[----:B0-----:R-:W2:Y:S02]  /*36830*/  LDL.LU.64 R14, [R1+0x22d8] ;  /* 0x0022d800010e7983 */ /* 0x001ea40000300a00 */
        /* <DEDUP_REMOVED lines=8> */
[----:B------:R-:W4:Y:S01]  /*368c0*/  LDL.LU.64 R14, [R1+0x22c8] ;  /* 0x0022c800010e7983 */ /* 0x000f220000300a00 */
[----:B------:R-:W3:Y:S02]  /*368d0*/  LDL.64 R10, [R1+0x58] ;  /* 0x00005800010a7983 */ /* 0x000ee40000100a00 */
[----:B------:R-:W-:Y:S02]  /*368e0*/  STL [R1+0x21f4], R4 ;  /* 0x0021f40401007387 */ /* 0x000fe40000100800 */
[----:B------:R-:W-:Y:S01]  /*368f0*/  STL [R1+0x21f0], R5 ;  /* 0x0021f00501007387 */ /* 0x000fe20000100800 */
[----:B--2---:R3:W-:Y:S02]  /*36900*/  STL.64 [R1+0x22c0], R6 ;  /* 0x0022c00601007387 */ /* 0x0047e40000100a00 */
[----:B---3--:R-:W-:Y:S11]  /*36910*/  HMMA.16816.F32.BF16 R4, R20, R18, R24 ;  /* 0x000000121404723c */ /* 0x008ff60000041818 */
[----:B------:R-:W-:Y:S11]  /*36920*/  @!UPT UIADD3 URZ, URZ, URZ, URZ ;  /* 0x0000003f3f3ff290 */ /* 0x000ff6000fffe03f */
[----:B------:R-:W-:Y:S01]  /*36930*/  @!UPT UIADD3 URZ, URZ, URZ, URZ ;  /* 0x0000003f3f3ff290 */ /* 0x000fe2000fffe03f */
[----:B------:R0:W-:Y:S01]  /*36940*/  STL.64 [R1+0xa60], R4 ;  /* 0x000a600401007387 */ /* 0x0001e20000100a00 */
[----:B------:R1:W-:Y:S02]  /*36950*/  STL.64 [R1+0xa68], R6 ;  /* 0x000a680601007387 */ /* 0x0003e40000100a00 */
[----:B------:R-:W2:Y:S02]  /*36960*/  LDL.LU R24, [R1+0xa20] ;  /* 0x000a200001187983 */ /* 0x000ea40000300800 */
[----:B------:R-:W2:Y:S01]  /*36970*/  LDL.LU R25, [R1+0xa24] ;  /* 0x000a240001197983 */ /* 0x000ea20000300800 */
[----:B------:R-:W3:Y:S01]  /*36980*/  LDL.LU R26, [R1+0xa28] ;  /* 0x000a2800011a7983 */ /* 0x000ee20000300800 */
[----:B------:R-:W3:Y:S03]  /*36990*/  LDL.LU R27, [R1+0xa2c] ;  /* 0x000a2c00011b7983 */ /* 0x000ee60000300800 */
[----:B0-----:R-:W4:Y:S01]  /*369a0*/  LDL.LU R4, [R1+0xa40] ;  /* 0x000a400001047983 */ /* 0x001f220000300800 */
[----:B------:R-:W4:Y:S02]  /*369b0*/  LDL.LU R5, [R1+0xa44] ;  /* 0x000a440001057983 */ /* 0x000f240000300800 */
[----:B-1----:R-:W4:Y:S02]  /*369c0*/  LDL.LU R6, [R1+0xa48] ;  /* 0x000a480001067983 */ /* 0x002f240000300800 */
[----:B------:R-:W4:Y:S01]  /*369d0*/  LDL.LU R7, [R1+0xa4c] ;  /* 0x000a4c0001077983 */ /* 0x000f220000300800 */
[----:B---3--:R-:W-:Y:S01]  /*369e0*/  STL.64 [R1+0x22a8], R26 ;  /* 0x0022a81a01007387 */ /* 0x008fe20000100a00 */
[----:B--2---:R0:W-:Y:S03]  /*369f0*/  STL.64 [R1+0x22a0], R24 ;  /* 0x0022a01801007387 */ /* 0x0041e60000100a00 */
[----:B0-----:R-:W2:Y:S01]  /*36a00*/  LDL.LU R24, [R1+0xa30] ;  /* 0x000a300001187983 */ /* 0x001ea20000300800 */
[----:B------:R-:W2:Y:S02]  /*36a10*/  LDL.LU R25, [R1+0xa34] ;  /* 0x000a340001197983 */ /* 0x000ea40000300800 */
[----:B------:R-:W3:Y:S02]  /*36a20*/  LDL.LU R26, [R1+0xa38] ;  /* 0x000a3800011a7983 */ /* 0x000ee40000300800 */
[----:B------:R-:W3:Y:S02]  /*36a30*/  LDL.LU R27, [R1+0xa3c] ;  /* 0x000a3c00011b7983 */ /* 0x000ee40000300800 */
[----:B------:R-:W-:-:S02]  /*36a40*/  IMAD.MOV.U32 R13, RZ, RZ, R19 ;  /* 0x000000ffff0d7224 */ /* 0x000fc400078e0013 */
[----:B------:R-:W-:Y:S02]  /*36a50*/  IMAD.MOV.U32 R28, RZ, RZ, R18 ;  /* 0x000000ffff1c7224 */ /* 0x000fe400078e0012 */
[----:B------:R-:W0:Y:S04]  /*36a60*/  LDSM.16.MT88.4 R16, [R29+0x4300] ;  /* 0x004300001d10783b */ /* 0x000e280000004200 */
[----:B---3--:R1:W-:Y:S01]  /*36a70*/  STL.64 [R1+0x22b8], R26 ;  /* 0x0022b81a01007387 */ /* 0x0083e20000100a00 */
[----:B--2---:R-:W-:Y:S03]  /*36a80*/  STL.64 [R1+0x22b0], R24 ;  /* 0x0022b01801007387 */ /* 0x004fe60000100a00 */
[----:B-1----:R-:W2:Y:S01]  /*36a90*/  LDL.64 R26, [R1+0x48] ;  /* 0x00004800011a7983 */ /* 0x002ea20000100a00 */
[----:B----4-:R-:W-:Y:S02]  /*36aa0*/  STL.64 [R1+0x2278], R14 ;  /* 0x0022780e01007387 */ /* 0x010fe40000100a00 */
[----:B------:R1:W-:Y:S02]  /*36ab0*/  STL [R1+0x2270], R13 ;  /* 0x0022700d01007387 */ /* 0x0003e40000100800 */
[----:B------:R-:W3:Y:S01]  /*36ac0*/  LDL.LU R12, [R1+0xa50] ;  /* 0x000a5000010c7983 */ /* 0x000ee20000300800 */
[----:B-1----:R-:W3:Y:S01]  /*36ad0*/  LDL.LU R13, [R1+0xa54] ;  /* 0x000a5400010d7983 */ /* 0x002ee20000300800 */
[----:B------:R-:W3:Y:S02]  /*36ae0*/  LDL.LU R14, [R1+0xa58] ;  /* 0x000a5800010e7983 */ /* 0x000ee40000300800 */
[----:B------:R-:W3:Y:S02]  /*36af0*/  LDL.LU R15, [R1+0xa5c] ;  /* 0x000a5c00010f7983 */ /* 0x000ee40000300800 */
[----:B0-----:R0:W-:Y:S01]  /*36b00*/  STL.64 [R1+0x2128], R18 ;  /* 0x0021281201007387 */ /* 0x0011e20000100a00 */
[----:B------:R-:W-:Y:S04]  /*36b10*/  STL.64 [R1+0x2120], R16 ;  /* 0x0021201001007387 */ /* 0x000fe80000100a00 */
[----:B0-----:R-:W4:Y:S01]  /*36b20*/  LDL R18, [R1+0x38] ;  /* 0x0000380001127983 */ /* 0x001f220000100800 */
[C---:B---3--:R-:W-:Y:S11]  /*36b30*/  HMMA.16816.F32.BF16 R12, R20.reuse, R10, R12 ;  /* 0x0000000a140c723c */ /* 0x048ff6000004180c */
[----:B------:R-:W-:Y:S11]  /*36b40*/  @!UPT UIADD3 URZ, URZ, URZ, URZ ;  /* 0x0000003f3f3ff290 */ /* 0x000ff6000fffe03f */
[----:B------:R-:W-:Y:S01]  /*36b50*/  @!UPT UIADD3 URZ, URZ, URZ, URZ ;  /* 0x0000003f3f3ff290 */ /* 0x000fe2000fffe03f */
[----:B------:R-:W-:Y:S01]  /*36b60*/  STL.64 [R1+0xa50], R12 ;  /* 0x000a500c01007387 */ /* 0x000fe20000100a00 */
[----:B------:R0:W-:Y:S03]  /*36b70*/  STL.64 [R1+0xa58], R14 ;  /* 0x000a580e01007387 */ /* 0x0001e60000100a00 */
[----:B0-----:R-:W3:Y:S01]  /*36b80*/  LDL.64 R14, [R1+0x8] ;  /* 0x00000800010e7983 */ /* 0x001ee20000100a00 */
[----:B------:R-:W-:Y:S02]  /*36b90*/  IMAD.MOV.U32 R19, RZ, RZ, R9 ;  /* 0x000000ffff137224 */ /* 0x000fe400078e0009 */
[----:B------:R-:W-:Y:S02]  /*36ba0*/  IMAD.MOV.U32 R17, RZ, RZ, R10 ;  /* 0x000000ffff117224 */ /* 0x000fe400078e000a */
[----:B------:R-:W-:Y:S01]  /*36bb0*/  IMAD.MOV.U32 R16, RZ, RZ, R11 ;  /* 0x000000ffff107224 */ /* 0x000fe200078e000b */
[----:B--2---:R-:W-:Y:S01]  /*36bc0*/  HMMA.16816.F32.BF16 R4, R20, R26, R4 ;  /* 0x0000001a1404723c */ /* 0x004fe20000041804 */
[----:B---3--:R0:W-:Y:S01]  /*36bd0*/  STL.64 [R1+0x2290], R14 ;  /* 0x0022900e01007387 */ /* 0x0081e20000100a00 */
[----:B------:R-:W2:Y:S02]  /*36be0*/  LDL.LU R8, [R1+0x9f0] ;  /* 0x0009f00001087983 */ /* 0x000ea40000300800 */
[----:B------:R-:W2:Y:S02]  /*36bf0*/  LDL.LU R9, [R1+0x9f4] ;  /* 0x0009f40001097983 */ /* 0x000ea40000300800 */
[----:B------:R-:W3:Y:S01]  /*36c00*/  LDL.LU R10, [R1+0x9f8] ;  /* 0x0009f800010a7983 */ /* 0x000ee20000300800 */
[----:B------:R-:W3:Y:S01]  /*36c10*/  LDL.LU R11, [R1+0x9fc] ;  /* 0x0009fc00010b7983 */ /* 0x000ee20000300800 */
[----:B------:R-:W2:Y:S02]  /*36c20*/  LDL.LU R12, [R1+0xa10] ;  /* 0x000a1000010c7983 */ /* 0x000ea40000300800 */
[----:B------:R-:W4:Y:S01]  /*36c30*/  LDL.LU R13, [R1+0xa14] ;  /* 0x000a1400010d7983 */ /* 0x000f220000300800 */
[----:B0-----:R-:W4:Y:S01]  /*36c40*/  LDL.LU R14, [R1+0xa18] ;  /* 0x000a1800010e7983 */ /* 0x001f220000300800 */
[----:B------:R-:W4:Y:S03]  /*36c50*/  LDL.LU R15, [R1+0xa1c] ;  /* 0x000a1c00010f7983 */ /* 0x000f260000300800 */
        /* <DEDUP_REMOVED lines=10> */
[----:B------:R-:W-:-:S02]  /*36d00*/  IMAD.MOV.U32 R5, RZ, RZ, R27 ;  /* 0x000000ffff057224 */ /* 0x000fc400078e001b */
[----:B------:R-:W4:Y:S02]  /*36d10*/  LDL.LU.64 R26, [R1+0x22b8] ;  /* 0x0022b800011a7983 */ /* 0x000f240000300a00 */
[----:B------:R-:W4:Y:S02]  /*36d20*/  LDL.LU.64 R24, [R1+0x22b0] ;  /* 0x0022b00001187983 */ /* 0x000f240000300a00 */
[C---:B----4-:R-:W-:Y:S01]  /*36d30*/  HMMA.16816.F32.BF16 R24, R20.reuse, R18, R24 ;  /* 0x000000121418723c */ /* 0x050fe20000041818 */
[----:B---3--:R0:W-:Y:S01]  /*36d40*/  STL.64 [R1+0x2258], R6 ;  /* 0x0022580601007387 */ /* 0x0081e20000100a00 */
[----:B------:R-:W-:Y:S03]  /*36d50*/  STL.64 [R1+0x2250], R4 ;  /* 0x0022500401007387 */ /* 0x000fe60000100a00 */
[----:B0-----:R-:W3:Y:S11]  /*36d60*/  LDL.64 R6, [R1+0x28] ;  /* 0x0000280001067983 */ /* 0x001ef60000100a00 */
[----:B------:R-:W-:Y:S07]  /*36d70*/  @!UPT UIADD3 URZ, URZ, URZ, URZ ;  /* 0x0000003f3f3ff290 */ /* 0x000fee000fffe03f */
[----:B------:R-:W-:Y:S01]  /*36d80*/  STL.64 [R1+0xa30], R24 ;  /* 0x000a301801007387 */ /* 0x000fe20000100a00 */
[----:B------:R0:W-:Y:S03]  /*36d90*/  STL.64 [R1+0xa38], R26 ;  /* 0x000a381a01007387 */ /* 0x0001e60000100a00 */
[----:B0-----:R-:W4:Y:S01]  /*36da0*/  LDL.LU.64 R26, [R1+0x22a8] ;  /* 0x0022a800011a7983 */ /* 0x001f220000300a00 */
[----:B------:R-:W4:Y:S02]  /*36db0*/  LDL.LU.64 R24, [R1+0x22a0] ;  /* 0x0022a00001187983 */ /* 0x000f240000300a00 */
[----:B------:R3:W-:Y:S02]  /*36dc0*/  STL.64 [R1+0x2188], R18 ;  /* 0x0021881201007387 */ /* 0x0007e40000100a00 */
[----:B---3--:R-:W-:Y:S02]  /*36dd0*/  IMAD.MOV.U32 R19, RZ, RZ, R6 ;  /* 0x000000ffff137224 */ /* 0x008fe400078e0006 */
[----:B------:R-:W-:Y:S01]  /*36de0*/  IMAD.MOV.U32 R18, RZ, RZ, R7 ;  /* 0x000000ffff127224 */ /* 0x000fe200078e0007 */
[----:B----4-:R-:W-:Y:S11]  /*36df0*/  HMMA.16816.F32.BF16 R24, R20, R6, R24 ;  /* 0x000000061418723c */ /* 0x010ff60000041818 */
[----:B------:R-:W-:Y:S11]  /*36e00*/  @!UPT UIADD3 URZ, URZ, URZ, URZ ;  /* 0x0000003f3f3ff290 */ /* 0x000ff6000fffe03f */
[----:B------:R-:W-:Y:S01]  /*36e10*/  @!UPT UIADD3 URZ, URZ, URZ, URZ ;  /* 0x0000003f3f3ff290 */ /* 0x000fe2000fffe03f */
[----:B------:R0:W-:Y:S01]  /*36e20*/  STL.64 [R1+0xa20], R24 ;  /* 0x000a201801007387 */ /* 0x0001e20000100a00 */
[----:B------:R-:W-:Y:S03]  /*36e30*/  STL.64 [R1+0xa28], R26 ;  /* 0x000a281a01007387 */ /* 0x000fe60000100a00 */
[----:B0-----:R-:W3:Y:S01]  /*36e40*/  LDL.LU.64 R24, [R1+0x2298] ;  /* 0x0022980001187983 */ /* 0x001ee20000300a00 */
[----:B------:R0:W-:Y:S02]  /*36e50*/  STL.64 [R1+0x2200], R18 ;  /* 0x0022001201007387 */ /* 0x0001e40000100a00 */
[----:B------:R-:W-:Y:S01]  /*36e60*/  STL.64 [R1+0x21f8], R16 ;  /* 0x0021f81001007387 */ /* 0x000fe20000100a00 */
[----:B0-----:R-:W4:Y:S04]  /*36e70*/  LDL.64 R18, [R1+0xa8] ;  /* 0x0000a80001127983 */ /* 0x001f280000100a00 */
[----:B----4-:R3:W-:Y:S01]  /*36e80*/  STL.64 [R1+0x2210], R18 ;  /* 0x0022101201007387 */ /* 0x0107e20000100a00 */
[----:B------:R-:W4:Y:S02]  /*36e90*/  LDL.LU R4, [R1+0x9e0] ;  /* 0x0009e00001047983 */ /* 0x000f240000300800 */
[----:B------:R-:W4:Y:S02]  /*36ea0*/  LDL.LU R5, [R1+0x9e4] ;  /* 0x0009e40001057983 */ /* 0x000f240000300800 */
[----:B------:R-:W4:Y:S01]  /*36eb0*/  LDL.LU R6, [R1+0x9e8] ;  /* 0x0009e80001067983 */ /* 0x000f220000300800 */
[----:B------:R-:W4:Y:S01]  /*36ec0*/  LDL.LU R7, [R1+0x9ec] ;  /* 0x0009ec0001077983 */ /* 0x000f220000300800 */
[----:B---3--:R-:W-:-:S02]  /*36ed0*/  IMAD.MOV.U32 R18, RZ, RZ, R25 ;  /* 0x000000ffff127224 */ /* 0x008fc400078e0019 */
[----:B------:R-:W-:Y:S02]  /*36ee0*/  IMAD.MOV.U32 R19, RZ, RZ, R24 ;  /* 0x000000ffff137224 */ /* 0x000fe400078e0018 */
[----:B------:R-:W3:Y:S01]  /*36ef0*/  LDL.LU R24, [R1+0x390] ;  /* 0x0003900001187983 */ /* 0x000ee20000300800 */
[----:B------:R-:W3:Y:S02]  /*36f00*/  LDL.LU R25, [R1+0x394] ;  /* 0x0003940001197983 */ /* 0x000ee40000300800 */
[----:B------:R-:W3:Y:S02]  /*36f10*/  LDL.LU R26, [R1+0x398] ;  /* 0x00039800011a7983 */ /* 0x000ee40000300800 */
[----:B------:R-:W3:Y:S01]  /*36f20*/  LDL.LU R27, [R1+0x39c] ;  /* 0x00039c00011b7983 */ /* 0x000ee20000300800 */
[----:B------:R0:W-:Y:S04]  /*36f30*/  STL.64 [R1+0x2228], R18 ;  /* 0x0022281201007387 */ /* 0x0001e80000100a00 */
[----:B0-----:R-:W2:Y:S04]  /*36f40*/  LDL R18, [R1+0x18] ;  /* 0x0000180001127983 */ /* 0x001ea80000100800 */
[----:B------:R-:W2:Y:S02]  /*36f50*/  LDL R19, [R1+0x1c] ;  /* 0x00001c0001137983 */ /* 0x000ea40000100800 */
[C---:B--2---:R-:W-:Y:S02]  /*36f60*/  HMMA.16816.F32.BF16 R16, R20.reuse, R18, R12 ;  /* 0x000000121410723c */ /* 0x044fe4000004180c */
[----:B------:R-:W2:Y:S11]  /*36f70*/  LDL.LU.64 R14, [R1+0x2290] ;  /* 0x00229000010e7983 */ /* 0x000eb60000300a00 */
[----:B------:R-:W-:Y:S10]  /*36f80*/  @!UPT UIADD3 URZ, URZ, URZ, URZ ;  /* 0x0000003f3f3ff290 */ /* 0x000ff4000fffe03f */
[----:B------:R-:W-:Y:S01]  /*36f90*/  STL.64 [R1+0xa10], R16 ;  /* 0x000a101001007387 */ /* 0x000fe20000100a00 */
[----:B------:R0:W-:Y:S02]  /*36fa0*/  STL.64 [R1+0xa18], R18 ;  /* 0x000a181201007387 */ /* 0x0001e40000100a00 */
[----:B0-----:R-:W-:Y:S02]  /*36fb0*/  IMAD.MOV.U32 R18, RZ, RZ, R2 ;  /* 0x000000ffff127224 */ /* 0x001fe400078e0002 */
        /* <DEDUP_REMOVED lines=10> */
[----:B------:R-:W3:Y:S01]  /*37060*/  LDL.LU R13, [R1+0x2270] ;  /* 0x00227000010d7983 */ /* 0x000ee20000300800 */
[C---:B--2---:R-:W-:Y:S11]  /*37070*/  HMMA.16816.F32.BF16 R8, R20.reuse, R14, R8 ;  /* 0x0000000e1408723c */ /* 0x044ff60000041808 */
[----:B------:R-:W-:Y:S11]  /*37080*/  @!UPT UIADD3 URZ, URZ, URZ, URZ ;  /* 0x0000003f3f3ff290 */ /* 0x000ff6000fffe03f */
[----:B------:R-:W-:Y:S01]  /*37090*/  @!UPT UIADD3 URZ, URZ, URZ, URZ ;  /* 0x0000003f3f3ff290 */ /* 0x000fe2000fffe03f */
[----:B------:R-:W-:Y:S01]  /*370a0*/  STL.64 [R1+0x9f0], R8 ;  /* 0x0009f00801007387 */ /* 0x000fe20000100a00 */
[----:B------:R0:W-:Y:S03]  /*370b0*/  STL.64 [R1+0x9f8], R10 ;  /* 0x0009f80a01007387 */ /* 0x0001e60000100a00 */
[----:B0-----:R-:W4:Y:S01]  /*370c0*/  LDL.LU.64 R10, [R1+0x2268] ;  /* 0x00226800010a7983 */ /* 0x001f220000300a00 */
[----:B------:R-:W2:Y:S02]  /*370d0*/  LDL.LU R8, [R1+0x2260] ;  /* 0x0022600001087983 */ /* 0x000ea40000300800 */
[----:B------:R-:W-:Y:S02]  /*370e0*/  STL.64 [R1+0x2140], R14 ;  /* 0x0021400e01007387 */ /* 0x000fe40000100a00 */
[----:B---3--:R0:W-:Y:S01]  /*370f0*/  STL [R1+0x2208], R13 ;  /* 0x0022080d01007387 */ /* 0x0081e20000100800 */
[----:B------:R-:W3:Y:S04]  /*37100*/  LDL.LU R12, [R1+0x2f0] ;  /* 0x0002f000010c7983 */ /* 0x000ee80000300800 */
[----:B0-----:R-:W3:Y:S01]  /*37110*/  LDL.LU R13, [R1+0x2f4] ;  /* 0x0002f400010d7983 */ /* 0x001ee20000300800 */
        /* <DEDUP_REMOVED lines=19> */
[----:B------:R-:W4:Y:S02]  /*37250*/  LDL.LU.64 R4, [R1+0x2250] ;  /* 0x0022500001047983 */ /* 0x000f240000300a00 */
[----:B------:R-:W-:Y:S01]  /*37260*/  STL.64 [R1+0x2138], R10 ;  /* 0x0021380a01007387 */ /* 0x000fe20000100a00 */
[----:B---3--:R-:W-:Y:S01]  /*37270*/  HMMA.16816.F32.BF16 R20, R20, R6, R24 ;  /* 0x000000061414723c */ /* 0x008fe20000041818 */
[----:B------:R-:W2:Y:S01]  /*37280*/  LDL.LU.64 R26, [R1+0x2248] ;  /* 0x00224800011a7983 */ /* 0x000ea20000300a00 */
[----:B------:R-:W2:Y:S02]  /*37290*/  LDL.LU.64 R24, [R1+0x2240] ;  /* 0x0022400001187983 */ /* 0x000ea40000300a00 */
[----:B------:R-:W-:Y:S11]  /*372a0*/  STL.64 [R1+0x2130], R6 ;  /* 0x0021300601007387 */ /* 0x000ff60000100a00 */
[----:B------:R-:W-:Y:S08]  /*372b0*/  @!UPT UIADD3 URZ, URZ, URZ, URZ ;  /* 0x0000003f3f3ff290 */ /* 0x000ff0000fffe03f */
[----:B------:R-:W-:Y:S01]  /*372c0*/  STL.64 [R1+0x390], R20 ;  /* 0x0003901401007387 */ /* 0x000fe20000100a00 */
[----:B------:R-:W-:Y:S02]  /*372d0*/  STL.64 [R1+0x398], R22 ;  /* 0x0003981601007387 */ /* 0x000fe40000100a00 */
[----:B------:R-:W0:Y:S02]  /*372e0*/  LDSM.16.MT88.4 R20, [R29+0x4380] ;  /* 0x004380001d14783b */ /* 0x000e240000004200 */
[----:B0-----:R0:W-:Y:S02]  /*372f0*/  STL.64 [R1+0x2038], R22 ;  /* 0x0020381601007387 */ /* 0x0011e40000100a00 */
[----:B------:R1:W-:Y:S02]  /*37300*/  STL.64 [R1+0x2030], R20 ;  /* 0x0020301401007387 */ /* 0x0003e40000100a00 */
[----:B0-----:R-:W3:Y:S01]  /*37310*/  LDL.LU.64 R22, [R1+0x18] ;  /* 0x0000180001167983 */ /* 0x001ee20000300a00 */
[C---:B--2---:R-:W-:Y:S03]  /*37320*/  HMMA.16816.F32.BF16 R16, R24.reuse, R18, R12 ;  /* 0x000000121810723c */ /* 0x044fe6000004180c */
[----:B---3--:R0:W-:Y:S01]  /*37330*/  STL.64 [R1+0x2168], R22 ;  /* 0x0021681601007387 */ /* 0x0081e20000100a00 */
[----:B-1----:R-:W2:Y:S02]  /*37340*/  LDL.LU R20, [R1+0x2e0] ;  /* 0x0002e00001147983 */ /* 0x002ea40000300800 */
[----:B------:R-:W2:Y:S01]  /*37350*/  LDL.LU R21, [R1+0x2e4] ;  /* 0x0002e40001157983 */ /* 0x000ea20000300800 */
[----:B0-----:R-:W2:Y:S01]  /*37360*/  LDL.LU R22, [R1+0x2e8] ;  /* 0x0002e80001167983 */ /* 0x001ea20000300800 */
[----:B------:R-:W2:Y:S02]  /*37370*/  LDL.LU R23, [R1+0x2ec] ;  /* 0x0002ec0001177983 */ /* 0x000ea40000300800 */
[----:B------:R-:W-:Y:S02]  /*37380*/  STL [R1+0x1df8], R29 ;  /* 0x001df81d01007387 */ /* 0x000fe40000100800 */
[----:B------:R-:W3:Y:S01]  /*37390*/  LDL.LU.64 R14, [R1+0x2238] ;  /* 0x00223800010e7983 */ /* 0x000ee20000300a00 */
[----:B------:R-:W3:Y:S10]  /*373a0*/  LDL.LU.64 R12, [R1+0x2230] ;  /* 0x00223000010c7983 */ /* 0x000ef40000300a00 */
[----:B------:R-:W-:Y:S02]  /*373b0*/  STL.64 [R1+0x310], R16 ;  /* 0x0003101001007387 */ /* 0x000fe40000100a00 */
[----:B------:R0:W-:Y:S02]  /*373c0*/  STL.64 [R1+0x318], R18 ;  /* 0x0003181201007387 */ /* 0x0001e40000100a00 */
        /* <DEDUP_REMOVED lines=8> */
[----:B------:R-:W-:Y:S02]  /*37450*/  IMAD.MOV.U32 R11, RZ, RZ, R3 ;  /* 0x000000ffff0b7224 */ /* 0x000fe400078e0003 */
        /* <DEDUP_REMOVED lines=8> */
[----:B------:R-:W3:Y:S01]  /*374e0*/  LDL.LU.64 R18, [R1+0x2200] ;  /* 0x0022000001127983 */ /* 0x000ee20000300a00 */
[----:B--2---:R-:W-:Y:S01]  /*374f0*/  HMMA.16816.F32.BF16 R20, R24, R10, R20 ;  /* 0x0000000a1814723c */ /* 0x004fe20000041814 */
[----:B------:R-:W2:Y:S01]  /*37500*/  LDL.LU.64 R16, [R1+0x21f8] ;  /* 0x0021f80001107983 */ /* 0x000ea20000300a00 */
[----:B------:R-:W2:Y:S11]  /*37510*/  LDL.LU R8, [R1+0x8d0] ;  /* 0x0008d00001087983 */ /* 0x000eb60000300800 */
[----:B------:R-:W-:Y:S10]  /*37520*/  @!UPT UIADD3 URZ, URZ, URZ, URZ ;  /* 0x0000003f3f3ff290 */ /* 0x000ff4000fffe03f */
[----:B------:R-:W-:Y:S01]  /*37530*/  STL.64 [R1+0x2e0], R20 ;  /* 0x0002e01401007387 */ /* 0x000fe20000100a00 */
[----:B------:R3:W-:Y:S02]  /*37540*/  STL.64 [R1+0x2e8], R22 ;  /* 0x0002e81601007387 */ /* 0x0007e40000100a00 */
[----:B------:R-:W2:Y:S02]  /*37550*/  LDL.LU R9, [R1+0x8d4] ;  /* 0x0008d40001097983 */ /* 0x000ea40000300800 */
[----:B------:R-:W2:Y:S01]  /*37560*/  LDL.LU R10, [R1+0x8d8] ;  /* 0x0008d800010a7983 */ /* 0x000ea20000300800 */
[----:B------:R-:W2:Y:S01]  /*37570*/  LDL.LU R11, [R1+0x8dc] ;  /* 0x0008dc00010b7983 */ /* 0x000ea20000300800 */
[----:B---3--:R-:W-:Y:S02]  /*37580*/  IMAD.MOV.U32 R22, RZ, RZ, R19 ;  /* 0x000000ffff167224 */ /* 0x008fe400078e0013 */
[----:B------:R-:W-:-:S05]  /*37590*/  IMAD.MOV.U32 R23, RZ, RZ, R18 ;  /* 0x000000ffff177224 */ /* 0x000fca00078e0012 */
[----:B------:R0:W-:Y:S01]  /*375a0*/  STL.64 [R1+0x2180], R22 ;  /* 0x0021801601007387 */ /* 0x0001e20000100a00 */
[----:B------:R-:W3:Y:S02]  /*375b0*/  LDL.LU R20, [R1+0x910] ;  /* 0x0009100001147983 */ /* 0x000ee40000300800 */
[----:B------:R-:W3:Y:S01]  /*375c0*/  LDL.LU R21, [R1+0x914] ;  /* 0x0009140001157983 */ /* 0x000ee20000300800 */
[----:B0-----:R-:W2:Y:S01]  /*375d0*/  LDL.LU R22, [R1+0x918] ;  /* 0x0009180001167983 */ /* 0x001ea20000300800 */
[----:B------:R-:W2:Y:S02]  /*375e0*/  LDL.LU R23, [R1+0x91c] ;  /* 0x00091c0001177983 */ /* 0x000ea40000300800 */
[----:B----4-:R-:W-:Y:S02]  /*375f0*/  IMAD.MOV.U32 R18, RZ, RZ, R4 ;  /* 0x000000ffff127224 */ /* 0x010fe400078e0004 */
[----:B------:R-:W-:Y:S01]  /*37600*/  IMAD.MOV.U32 R19, RZ, RZ, R5 ;  /* 0x000000ffff137224 */ /* 0x000fe200078e0005 */
[----:B--2---:R-:W-:Y:S01]  /*37610*/  STL.64 [R1+0x2198], R22 ;  /* 0x0021981601007387 */ /* 0x004fe20000100a00 */
[----:B---3--:R-:W-:Y:S02]  /*37620*/  STL.64 [R1+0x2190], R20 ;  /* 0x0021901401007387 */ /* 0x008fe40000100a00 */
[----:B------:R-:W2:Y:S02]  /*37630*/  LDL.LU R4, [R1+0x21f4] ;  /* 0x0021f40001047983 */ /* 0x000ea40000300800 */
[----:B------:R-:W3:Y:S01]  /*37640*/  LDL.LU R5, [R1+0x21f0] ;  /* 0x0021f00001057983 */ /* 0x000ee20000300800 */
[----:B------:R0:W-:Y:S02]  /*37650*/  STL.64 [R1+0x21a0], R18 ;  /* 0x0021a01201007387 */ /* 0x0001e40000100a00 */
[----:B0-----:R-:W-:-:S02]  /*37660*/  IMAD.MOV.U32 R18, RZ, RZ, R17 ;  /* 0x000000ffff127224 */ /* 0x001fc400078e0011 */
[----:B------:R-:W-:-:S05]  /*37670*/  IMAD.MOV.U32 R19, RZ, RZ, R16 ;  /* 0x000000ffff137224 */ /* 0x000fca00078e0010 */
[----:B------:R0:W-:Y:S01]  /*37680*/  STL.64 [R1+0x21b8], R18 ;  /* 0x0021b81201007387 */ /* 0x0001e20000100a00 */
[----:B------:R-:W4:Y:S02]  /*37690*/  LDL.LU R20, [R1+0x920] ;  /* 0x0009200001147983 */ /* 0x000f240000300800 */
[----:B------:R-:W4:Y:S02]  /*376a0*/  LDL.LU R21, [R1+0x924] ;  /* 0x0009240001157983 */ /* 0x000f240000300800 */
[----:B------:R-:W4:Y:S01]  /*376b0*/  LDL.LU R22, [R1+0x928] ;  /* 0x0009280001167983 */ /* 0x000f220000300800 */
[----:B------:R-:W4:Y:S01]  /*376c0*/  LDL.LU R23, [R1+0x92c] ;  /* 0x00092c0001177983 */ /* 0x000f220000300800 */
[----:B0-----:R-:W-:Y:S02]  /*376d0*/  IMAD.MOV.U32 R18, RZ, RZ, R28 ;  /* 0x000000ffff127224 */ /* 0x001fe400078e001c */
[----:B------:R-:W-:-:S05]  /*376e0*/  IMAD.MOV.U32 R19, RZ, RZ, R13 ;  /* 0x000000ffff137224 */ /* 0x000fca00078e000d */
[----:B------:R0:W-:Y:S01]  /*376f0*/  STL.64 [R1+0x21d0], R18 ;  /* 0x0021d01201007387 */ /* 0x0001e20000100a00 */
[----:B--2---:R-:W-:Y:S02]  /*37700*/  IMAD.MOV.U32 R7, RZ, RZ, R4 ;  /* 0x000000ffff077224 */ /* 0x004fe400078e0004 */
[----:B---3--:R-:W-:-:S05]  /*37710*/  IMAD.MOV.U32 R6, RZ, RZ, R5 ;  /* 0x000000ffff067224 */ /* 0x008fca00078e0005 */
[----:B------:R-:W-:Y:S01]  /*37720*/  STL.64 [R1+0x21d8], R6 ;  /* 0x0021d80601007387 */ /* 0x000fe20000100a00 */
[----:B------:R-:W2:Y:S02]  /*37730*/  LDL.LU R16, [R1+0x2c0] ;  /* 0x0002c00001107983 */ /* 0x000ea40000300800 */
[----:B------:R-:W2:Y:S02]  /*37740*/  LDL.LU R17, [R1+0x2c4] ;  /* 0x0002c40001117983 */ /* 0x000ea40000300800 */
[----:B0-----:R-:W3:Y:S01]  /*37750*/  LDL.LU R18, [R1+0x2c8] ;  /* 0x0002c80001127983 */ /* 0x001ee20000300800 */
[----:B------:R-:W3:Y:S04]  /*37760*/  LDL.LU R19, [R1+0x2cc] ;  /* 0x0002cc0001137983 */ /* 0x000ee80000300800 */
[----:B---3--:R-:W-:Y:S01]  /*37770*/  STL.64 [R1+0x21e8], R18 ;  /* 0x0021e81201007387 */ /* 0x008fe20000100a00 */
[----:B--2---:R0:W-:Y:S03]  /*37780*/  STL.64 [R1+0x21e0], R16 ;  /* 0x0021e01001007387 */ /* 0x0041e60000100a00 */
[----:B0-----:R-:W2:Y:S01]  /*37790*/  LDL.LU R16, [R1+0x2d0] ;  /* 0x0002d00001107983 */ /* 0x001ea20000300800 */
[----:B------:R-:W2:Y:S02]  /*377a0*/  LDL.LU R17, [R1+0x2d4] ;  /* 0x0002d40001117983 */ /* 0x000ea40000300800 */
[----:B------:R-:W2:Y:S02]  /*377b0*/  LDL.LU R18, [R1+0x2d8] ;  /* 0x0002d80001127983 */ /* 0x000ea40000300800 */
[----:B------:R-:W2:Y:S01]  /*377c0*/  LDL.LU R19, [R1+0x2dc] ;  /* 0x0002dc0001137983 */ /* 0x000ea20000300800 */
[----:B------:R-:W2:Y:S01]  /*377d0*/  LDL.LU.64 R6, [R1+0x88] ;  /* 0x0000880001067983 */ /* 0x000ea20000300a00 */
[----:B----4-:R-:W-:Y:S02]  /*377e0*/  STL.64 [R1+0x21b0], R22 ;  /* 0x0021b01601007387 */ /* 0x010fe40000100a00 */
[----:B------:R0:W-:Y:S02]  /*377f0*/  STL.64 [R1+0x21a8], R20 ;  /* 0x0021a81401007387 */ /* 0x0001e40000100a00 */
[----:B0-----:R-:W3:Y:S01]  /*37800*/  LDL.LU R20, [R1+0x930] ;  /* 0x0009300001147983 */ /* 0x001ee20000300800 */
[----:B------:R-:W3:Y:S02]  /*37810*/  LDL.LU R21, [R1+0x934] ;  /* 0x0009340001157983 */ /* 0x000ee40000300800 */
[----:B------:R-:W4:Y:S02]  /*37820*/  LDL.LU R22, [R1+0x938] ;  /* 0x0009380001167983 */ /* 0x000f240000300800 */
[----:B------:R-:W4:Y:S02]  /*37830*/  LDL.LU R23, [R1+0x93c] ;  /* 0x00093c0001177983 */ /* 0x000f240000300800 */
[----:B------:R-:W-:-:S02]  /*37840*/  IMAD.MOV.U32 R14, RZ, RZ, R2 ;  /* 0x000000ffff0e7224 */ /* 0x000fc400078e0002 */
[----:B------:R-:W-:Y:S01]  /*37850*/  IMAD.MOV.U32 R15, RZ, RZ, R0 ;  /* 0x000000ffff0f7224 */ /* 0x000fe200078e0000 */
[----:B----4-:R-:W-:Y:S01]  /*37860*/  STL.64 [R1+0x21c8], R22 ;  /* 0x0021c81601007387 */ /* 0x010fe20000100a00 */
[----:B---3--:R0:W-:Y:S03]  /*37870*/  STL.64 [R1+0x21c0], R20 ;  /* 0x0021c01401007387 */ /* 0x0081e60000100a00 */
[----:B0-----:R-:W3:Y:S01]  /*37880*/  LDL.LU R20, [R1+0x940] ;  /* 0x0009400001147983 */ /* 0x001ee20000300800 */
[----:B------:R-:W3:Y:S02]  /*37890*/  LDL.LU R21, [R1+0x944] ;  /* 0x0009440001157983 */ /* 0x000ee40000300800 */
[----:B------:R-:W3:Y:S02]  /*378a0*/  LDL.LU R22, [R1+0x948] ;  /* 0x0009480001167983 */ /* 0x000ee40000300800 */
[----:B------:R-:W3:Y:S01]  /*378b0*/  LDL.LU R23, [R1+0x94c] ;  /* 0x00094c0001177983 */ /* 0x000ee20000300800 */
[----:B------:R-:W-:Y:S01]  /*378c0*/  STL.64 [R1+0x2150], R10 ;  /* 0x0021500a01007387 */ /* 0x000fe20000100a00 */
[----:B------:R-:W-:Y:S02]  /*378d0*/  STL.64 [R1+0x2148], R8 ;  /* 0x0021480801007387 */ /* 0x000fe40000100a00 */
[----:B------:R-:W-:Y:S02]  /*378e0*/  STL.64 [R1+0x2160], R14 ;  /* 0x0021600e01007387 */ /* 0x000fe40000100a00 */
[----:B------:R0:W-:Y:S02]  /*378f0*/  STL [R1+0x2158], R12 ;  /* 0x0021580c01007387 */ /* 0x0001e40000100800 */
[----:B0-----:R-:W4:Y:S01]  /*37900*/  LDL.LU R12, [R1+0x8f0] ;  /* 0x0008f000010c7983 */ /* 0x001f220000300800 */
[----:B------:R-:W4:Y:S02]  /*37910*/  LDL.LU R13, [R1+0x8f4] ;  /* 0x0008f400010d7983 */ /* 0x000f240000300800 */
[----:B------:R-:W3:Y:S02]  /*37920*/  LDL.LU R14, [R1+0x8f8] ;  /* 0x0008f800010e7983 */ /* 0x000ee40000300800 */
[----:B------:R-:W3:Y:S01]  /*37930*/  LDL.LU R15, [R1+0x8fc] ;  /* 0x0008fc00010f7983 */ /* 0x000ee20000300800 */
[----:B--2---:R-:W-:Y:S01]  /*37940*/  HMMA.16816.F32.BF16 R16, R24, R6, R16 ;  /* 0x000000061810723c */ /* 0x004fe20000041810 */
[----:B------:R-:W-:-:S02]  /*37950*/  IMAD.MOV.U32 R2, RZ, RZ, R6 ;  /* 0x000000ffff027224 */ /* 0x000fc400078e0006 */
[----:B------:R-:W-:Y:S01]  /*37960*/  IMAD.MOV.U32 R0, RZ, RZ, R7 ;  /* 0x000000ffff007224 */ /* 0x000fe200078e0007 */
[----:B---3--:R-:W-:Y:S01]  /*37970*/  STL.64 [R1+0x2178], R14 ;  /* 0x0021780e01007387 */ /* 0x008fe20000100a00 */
[----:B----4-:R0:W-:Y:S03]  /*37980*/  STL.64 [R1+0x2170], R12 ;  /* 0x0021700c01007387 */ /* 0x0101e60000100a00 */
[----:B0-----:R-:W2:Y:S01]  /*37990*/  LDL.LU R12, [R1+0x900] ;  /* 0x00090000010c7983 */ /* 0x001ea20000300800 */
[----:B------:R-:W2:Y:S02]  /*379a0*/  LDL.LU R13, [R1+0x904] ;  /* 0x00090400010d7983 */ /* 0x000ea40000300800 */
[----:B------:R-:W2:Y:S02]  /*379b0*/  LDL.LU R14, [R1+0x908] ;  /* 0x00090800010e7983 */ /* 0x000ea40000300800 */
[----:B------:R-:W2:Y:S01]  /*379c0*/  LDL.LU R15, [R1+0x90c] ;  /* 0x00090c00010f7983 */ /* 0x000ea20000300800 */
[----:B------:R-:W3:Y:S01]  /*379d0*/  LDL.LU R8, [R1+0x8e0] ;  /* 0x0008e00001087983 */ /* 0x000ee20000300800 */
[----:B------:R-:W3:Y:S02]  /*379e0*/  LDL.LU R9, [R1+0x8e4] ;  /* 0x0008e40001097983 */ /* 0x000ee40000300800 */
[----:B------:R-:W3:Y:S02]  /*379f0*/  LDL.LU R10, [R1+0x8e8] ;  /* 0x0008e800010a7983 */ /* 0x000ee40000300800 */
[----:B------:R-:W3:Y:S04]  /*37a00*/  LDL.LU R11, [R1+0x8ec] ;  /* 0x0008ec00010b7983 */ /* 0x000ee80000300800 */
[----:B------:R-:W-:Y:S01]  /*37a10*/  STL.64 [R1+0x2d0], R16 ;  /* 0x0002d01001007387 */ /* 0x000fe20000100a00 */
[----:B------:R0:W-:Y:S03]  /*37a20*/  STL.64 [R1+0x2d8], R18 ;  /* 0x0002d81201007387 */ /* 0x0001e60000100a00 */
[----:B0-----:R-:W4:Y:S01]  /*37a30*/  LDL.LU.64 R18, [R1+0x21e8] ;  /* 0x0021e80001127983 */ /* 0x001f220000300a00 */
[----:B------:R-:W4:Y:S02]  /*37a40*/  LDL.LU.64 R16, [R1+0x21e0] ;  /* 0x0021e00001107983 */ /* 0x000f240000300a00 */
[----:B------:R-:W4:Y:S02]  /*37a50*/  LDL.LU.64 R6, [R1+0x21d8] ;  /* 0x0021d80001067983 */ /* 0x000f240000300a00 */
[C---:B----4-:R-:W-:Y:S01]  /*37a60*/  HMMA.16816.F32.BF16 R4, R24.reuse, R6, R16 ;  /* 0x000000061804723c */ /* 0x050fe20000041810 */
[----:B------:R-:W4:Y:S11]  /*37a70*/  LDL.LU.64 R18, [R1+0x21d0] ;  /* 0x0021d00001127983 */ /* 0x000f360000300a00 */
[----:B------:R-:W-:Y:S11]  /*37a80*/  @!UPT UIADD3 URZ, URZ, URZ, URZ ;  /* 0x0000003f3f3ff290 */ /* 0x000ff6000fffe03f */
[----:B------:R0:W-:Y:S01]  /*37a90*/  STL.64 [R1+0x2c0], R4 ;  /* 0x0002c00401007387 */ /* 0x0001e20000100a00 */
[----:B------:R1:W-:Y:S03]  /*37aa0*/  STL.64 [R1+0x2c8], R6 ;  /* 0x0002c80601007387 */ /* 0x0003e60000100a00 */
[----:B0-----:R-:W2:Y:S01]  /*37ab0*/  LDL.LU R4, [R1+0x8c0] ;  /* 0x0008c00001047983 */ /* 0x001ea20000300800 */
[----:B------:R-:W2:Y:S02]  /*37ac0*/  LDL.LU R5, [R1+0x8c4] ;  /* 0x0008c40001057983 */ /* 0x000ea40000300800 */
[----:B-1----:R-:W2:Y:S02]  /*37ad0*/  LDL.LU R6, [R1+0x8c8] ;  /* 0x0008c80001067983 */ /* 0x002ea40000300800 */
[----:B------:R-:W2:Y:S01]  /*37ae0*/  LDL.LU R7, [R1+0x8cc] ;  /* 0x0008cc0001077983 */ /* 0x000ea20000300800 */
        /* <DEDUP_REMOVED lines=22> */
[----:B------:R-:W2:Y:S11]  /*37c50*/  LDL.LU.64 R22, [R1+0x2180] ;  /* 0x0021800001167983 */ /* 0x000eb60000300a00 */
[----:B------:R-:W-:Y:S10]  /*37c60*/  @!UPT UIADD3 URZ, URZ, URZ, URZ ;  /* 0x0000003f3f3ff290 */ /* 0x000ff4000fffe03f */
[----:B------:R0:W-:Y:S01]  /*37c70*/  STL.64 [R1+0x910], R16 ;  /* 0x0009101001007387 */ /* 0x0001e20000100a00 */
[----:B------:R1:W-:Y:S03]  /*37c80*/  STL.64 [R1+0x918], R18 ;  /* 0x0009181201007387 */ /* 0x0003e60000100a00 */
[----:B0-----:R-:W4:Y:S01]  /*37c90*/  LDL.LU R16, [R1+0x2b0] ;  /* 0x0002b00001107983 */ /* 0x001f220000300800 */
[----:B------:R-:W4:Y:S02]  /*37ca0*/  LDL.LU R17, [R1+0x2b4] ;  /* 0x0002b40001117983 */ /* 0x000f240000300800 */
[----:B-1----:R-:W4:Y:S02]  /*37cb0*/  LDL.LU R18, [R1+0x2b8] ;  /* 0x0002b80001127983 */ /* 0x002f240000300800 */
[----:B------:R-:W4:Y:S01]  /*37cc0*/  LDL.LU R19, [R1+0x2bc] ;  /* 0x0002bc0001137983 */ /* 0x000f220000300800 */
[C---:B--2---:R-:W-:Y:S01]  /*37cd0*/  HMMA.16816.F32.BF16 R20, R24.reuse, R22, R12 ;  /* 0x000000161814723c */ /* 0x044fe2000004180c */
[----:B------:R-:W2:Y:S01]  /*37ce0*/  LDL.LU.64 R14, [R1+0x2178] ;  /* 0x00217800010e7983 */ /* 0x000ea20000300a00 */
[----:B------:R-:W2:Y:S11]  /*37cf0*/  LDL.LU.64 R12, [R1+0x2170] ;  /* 0x00217000010c7983 */ /* 0x000eb60000300a00 */
[----:B------:R-:W-:Y:S10]  /*37d00*/  @!UPT UIADD3 URZ, URZ, URZ, URZ ;  /* 0x0000003f3f3ff290 */ /* 0x000ff4000fffe03f */
[----:B------:R-:W-:Y:S01]  /*37d10*/  STL.64 [R1+0x900], R20 ;  /* 0x0009001401007387 */ /* 0x000fe20000100a00 */
[----:B------:R0:W-:Y:S03]  /*37d20*/  STL.64 [R1+0x908], R22 ;  /* 0x0009081601007387 */ /* 0x0001e60000100a00 */
[----:B0-----:R-:W2:Y:S02]  /*37d30*/  LDL.LU.64 R22, [R1+0x2168] ;  /* 0x0021680001167983 */ /* 0x001ea40000300a00 */
[----:B--2---:R-:W-:Y:S11]  /*37d40*/  HMMA.16816.F32.BF16 R12, R24, R22, R12 ;  /* 0x00000016180c723c */ /* 0x004ff6000004180c */
[----:B------:R-:W-:Y:S11]  /*37d50*/  @!UPT UIADD3 URZ, URZ, URZ, URZ ;  /* 0x0000003f3f3ff290 */ /* 0x000ff6000fffe03f */
[----:B------:R-:W-:Y:S01]  /*37d60*/  @!UPT UIADD3 URZ, URZ, URZ, URZ ;  /* 0x0000003f3f3ff290 */ /* 0x000fe2000fffe03f */
[----:B------:R-:W-:Y:S01]  /*37d70*/  STL.64 [R1+0x8f0], R12 ;  /* 0x0008f00c01007387 */ /* 0x000fe20000100a00 */
[----:B------:R0:W-:Y:S03]  /*37d80*/  STL.64 [R1+0x8f8], R14 ;  /* 0x0008f80e01007387 */ /* 0x0001e60000100a00 */
[----:B0-----:R-:W3:Y:S01]  /*37d90*/  LDL.LU.64 R14, [R1+0x2160] ;  /* 0x00216000010e7983 */ /* 0x001ee20000300a00 */
[----:B------:R-:W2:Y:S02]  /*37da0*/  LDL.LU R12, [R1+0x2158] ;  /* 0x00215800010c7983 */ /* 0x000ea40000300800 */
[----:B------:R0:W-:Y:S02]  /*37db0*/  STL.64 [R1+0x2090], R22 ;  /* 0x0020901601007387 */ /* 0x0001e40000100a00 */
[----:B------:R-:W2:Y:S01]  /*37dc0*/  LDL.LU R20, [R1+0x1f0] ;  /* 0x0001f00001147983 */ /* 0x000ea20000300800 */
[----:B------:R-:W2:Y:S04]  /*37dd0*/  LDL.LU R21, [R1+0x1f4] ;  /* 0x0001f40001157983 */ /* 0x000ea80000300800 */
[----:B0-----:R-:W2:Y:S01]  /*37de0*/  LDL.LU R22, [R1+0x1f8] ;  /* 0x0001f80001167983 */ /* 0x001ea20000300800 */
[----:B------:R-:W2:Y:S03]  /*37df0*/  LDL.LU R23, [R1+0x1fc] ;  /* 0x0001fc0001177983 */ /* 0x000ea60000300800 */
[----:B--2---:R0:W-:Y:S01]  /*37e00*/  STL.64 [R1+0x20f8], R22 ;  /* 0x0020f81601007387 */ /* 0x0041e20000100a00 */
[----:B------:R-:W-:Y:S02]  /*37e10*/  STL.64 [R1+0x20f0], R20 ;  /* 0x0020f01401007387 */ /* 0x000fe40000100a00 */
[----:B0-----:R-:W-:-:S02]  /*37e20*/  IMAD.MOV.U32 R22, RZ, RZ, R12 ;  /* 0x000000ffff167224 */ /* 0x001fc400078e000c */
[----:B------:R-:W-:-:S05]  /*37e30*/  IMAD.MOV.U32 R23, RZ, RZ, R3 ;  /* 0x000000ffff177224 */ /* 0x000fca00078e0003 */
[----:B------:R0:W-:Y:S04]  /*37e40*/  STL.64 [R1+0x2108], R22 ;  /* 0x0021081601007387 */ /* 0x0001e80000100a00 */
[----:B0-----:R-:W2:Y:S01]  /*37e50*/  LDL.LU.64 R22, [R1+0xb8] ;  /* 0x0000b80001167983 */ /* 0x001ea20000300a00 */
[C---:B---3--:R-:W-:Y:S03]  /*37e60*/  HMMA.16816.F32.BF16 R12, R24.reuse, R14, R8 ;  /* 0x0000000e180c723c */ /* 0x048fe60000041808 */
[----:B--2---:R0:W-:Y:S04]  /*37e70*/  STL.64 [R1+0x2110], R22 ;  /* 0x0021101601007387 */ /* 0x0041e80000100a00 */
[----:B0-----:R-:W2:Y:S01]  /*37e80*/  LDL.LU.64 R22, [R1+0xc8] ;  /* 0x0000c80001167983 */ /* 0x001ea20000300a00 */
[----:B------:R-:W3:Y:S02]  /*37e90*/  LDL.LU.64 R10, [R1+0x2150] ;  /* 0x00215000010a7983 */ /* 0x000ee40000300a00 */
[----:B------:R-:W3:Y:S11]  /*37ea0*/  LDL.LU.64 R8, [R1+0x2148] ;  /* 0x0021480001087983 */ /* 0x000ef60000300a00 */
[----:B------:R-:W-:Y:S02]  /*37eb0*/  @!UPT UIADD3 URZ, URZ, URZ, URZ ;  /* 0x0000003f3f3ff290 */ /* 0x000fe4000fffe03f */
[----:B------:R-:W-:Y:S01]  /*37ec0*/  STL.64 [R1+0x8e0], R12 ;  /* 0x0008e00c01007387 */ /* 0x000fe20000100a00 */
[----:B------:R0:W-:Y:S04]  /*37ed0*/  STL.64 [R1+0x8e8], R14 ;  /* 0x0008e80e01007387 */ /* 0x0001e80000100a00 */
[----:B0-----:R-:W3:Y:S02]  /*37ee0*/  LDL.LU.64 R14, [R1+0x2140] ;  /* 0x00214000010e7983 */ /* 0x001ee40000300a00 */
[C---:B---3--:R-:W-:Y:S11]  /*37ef0*/  HMMA.16816.F32.BF16 R8, R24.reuse, R14, R8 ;  /* 0x0000000e1808723c */ /* 0x048ff60000041808 */
[----:B------:R-:W-:Y:S11]  /*37f00*/  @!UPT UIADD3 URZ, URZ, URZ, URZ ;  /* 0x0000003f3f3ff290 */ /* 0x000ff6000fffe03f */
[----:B------:R-:W-:Y:S01]  /*37f10*/  @!UPT UIADD3 URZ, URZ, URZ, URZ ;  /* 0x0000003f3f3ff290 */ /* 0x000fe2000fffe03f */
[----:B------:R-:W-:Y:S01]  /*37f20*/  STL.64 [R1+0x8d0], R8 ;  /* 0x0008d00801007387 */ /* 0x000fe20000100a00 */
[----:B------:R0:W-:Y:S03]  /*37f30*/  STL.64 [R1+0x8d8], R10 ;  /* 0x0008d80a01007387 */ /* 0x0001e60000100a00 */
[----:B0-----:R-:W3:Y:S01]  /*37f40*/  LDL.LU.64 R10, [R1+0x2138] ;  /* 0x00213800010a7983 */ /* 0x001ee20000300a00 */
[----:B------:R0:W-:Y:S02]  /*37f50*/  STL.64 [R1+0x2118], R14 ;  /* 0x0021180e01007387 */ /* 0x0001e40000100a00 */
[----:B------:R-:W2:Y:S02]  /*37f60*/  LDL.LU R12, [R1+0x230] ;  /* 0x00023000010c7983 */ /* 0x000ea40000300800 */
[----:B------:R-:W2:Y:S01]  /*37f70*/  LDL.LU R13, [R1+0x234] ;  /* 0x00023400010d7983 */ /* 0x000ea20000300800 */
[----:B0-----:R-:W2:Y:S01]  /*37f80*/  LDL.LU R14, [R1+0x238] ;  /* 0x00023800010e7983 */ /* 0x001ea20000300800 */
[----:B------:R-:W2:Y:S01]  /*37f90*/  LDL.LU R15, [R1+0x23c] ;  /* 0x00023c00010f7983 */ /* 0x000ea20000300800 */
[C---:B---3--:R-:W-:Y:S11]  /*37fa0*/  HMMA.16816.F32.BF16 R4, R24.reuse, R10, R4 ;  /* 0x0000000a1804723c */ /* 0x048ff60000041804 */
[----:B------:R-:W-:Y:S11]  /*37fb0*/  @!UPT UIADD3 URZ, URZ, URZ, URZ ;  /* 0x0000003f3f3ff290 */ /* 0x000ff6000fffe03f */
[----:B------:R-:W-:Y:S01]  /*37fc0*/  @!UPT UIADD3 URZ, URZ, URZ, URZ ;  /* 0x0000003f3f3ff290 */ /* 0x000fe2000fffe03f */
[----:B------:R-:W-:Y:S01]  /*37fd0*/  STL.64 [R1+0x8c0], R4 ;  /* 0x0008c00401007387 */ /* 0x000fe20000100a00 */
[----:B------:R0:W-:Y:S03]  /*37fe0*/  STL.64 [R1+0x8c8], R6 ;  /* 0x0008c80601007387 */ /* 0x0001e60000100a00 */
[----:B0-----:R-:W4:Y:S01]  /*37ff0*/  LDL.LU.64 R6, [R1+0x2130] ;  /* 0x0021300001067983 */ /* 0x001f220000300a00 */
[----:B------:R0:W-:Y:S03]  /*38000*/  STL.64 [R1+0x2098], R10 ;  /* 0x0020980a01007387 */ /* 0x0001e60000100a00 */
[----:B0-----:R-:W3:Y:S01]  /*38010*/  LDL.LU.64 R10, [R1+0x98] ;  /* 0x00009800010a7983 */ /* 0x001ee20000300a00 */
[----:B----4-:R-:W-:Y:S03]  /*38020*/  HMMA.16816.F32.BF16 R24, R24, R6, R16 ;  /* 0x000000061818723c */ /* 0x010fe60000041810 */
[----:B---3--:R0:W-:Y:S01]  /*38030*/  STL.64 [R1+0x2100], R10 ;  /* 0x0021000a01007387 */ /* 0x0081e20000100a00 */
[----:B------:R-:W3:Y:S02]  /*38040*/  LDL.LU R8, [R1+0x210] ;  /* 0x0002100001087983 */ /* 0x000ee40000300800 */
[----:B------:R-:W3:Y:S01]  /*38050*/  LDL.LU R9, [R1+0x214] ;  /* 0x0002140001097983 */ /* 0x000ee20000300800 */
[----:B0-----:R-:W3:Y:S01]  /*38060*/  LDL.LU R10, [R1+0x218] ;  /* 0x00021800010a7983 */ /* 0x001ee20000300800 */
[----:B------:R-:W3:Y:S02]  /*38070*/  LDL.LU R11, [R1+0x21c] ;  /* 0x00021c00010b7983 */ /* 0x000ee40000300800 */
[----:B------:R-:W2:Y:S02]  /*38080*/  LDL.LU.64 R18, [R1+0x2128] ;  /* 0x0021280001127983 */ /* 0x000ea40000300a00 */
[----:B------:R-:W2:Y:S01]  /*38090*/  LDL.LU.64 R16, [R1+0x2120] ;  /* 0x0021200001107983 */ /* 0x000ea20000300a00 */
[----:B------:R0:W-:Y:S01]  /*380a0*/  STL [R1+0x2064], R6 ;  /* 0x0020640601007387 */ /* 0x0001e20000100800 */
[----:B------:R1:W-:Y:S09]  /*380b0*/  STL [R1+0x2060], R7 ;  /* 0x0020600701007387 */ /* 0x0003f20000100800 */
[----:B------:R-:W-:Y:S02]  /*380c0*/  STL.64 [R1+0x2b0], R24 ;  /* 0x0002b01801007387 */ /* 0x000fe40000100a00 */
[----:B------:R-:W-:Y:S01]  /*380d0*/  STL.64 [R1+0x2b8], R26 ;  /* 0x0002b81a01007387 */ /* 0x000fe20000100a00 */
[----:B------:R-:W4:Y:S01]  /*380e0*/  LDL.LU R4, [R1+0x220] ;  /* 0x0002200001047983 */ /* 0x000f220000300800 */
[----:B------:R-:W4:Y:S03]  /*380f0*/  LDL.LU R5, [R1+0x224] ;  /* 0x0002240001057983 */ /* 0x000f260000300800 */
[----:B0-----:R-:W4:Y:S01]  /*38100*/  LDL.LU R6, [R1+0x228] ;  /* 0x0002280001067983 */ /* 0x001f220000300800 */
[----:B-1----:R-:W4:Y:S01]  /*38110*/  LDL.LU R7, [R1+0x22c] ;  /* 0x00022c0001077983 */ /* 0x002f220000300800 */
        /* <DEDUP_REMOVED lines=8> */
[----:B------:R-:W4:Y:S02]  /*381a0*/  LDL.LU.64 R22, [R1+0x2110] ;  /* 0x0021100001167983 */ /* 0x000f240000300a00 */
        /* <DEDUP_REMOVED lines=9> */
[----:B------:R0:W-:Y:S02]  /*38240*/  STL.64 [R1+0x228], R6 ;  /* 0x0002280601007387 */ /* 0x0001e40000100a00 */
[----:B0-----:R-:W-:Y:S02]  /*38250*/  IMAD.MOV.U32 R6, RZ, RZ, R22 ;  /* 0x000000ffff067224 */ /* 0x001fe400078e0016 */
[----:B------:R-:W-:Y:S02]  /*38260*/  IMAD.MOV.U32 R7, RZ, RZ, R23 ;  /* 0x000000ffff077224 */ /* 0x000fe400078e0017 */
[----:B------:R-:W3:Y:S02]  /*38270*/  LDL.LU.64 R22, [R1+0x2108] ;  /* 0x0021080001167983 */ /* 0x000ee40000300a00 */
[C---:B---3--:R-:W-:Y:S02]  /*38280*/  HMMA.16816.F32.BF16 R20, R16.reuse, R22, R8 ;  /* 0x000000161014723c */ /* 0x048fe40000041808 */
[----:B------:R-:W2:Y:S11]  /*38290*/  LDL.LU.64 R10, [R1+0x2100] ;  /* 0x00210000010a7983 */ /* 0x000eb60000300a00 */
[----:B------:R-:W-:Y:S10]  /*382a0*/  @!UPT UIADD3 URZ, URZ, URZ, URZ ;  /* 0x0000003f3f3ff290 */ /* 0x000ff4000fffe03f */
[----:B------:R-:W-:Y:S01]  /*382b0*/  STL.64 [R1+0x210], R20 ;  /* 0x0002101401007387 */ /* 0x000fe20000100a00 */
[----:B------:R0:W-:Y:S03]  /*382c0*/  STL.64 [R1+0x218], R22 ;  /* 0x0002181601007387 */ /* 0x0001e60000100a00 */
[----:B0-----:R-:W3:Y:S01]  /*382d0*/  LDL.LU.64 R22, [R1+0x20f8] ;  /* 0x0020f80001167983 */ /* 0x001ee20000300a00 */
[----:B------:R-:W3:Y:S02]  /*382e0*/  LDL.LU.64 R20, [R1+0x20f0] ;  /* 0x0020f00001147983 */ /* 0x000ee40000300a00 */
[----:B------:R-:W-:Y:S02]  /*382f0*/  IMAD.MOV.U32 R26, RZ, RZ, R2 ;  /* 0x000000ffff1a7224 */ /* 0x000fe400078e0002 */
[----:B------:R-:W-:Y:S01]  /*38300*/  IMAD.MOV.U32 R27, RZ, RZ, R0 ;  /* 0x000000ffff1b7224 */ /* 0x000fe200078e0000 */
[----:B--2---:R-:W-:Y:S01]  /*38310*/  HMMA.16816.F32.BF16 R12, R16, R10, R12 ;  /* 0x0000000a100c723c */ /* 0x004fe2000004180c */
[----:B------:R-:W-:-:S02]  /*38320*/  IMAD.MOV.U32 R3, RZ, RZ, R11 ;  /* 0x000000ffff037224 */ /* 0x000fc400078e000b */
[----:B------:R-:W-:Y:S11]  /*38330*/  IMAD.MOV.U32 R4, RZ, RZ, R10 ;  /* 0x000000ffff047224 */ /* 0x000ff600078e000a */
[----:B------:R-:W-:Y:S09]  /*38340*/  @!UPT UIADD3 URZ, URZ, URZ, URZ ;  /* 0x0000003f3f3ff290 */ /* 0x000ff2000fffe03f */
[----:B------:R-:W-:Y:S01]  /*38350*/  STL.64 [R1+0x200], R12 ;  /* 0x0002000c01007387 */ /* 0x000fe20000100a00 */
[----:B------:R3:W-:Y:S02]  /*38360*/  STL.64 [R1+0x208], R14 ;  /* 0x0002080e01007387 */ /* 0x0007e40000100a00 */
[C---:B---3--:R-:W-:Y:S01]  /*38370*/  HMMA.16816.F32.BF16 R12, R16.reuse, R26, R20 ;  /* 0x0000001a100c723c */ /* 0x048fe20000041814 */
[----:B------:R-:W-:Y:S01]  /*38380*/  STL [R1+0x1fe0], R3 ;  /* 0x001fe00301007387 */ /* 0x000fe20000100800 */
[----:B------:R-:W-:Y:S02]  /*38390*/  STL [R1+0x1fdc], R4 ;  /* 0x001fdc0401007387 */ /* 0x000fe40000100800 */
[----:B------:R0:W-:Y:S02]  /*383a0*/  STL.64 [R1+0x20e8], R6 ;  /* 0x0020e80601007387 */ /* 0x0001e40000100a00 */
[----:B0-----:R-:W2:Y:S01]  /*383b0*/  LDL.LU.64 R6, [R1+0x78] ;  /* 0x0000780001067983 */ /* 0x001ea20000300a00 */
[----:B------:R-:W3:Y:S11]  /*383c0*/  LDL.LU R8, [R1+0x7f0] ;  /* 0x0007f00001087983 */ /* 0x000ef60000300800 */
[----:B------:R-:W-:Y:S05]  /*383d0*/  @!UPT UIADD3 URZ, URZ, URZ, URZ ;  /* 0x0000003f3f3ff290 */ /* 0x000fea000fffe03f */
[----:B------:R-:W-:Y:S01]  /*383e0*/  STL.64 [R1+0x1f0], R12 ;  /* 0x0001f00c01007387 */ /* 0x000fe20000100a00 */
[----:B------:R0:W-:Y:S02]  /*383f0*/  STL.64 [R1+0x1f8], R14 ;  /* 0x0001f80e01007387 */ /* 0x0001e40000100a00 */
[----:B------:R-:W3:Y:S02]  /*38400*/  LDL.LU R9, [R1+0x7f4] ;  /* 0x0007f40001097983 */ /* 0x000ee40000300800 */
[----:B------:R-:W4:Y:S01]  /*38410*/  LDL.LU R10, [R1+0x7f8] ;  /* 0x0007f800010a7983 */ /* 0x000f220000300800 */
[----:B------:R-:W4:Y:S04]  /*38420*/  LDL.LU R11, [R1+0x7fc] ;  /* 0x0007fc00010b7983 */ /* 0x000f280000300800 */
[----:B0-----:R-:W2:Y:S04]  /*38430*/  LDL.LU.64 R14, [R1+0x68] ;  /* 0x00006800010e7983 */ /* 0x001ea80000300a00 */
[----:B----4-:R0:W-:Y:S01]  /*38440*/  STL.64 [R1+0x20a8], R10 ;  /* 0x0020a80a01007387 */ /* 0x0101e20000100a00 */
[----:B---3--:R-:W-:Y:S03]  /*38450*/  STL.64 [R1+0x20a0], R8 ;  /* 0x0020a00801007387 */ /* 0x008fe60000100a00 */
[----:B0-----:R-:W3:Y:S04]  /*38460*/  LDL.LU.64 R10, [R1+0x38] ;  /* 0x00003800010a7983 */ /* 0x001ee80000300a00 */
[----:B---3--:R0:W-:Y:S04]  /*38470*/  STL.64 [R1+0x20b8], R10 ;  /* 0x0020b80a01007387 */ /* 0x0081e80000100a00 */
[----:B0-----:R-:W3:Y:S04]  /*38480*/  LDL.LU.64 R10, [R1+0x48] ;  /* 0x00004800010a7983 */ /* 0x001ee80000300a00 */
[----:B---3--:R0:W-:Y:S04]  /*38490*/  STL.64 [R1+0x20d0], R10 ;  /* 0x0020d00a01007387 */ /* 0x0081e80000100a00 */
[----:B0-----:R-:W3:Y:S01]  /*384a0*/  LDL.LU.64 R10, [R1+0x58] ;  /* 0x00005800010a7983 */ /* 0x001ee20000300a00 */
[----:B------:R-:W4:Y:S03]  /*384b0*/  LDL.LU.64 R22, [R1+0x28] ;  /* 0x0000280001167983 */ /* 0x000f260000300a00 */
        /* <DEDUP_REMOVED lines=13> */
[----:B0-----:R-:W3:Y:S01]  /*38590*/  LDL.LU R20, [R1+0x820] ;  /* 0x0008200001147983 */ /* 0x001ee20000300800 */
[----:B------:R-:W3:Y:S02]  /*385a0*/  LDL.LU R21, [R1+0x824] ;  /* 0x0008240001157983 */ /* 0x000ee40000300800 */
[----:B------:R-:W3:Y:S02]  /*385b0*/  LDL.LU R22, [R1+0x828] ;  /* 0x0008280001167983 */ /* 0x000ee40000300800 */
[----:B------:R-:W3:Y:S01]  /*385c0*/  LDL.LU R23, [R1+0x82c] ;  /* 0x00082c0001177983 */ /* 0x000ee20000300800 */
[----:B------:R0:W-:Y:S01]  /*385d0*/  STL.64 [R1+0x1fc8], R26 ;  /* 0x001fc81a01007387 */ /* 0x0001e20000100a00 */
[----:B------:R-:W2:Y:S02]  /*385e0*/  LDL.LU R24, [R1+0x1e0] ;  /* 0x0001e00001187983 */ /* 0x000ea40000300800 */
[----:B------:R-:W2:Y:S01]  /*385f0*/  LDL.LU R25, [R1+0x1e4] ;  /* 0x0001e40001197983 */ /* 0x000ea20000300800 */
[----:B0-----:R-:W2:Y:S01]  /*38600*/  LDL.LU R26, [R1+0x1e8] ;  /* 0x0001e800011a7983 */ /* 0x001ea20000300800 */
[----:B------:R-:W2:Y:S02]  /*38610*/  LDL.LU R27, [R1+0x1ec] ;  /* 0x0001ec00011b7983 */ /* 0x000ea40000300800 */
[----:B------:R-:W-:Y:S01]  /*38620*/  IMAD.MOV.U32 R5, RZ, RZ, R7 ;  /* 0x000000ffff057224 */ /* 0x000fe200078e0007 */
[C---:B--2---:R-:W-:Y:S11]  /*38630*/  HMMA.16816.F32.BF16 R24, R16.reuse, R6, R24 ;  /* 0x000000061018723c */ /* 0x044ff60000041818 */
[----:B------:R-:W-:Y:S11]  /*38640*/  @!UPT UIADD3 URZ, URZ, URZ, URZ ;  /* 0x0000003f3f3ff290 */ /* 0x000ff6000fffe03f */
[----:B------:R-:W-:Y:S01]  /*38650*/  @!UPT UIADD3 URZ, URZ, URZ, URZ ;  /* 0x0000003f3f3ff290 */ /* 0x000fe2000fffe03f */
[----:B------:R0:W-:Y:S01]  /*38660*/  STL.64 [R1+0x1e0], R24 ;  /* 0x0001e01801007387 */ /* 0x0001e20000100a00 */
[----:B------:R-:W-:Y:S02]  /*38670*/  STL.64 [R1+0x1e8], R26 ;  /* 0x0001e81a01007387 */ /* 0x000fe40000100a00 */
[----:B0-----:R-:W-:Y:S02]  /*38680*/  IMAD.MOV.U32 R24, RZ, RZ, R6 ;  /* 0x000000ffff187224 */ /* 0x001fe400078e0006 */
[----:B------:R-:W2:Y:S01]  /*38690*/  LDL.LU.64 R6, [R1+0x20e8] ;  /* 0x0020e80001067983 */ /* 0x000ea20000300a00 */
[----:B------:R-:W-:Y:S02]  /*386a0*/  STL [R1+0x1fe8], R5 ;  /* 0x001fe80501007387 */ /* 0x000fe40000100800 */
[----:B------:R0:W-:Y:S02]  /*386b0*/  STL [R1+0x1fe4], R24 ;  /* 0x001fe41801007387 */ /* 0x0001e40000100800 */
[----:B0-----:R-:W4:Y:S01]  /*386c0*/  LDL.LU R24, [R1+0x1d0] ;  /* 0x0001d00001187983 */ /* 0x001f220000300800 */
[----:B------:R-:W4:Y:S02]  /*386d0*/  LDL.LU R25, [R1+0x1d4] ;  /* 0x0001d40001197983 */ /* 0x000f240000300800 */
[----:B------:R-:W4:Y:S02]  /*386e0*/  LDL.LU R26, [R1+0x1d8] ;  /* 0x0001d800011a7983 */ /* 0x000f240000300800 */
[----:B------:R-:W4:Y:S02]  /*386f0*/  LDL.LU R27, [R1+0x1dc] ;  /* 0x0001dc00011b7983 */ /* 0x000f240000300800 */
[C---:B----4-:R-:W-:Y:S11]  /*38700*/  HMMA.16816.F32.BF16 R24, R16.reuse, R14, R24 ;  /* 0x0000000e1018723c */ /* 0x050ff60000041818 */
[----:B------:R-:W-:Y:S11]  /*38710*/  @!UPT UIADD3 URZ, URZ, URZ, URZ ;  /* 0x0000003f3f3ff290 */ /* 0x000ff6000fffe03f */
[----:B------:R-:W-:Y:S01]  /*38720*/  @!UPT UIADD3 URZ, URZ, URZ, URZ ;  /* 0x0000003f3f3ff290 */ /* 0x000fe2000fffe03f */
[----:B------:R0:W-:Y:S01]  /*38730*/  STL.64 [R1+0x1d0], R24 ;  /* 0x0001d01801007387 */ /* 0x0001e20000100a00 */
[----:B------:R1:W-:Y:S02]  /*38740*/  STL.64 [R1+0x1d8], R26 ;  /* 0x0001d81a01007387 */ /* 0x0003e40000100a00 */
[----:B0-----:R-:W-:Y:S02]  /*38750*/  IMAD.MOV.U32 R25, RZ, RZ, R15 ;  /* 0x000000ffff197224 */ /* 0x001fe400078e000f */
[----:B-1----:R-:W-:Y:S02]  /*38760*/  IMAD.MOV.U32 R26, RZ, RZ, R14 ;  /* 0x000000ffff1a7224 */ /* 0x002fe400078e000e */
[----:B------:R-:W4:Y:S01]  /*38770*/  LDL.LU.64 R14, [R1+0x8] ;  /* 0x00000800010e7983 */ /* 0x000f220000300a00 */
[C---:B---3--:R-:W-:Y:S01]  /*38780*/  HMMA.16816.F32.BF16 R20, R16.reuse, R10, R20 ;  /* 0x0000000a1014723c */ /* 0x048fe20000041814 */
[----:B------:R-:W-:Y:S02]  /*38790*/  IMAD.MOV.U32 R29, RZ, RZ, R10 ;  /* 0x000000ffff1d7224 */ /* 0x000fe400078e000a */
[----:B------:R-:W-:Y:S01]  /*387a0*/  IMAD.MOV.U32 R27, RZ, RZ, R11 ;  /* 0x000000ffff1b7224 */ /* 0x000fe200078e000b */
[----:B----4-:R0:W-:Y:S01]  /*387b0*/  STL.64 [R1+0x2088], R14 ;  /* 0x0020880e01007387 */ /* 0x0101e20000100a00 */
[----:B------:R-:W3:Y:S02]  /*387c0*/  LDL.LU R12, [R1+0x7e0] ;  /* 0x0007e000010c7983 */ /* 0x000ee40000300800 */
[----:B------:R-:W3:Y:S01]  /*387d0*/  LDL.LU R13, [R1+0x7e4] ;  /* 0x0007e400010d7983 */ /* 0x000ee20000300800 */
[----:B0-----:R-:W3:Y:S01]  /*387e0*/  LDL.LU R14, [R1+0x7e8] ;  /* 0x0007e800010e7983 */ /* 0x001ee20000300800 */
[----:B------:R-:W3:Y:S02]  /*387f0*/  LDL.LU R15, [R1+0x7ec] ;  /* 0x0007ec00010f7983 */ /* 0x000ee40000300800 */
[----:B------:R-:W-:Y:S11]  /*38800*/  STL [R1+0x1fec], R26 ;  /* 0x001fec1a01007387 */ /* 0x000ff60000100800 */
[----:B------:R-:W-:Y:S01]  /*38810*/  @!UPT UIADD3 URZ, URZ, URZ, URZ ;  /* 0x0000003f3f3ff290 */ /* 0x000fe2000fffe03f */
[----:B------:R-:W-:Y:S01]  /*38820*/  STL.64 [R1+0x820], R20 ;  /* 0x0008201401007387 */ /* 0x000fe20000100a00 */
[----:B------:R0:W-:Y:S04]  /*38830*/  STL.64 [R1+0x828], R22 ;  /* 0x0008281601007387 */ /* 0x0001e80000100a00 */
[----:B0-----:R-:W4:Y:S01]  /*38840*/  LDL.LU.64 R22, [R1+0x20e0] ;  /* 0x0020e00001167983 */ /* 0x001f220000300a00 */
[----:B------:R-:W4:Y:S02]  /*38850*/  LDL.LU.64 R20, [R1+0x20d8] ;  /* 0x0020d80001147983 */ /* 0x000f240000300a00 */
[----:B------:R-:W4:Y:S02]  /*38860*/  LDL.LU.64 R10, [R1+0x20d0] ;  /* 0x0020d000010a7983 */ /* 0x000f240000300a00 */
[----:B----4-:R-:W-:Y:S01]  /*38870*/  HMMA.16816.F32.BF16 R20, R16, R10, R20 ;  /* 0x0000000a1014723c */ /* 0x010fe20000041814 */
[----:B------:R-:W-:-:S02]  /*38880*/  IMAD.MOV.U32 R0, RZ, RZ, R10 ;  /* 0x000000ffff007224 */ /* 0x000fc400078e000a */
[----:B------:R-:W-:Y:S11]  /*38890*/  IMAD.MOV.U32 R28, RZ, RZ, R11 ;  /* 0x000000ffff1c7224 */ /* 0x000ff600078e000b */
[----:B------:R-:W-:Y:S09]  /*388a0*/  @!UPT UIADD3 URZ, URZ, URZ, URZ ;  /* 0x0000003f3f3ff290 */ /* 0x000ff2000fffe03f */
[----:B------:R-:W-:Y:S01]  /*388b0*/  STL.64 [R1+0x810], R20 ;  /* 0x0008101401007387 */ /* 0x000fe20000100a00 */
[----:B------:R0:W-:Y:S03]  /*388c0*/  STL.64 [R1+0x818], R22 ;  /* 0x0008181601007387 */ /* 0x0001e60000100a00 */
        /* <DEDUP_REMOVED lines=12> */
[----:B--2---:R-:W-:Y:S01]  /*38990*/  STL.64 [R1+0x2080], R6 ;  /* 0x0020800601007387 */ /* 0x004fe20000100a00 */
[----:B------:R0:W-:Y:S04]  /*389a0*/  STL [R1+0x2078], R4 ;  /* 0x0020780401007387 */ /* 0x0001e80000100800 */
[----:B0-----:R-:W2:Y:S01]  /*389b0*/  LDL.LU R4, [R1+0x7d0] ;  /* 0x0007d00001047983 */ /* 0x001ea20000300800 */
[----:B------:R-:W2:Y:S02]  /*389c0*/  LDL.LU R5, [R1+0x7d4] ;  /* 0x0007d40001057983 */ /* 0x000ea40000300800 */
[----:B------:R-:W2:Y:S02]  /*389d0*/  LDL.LU R6, [R1+0x7d8] ;  /* 0x0007d80001067983 */ /* 0x000ea40000300800 */
[----:B------:R-:W2:Y:S01]  /*389e0*/  LDL.LU R7, [R1+0x7dc] ;  /* 0x0007dc0001077983 */ /* 0x000ea20000300800 */
        /* <DEDUP_REMOVED lines=8> */
[----:B------:R-:W3:Y:S02]  /*38a70*/  LDL.LU.64 R22, [R1+0x2090] ;  /* 0x0020900001167983 */ /* 0x000ee40000300a00 */
[C---:B---3--:R-:W-:Y:S01]  /*38a80*/  HMMA.16816.F32.BF16 R12, R16.reuse, R22, R12 ;  /* 0x00000016100c723c */ /* 0x048fe2000004180c */
[----:B----4-:R-:W-:Y:S01]  /*38a90*/  STL.64 [R1+0x2058], R10 ;  /* 0x0020580a01007387 */ /* 0x010fe20000100a00 */
[----:B------:R0:W-:Y:S03]  /*38aa0*/  STL.64 [R1+0x2050], R8 ;  /* 0x0020500801007387 */ /* 0x0001e60000100a00 */
[----:B0-----:R-:W3:Y:S01]  /*38ab0*/  LDL.LU R8, [R1+0x7c0] ;  /* 0x0007c00001087983 */ /* 0x001ee20000300800 */
[----:B------:R-:W3:Y:S02]  /*38ac0*/  LDL.LU R9, [R1+0x7c4] ;  /* 0x0007c40001097983 */ /* 0x000ee40000300800 */
[----:B------:R-:W3:Y:S02]  /*38ad0*/  LDL.LU R10, [R1+0x7c8] ;  /* 0x0007c800010a7983 */ /* 0x000ee40000300800 */
[----:B------:R-:W3:Y:S11]  /*38ae0*/  LDL.LU R11, [R1+0x7cc] ;  /* 0x0007cc00010b7983 */ /* 0x000ef60000300800 */
[----:B------:R-:W-:Y:S02]  /*38af0*/  @!UPT UIADD3 URZ, URZ, URZ, URZ ;  /* 0x0000003f3f3ff290 */ /* 0x000fe4000fffe03f */
[----:B------:R-:W-:Y:S01]  /*38b00*/  STL.64 [R1+0x7e0], R12 ;  /* 0x0007e00c01007387 */ /* 0x000fe20000100a00 */
[----:B------:R0:W-:Y:S03]  /*38b10*/  STL.64 [R1+0x7e8], R14 ;  /* 0x0007e80e01007387 */ /* 0x0001e60000100a00 */
[----:B0-----:R-:W2:Y:S01]  /*38b20*/  LDL.LU.64 R14, [R1+0x2088] ;  /* 0x00208800010e7983 */ /* 0x001ea20000300a00 */
[----:B------:R-:W4:Y:S02]  /*38b30*/  LDL.LU R20, [R1+0x1c0] ;  /* 0x0001c00001147983 */ /* 0x000f240000300800 */
[----:B------:R-:W-:Y:S02]  /*38b40*/  IMAD.MOV.U32 R24, RZ, RZ, R22 ;  /* 0x000000ffff187224 */ /* 0x000fe400078e0016 */
[----:B------:R-:W4:Y:S02]  /*38b50*/  LDL.LU R21, [R1+0x1c4] ;  /* 0x0001c40001157983 */ /* 0x000f240000300800 */
[----:B------:R-:W-:Y:S01]  /*38b60*/  IMAD.MOV.U32 R3, RZ, RZ, R23 ;  /* 0x000000ffff037224 */ /* 0x000fe200078e0017 */
[----:B------:R-:W3:Y:S01]  /*38b70*/  LDL.LU R22, [R1+0x1c8] ;  /* 0x0001c80001167983 */ /* 0x000ee20000300800 */
[----:B------:R-:W3:Y:S01]  /*38b80*/  LDL.LU R23, [R1+0x1cc] ;  /* 0x0001cc0001177983 */ /* 0x000ee20000300800 */
[C---:B--2---:R-:W-:Y:S02]  /*38b90*/  HMMA.16816.F32.BF16 R4, R16.reuse, R14, R4 ;  /* 0x0000000e1004723c */ /* 0x044fe40000041804 */
[----:B---3--:R-:W-:Y:S01]  /*38ba0*/  STL.64 [R1+0x2048], R22 ;  /* 0x0020481601007387 */ /* 0x008fe20000100a00 */
[----:B----4-:R0:W-:Y:S02]  /*38bb0*/  STL.64 [R1+0x2040], R20 ;  /* 0x0020401401007387 */ /* 0x0101e40000100a00 */
[----:B------:R-:W-:Y:S01]  /*38bc0*/  IMAD.MOV.U32 R26, RZ, RZ, R14 ;  /* 0x000000ffff1a7224 */ /* 0x000fe200078e000e */
[----:B0-----:R-:W2:Y:S01]  /*38bd0*/  LDL.LU R20, [R1+0x7b0] ;  /* 0x0007b00001147983 */ /* 0x001ea20000300800 */
[----:B------:R-:W2:Y:S02]  /*38be0*/  LDL.LU R21, [R1+0x7b4] ;  /* 0x0007b40001157983 */ /* 0x000ea40000300800 */
[----:B------:R-:W2:Y:S02]  /*38bf0*/  LDL.LU R22, [R1+0x7b8] ;  /* 0x0007b80001167983 */ /* 0x000ea40000300800 */
[----:B------:R-:W2:Y:S11]  /*38c00*/  LDL.LU R23, [R1+0x7bc] ;  /* 0x0007bc0001177983 */ /* 0x000eb60000300800 */
[----:B------:R-:W-:Y:S01]  /*38c10*/  @!UPT UIADD3 URZ, URZ, URZ, URZ ;  /* 0x0000003f3f3ff290 */ /* 0x000fe2000fffe03f */
[----:B------:R0:W-:Y:S01]  /*38c20*/  STL.64 [R1+0x7d0], R4 ;  /* 0x0007d00401007387 */ /* 0x0001e20000100a00 */
[----:B------:R1:W-:Y:S02]  /*38c30*/  STL.64 [R1+0x7d8], R6 ;  /* 0x0007d80601007387 */ /* 0x0003e40000100a00 */
[----:B0-----:R-:W-:Y:S01]  /*38c40*/  IMAD.MOV.U32 R5, RZ, RZ, R15 ;  /* 0x000000ffff057224 */ /* 0x001fe200078e000f */
[----:B-1----:R-:W3:Y:S01]  /*38c50*/  LDL.LU.64 R6, [R1+0x2080] ;  /* 0x0020800001067983 */ /* 0x002ee20000300a00 */
[----:B------:R-:W4:Y:S02]  /*38c60*/  LDL.LU R4, [R1+0x2078] ;  /* 0x0020780001047983 */ /* 0x000f240000300800 */
[----:B------:R-:W2:Y:S02]  /*38c70*/  LDL.LU.64 R14, [R1+0x2070] ;  /* 0x00207000010e7983 */ /* 0x000ea40000300a00 */
[----:B------:R-:W3:Y:S01]  /*38c80*/  LDL.LU.64 R12, [R1+0x2068] ;  /* 0x00206800010c7983 */ /* 0x000ee20000300a00 */
[----:B------:R-:W-:Y:S01]  /*38c90*/  STL.64 [R1+0x1ff8], R26 ;  /* 0x001ff81a01007387 */ /* 0x000fe20000100a00 */
[----:B------:R0:W-:Y:S03]  /*38ca0*/  STL.64 [R1+0x1ff0], R24 ;  /* 0x001ff01801007387 */ /* 0x0001e60000100a00 */
[----:B0-----:R-:W3:Y:S01]  /*38cb0*/  LDL.LU R24, [R1+0x120] ;  /* 0x0001200001187983 */ /* 0x001ee20000300800 */
[----:B------:R-:W3:Y:S02]  /*38cc0*/  LDL.LU R25, [R1+0x124] ;  /* 0x0001240001197983 */ /* 0x000ee40000300800 */
[----:B------:R-:W3:Y:S02]  /*38cd0*/  LDL.LU R26, [R1+0x128] ;  /* 0x00012800011a7983 */ /* 0x000ee40000300800 */
[----:B------:R-:W3:Y:S01]  /*38ce0*/  LDL.LU R27, [R1+0x12c] ;  /* 0x00012c00011b7983 */ /* 0x000ee20000300800 */
[----:B--2---:R-:W-:Y:S01]  /*38cf0*/  HMMA.16816.F32.BF16 R8, R16, R14, R8 ;  /* 0x0000000e1008723c */ /* 0x004fe20000041808 */
[----:B---3--:R0:W-:Y:S01]  /*38d00*/  STL.64 [R1+0x2008], R26 ;  /* 0x0020081a01007387 */ /* 0x0081e20000100a00 */
[----:B------:R-:W-:Y:S02]  /*38d10*/  STL.64 [R1+0x2000], R24 ;  /* 0x0020001801007387 */ /* 0x000fe40000100a00 */
[----:B0-----:R-:W-:-:S02]  /*38d20*/  IMAD.MOV.U32 R26, RZ, RZ, R6 ;  /* 0x000000ffff1a7224 */ /* 0x001fc400078e0006 */
[----:B------:R-:W-:Y:S01]  /*38d30*/  IMAD.MOV.U32 R27, RZ, RZ, R7 ;  /* 0x000000ffff1b7224 */ /* 0x000fe200078e0007 */
[----:B------:R-:W2:Y:S01]  /*38d40*/  LDL.LU R6, [R1+0x2064] ;  /* 0x0020640001067983 */ /* 0x000ea20000300800 */
[----:B------:R-:W2:Y:S03]  /*38d50*/  LDL.LU R7, [R1+0x2060] ;  /* 0x0020600001077983 */ /* 0x000ea60000300800 */
[----:B------:R-:W-:Y:S11]  /*38d60*/  STL.64 [R1+0x2018], R26 ;  /* 0x0020181a01007387 */ /* 0x000ff60000100a00 */
[----:B------:R-:W-:Y:S01]  /*38d70*/  @!UPT UIADD3 URZ, URZ, URZ, URZ ;  /* 0x0000003f3f3ff290 */ /* 0x000fe2000fffe03f */
[----:B------:R-:W-:Y:S02]  /*38d80*/  STL.64 [R1+0x7c0], R8 ;  /* 0x0007c00801007387 */ /* 0x000fe40000100a00 */
[----:B------:R0:W-:Y:S02]  /*38d90*/  STL.64 [R1+0x7c8], R10 ;  /* 0x0007c80a01007387 */ /* 0x0001e40000100a00 */
[----:B0-----:R-:W3:Y:S01]  /*38da0*/  LDL.LU.64 R10, [R1+0x2058] ;  /* 0x00205800010a7983 */ /* 0x001ee20000300a00 */
[----:B------:R-:W2:Y:S02]  /*38db0*/  LDL.LU.64 R8, [R1+0x2050] ;  /* 0x0020500001087983 */ /* 0x000ea40000300a00 */
[----:B------:R-:W-:Y:S02]  /*38dc0*/  IMAD.MOV.U32 R27, RZ, RZ, R12 ;  /* 0x000000ffff1b7224 */ /* 0x000fe400078e000c */
[----:B------:R0:W-:Y:S02]  /*38dd0*/  STL.64 [R1+0x2010], R14 ;  /* 0x0020100e01007387 */ /* 0x0001e40000100a00 */
[----:B------:R-:W-:Y:S01]  /*38de0*/  IMAD.MOV.U32 R26, RZ, RZ, R13 ;  /* 0x000000ffff1a7224 */ /* 0x000fe200078e000d */
[----:B------:R-:W2:Y:S01]  /*38df0*/  LDL.LU R12, [R1+0x130] ;  /* 0x00013000010c7983 */ /* 0x000ea20000300800 */
[----:B------:R-:W2:Y:S03]  /*38e00*/  LDL.LU R13, [R1+0x134] ;  /* 0x00013400010d7983 */ /* 0x000ea60000300800 */
[----:B0-----:R-:W2:Y:S01]  /*38e10*/  LDL.LU R14, [R1+0x138] ;  /* 0x00013800010e7983 */ /* 0x001ea20000300800 */
[----:B------:R-:W2:Y:S01]  /*38e20*/  LDL.LU R15, [R1+0x13c] ;  /* 0x00013c00010f7983 */ /* 0x000ea20000300800 */
[C---:B---3--:R-:W-:Y:S02]  /*38e30*/  HMMA.16816.F32.BF16 R20, R16.reuse, R10, R20 ;  /* 0x0000000a1014723c */ /* 0x048fe40000041814 */
        /* <DEDUP_REMOVED lines=10> */
[----:B------:R-:W3:Y:S02]  /*38ee0*/  LDL.LU.64 R20, [R1+0x2040] ;  /* 0x0020400001147983 */ /* 0x000ee40000300a00 */
[----:B------:R-:W-:Y:S01]  /*38ef0*/  STL.64 [R1+0x1ee8], R10 ;  /* 0x001ee80a01007387 */ /* 0x000fe20000100a00 */
[----:B---3--:R-:W-:Y:S01]  /*38f00*/  HMMA.16816.F32.BF16 R16, R16, R6, R20 ;  /* 0x000000061010723c */ /* 0x008fe20000041814 */
[----:B------:R-:W2:Y:S01]  /*38f10*/  LDL.LU.64 R22, [R1+0x2038] ;  /* 0x0020380001167983 */ /* 0x000ea20000300a00 */
[----:B------:R-:W2:Y:S11]  /*38f20*/  LDL.LU.64 R20, [R1+0x2030] ;  /* 0x0020300001147983 */ /* 0x000eb60000300a00 */
[----:B------:R-:W-:Y:S10]  /*38f30*/  @!UPT UIADD3 URZ, URZ, URZ, URZ ;  /* 0x0000003f3f3ff290 */ /* 0x000ff4000fffe03f */
[----:B------:R-:W-:Y:S01]  /*38f40*/  STL.64 [R1+0x1c0], R16 ;  /* 0x0001c01001007387 */ /* 0x000fe20000100a00 */
[----:B------:R0:W-:Y:S03]  /*38f50*/  STL.64 [R1+0x1c8], R18 ;  /* 0x0001c81201007387 */ /* 0x0001e60000100a00 */
[----:B0-----:R-:W3:Y:S01]  /*38f60*/  LDL.LU R18, [R1+0xa8] ;  /* 0x0000a80001127983 */ /* 0x001ee20000300800 */
[----:B------:R-:W3:Y:S02]  /*38f70*/  LDL.LU R19, [R1+0xac] ;  /* 0x0000ac0001137983 */ /* 0x000ee40000300800 */
[----:B------:R-:W-:Y:S01]  /*38f80*/  STL.64 [R1+0x1ec8], R6 ;  /* 0x001ec80601007387 */ /* 0x000fe20000100a00 */
        /* <DEDUP_REMOVED lines=14> */
[----:B---3--:R-:W-:Y:S01]  /*39070*/  HMMA.16816.F32.BF16 R16, R20, R18, R24 ;  /* 0x000000121410723c */ /* 0x008fe20000041818 */
[----:B------:R-:W3:Y:S01]  /*39080*/  LDL.LU.64 R26, [R1+0x1ff8] ;  /* 0x001ff800011a7983 */ /* 0x000ee20000300a00 */
[----:B------:R-:W4:Y:S02]  /*39090*/  LDL.LU.64 R24, [R1+0x1ff0] ;  /* 0x001ff00001187983 */ /* 0x000f240000300a00 */
[----:B------:R-:W4:Y:S02]  /*390a0*/  LDL.LU.64 R12, [R1+0x1100] ;  /* 0x00110000010c7983 */ /* 0x000f240000300a00 */
[----:B--2---:R0:W-:Y:S02]  /*390b0*/  STL.64 [R1+0x1f08], R14 ;  /* 0x001f080e01007387 */ /* 0x0041e40000100a00 */
[----:B0-----:R-:W-:Y:S11]  /*390c0*/  IMAD.MOV.U32 R15, RZ, RZ, R5 ;  /* 0x000000ffff0f7224 */ /* 0x001ff600078e0005 */
[----:B------:R-:W-:Y:S04]  /*390d0*/  @!UPT UIADD3 URZ, URZ, URZ, URZ ;  /* 0x0000003f3f3ff290 */ /* 0x000fe8000fffe03f */
[----:B------:R-:W-:Y:S01]  /*390e0*/  STL.64 [R1+0x120], R16 ;  /* 0x0001201001007387 */ /* 0x000fe20000100a00 */
[----:B------:R-:W-:Y:S02]  /*390f0*/  STL.64 [R1+0x128], R18 ;  /* 0x0001281201007387 */ /* 0x000fe40000100a00 */
[----:B---3--:R-:W-:Y:S01]  /*39100*/  IMAD.MOV.U32 R14, RZ, RZ, R26 ;  /* 0x000000ffff0e7224 */ /* 0x008fe200078e001a */
[----:B----4-:R-:W-:Y:S01]  /*39110*/  STL.64 [R1+0x1f00], R12 ;  /* 0x001f000c01007387 */ /* 0x010fe20000100a00 */
[----:B------:R-:W2:Y:S02]  /*39120*/  LDL.LU R26, [R1+0x1fec] ;  /* 0x001fec00011a7983 */ /* 0x000ea40000300800 */
[----:B------:R-:W3:Y:S02]  /*39130*/  LDL.LU R5, [R1+0x1fe8] ;  /* 0x001fe80001057983 */ /* 0x000ee40000300800 */
[----:B------:R0:W-:Y:S02]  /*39140*/  STL.64 [R1+0x1f20], R14 ;  /* 0x001f200e01007387 */ /* 0x0001e40000100a00 */
[----:B0-----:R-:W-:-:S02]  /*39150*/  IMAD.MOV.U32 R14, RZ, RZ, R24 ;  /* 0x000000ffff0e7224 */ /* 0x001fc400078e0018 */
[----:B------:R-:W-:Y:S01]  /*39160*/  IMAD.MOV.U32 R15, RZ, RZ, R3 ;  /* 0x000000ffff0f7224 */ /* 0x000fe200078e0003 */
[----:B------:R-:W4:Y:S01]  /*39170*/  LDL.LU R24, [R1+0x1fe4] ;  /* 0x001fe40001187983 */ /* 0x000f220000300800 */
[----:B------:R-:W2:Y:S03]  /*39180*/  LDL.LU R3, [R1+0x1fe0] ;  /* 0x001fe00001037983 */ /* 0x000ea60000300800 */
[----:B------:R0:W-:Y:S02]  /*39190*/  STL.64 [R1+0x1f38], R14 ;  /* 0x001f380e01007387 */ /* 0x0001e40000100a00 */
[----:B0-----:R-:W-:Y:S02]  /*391a0*/  IMAD.MOV.U32 R14, RZ, RZ, R9 ;  /* 0x000000ffff0e7224 */ /* 0x001fe400078e0009 */
[----:B------:R-:W-:-:S05]  /*391b0*/  IMAD.MOV.U32 R15, RZ, RZ, R8 ;  /* 0x000000ffff0f7224 */ /* 0x000fca00078e0008 */
[----:B------:R-:W-:Y:S01]  /*391c0*/  STL.64 [R1+0x1f50], R14 ;  /* 0x001f500e01007387 */ /* 0x000fe20000100a00 */
[----:B------:R-:W2:Y:S02]  /*391d0*/  LDL.LU.64 R10, [R1+0x10f8] ;  /* 0x0010f800010a7983 */ /* 0x000ea40000300a00 */
[----:B------:R-:W3:Y:S01]  /*391e0*/  LDL.LU.64 R8, [R1+0x10f0] ;  /* 0x0010f00001087983 */ /* 0x000ee20000300a00 */
        /* <DEDUP_REMOVED lines=8> */
[----:B------:R-:W4:Y:S01]  /*39270*/  LDL.LU R4, [R1+0x1fdc] ;  /* 0x001fdc0001047983 */ /* 0x000f220000300800 */
[----:B------:R-:W4:Y:S03]  /*39280*/  LDL.LU R2, [R1+0x1fd8] ;  /* 0x001fd80001027983 */ /* 0x000f260000300800 */
[----:B------:R-:W-:Y:S04]  /*39290*/  STL.64 [R1+0x1f68], R14 ;  /* 0x001f680e01007387 */ /* 0x000fe80000100a00 */
[----:B---3--:R-:W-:Y:S01]  /*392a0*/  STL.64 [R1+0x1f18], R10 ;  /* 0x001f180a01007387 */ /* 0x008fe20000100a00 */
[----:B--2---:R0:W-:Y:S03]  /*392b0*/  STL.64 [R1+0x1f10], R8 ;  /* 0x001f100801007387 */ /* 0x0041e60000100a00 */
        /* <DEDUP_REMOVED lines=26> */
[----:B------:R4:W-:Y:S01]  /*39460*/  STL.64 [R1+0x1fb0], R14 ;  /* 0x001fb00e01007387 */ /* 0x0009e20000100a00 */
[----:B------:R-:W2:Y:S02]  /*39470*/  LDL.LU R16, [R1+0x100] ;  /* 0x0001000001107983 */ /* 0x000ea40000300800 */
[----:B------:R-:W2:Y:S02]  /*39480*/  LDL.LU R17, [R1+0x104] ;  /* 0x0001040001117983 */ /* 0x000ea40000300800 */
[----:B------:R-:W2:Y:S01]  /*39490*/  LDL.LU R18, [R1+0x108] ;  /* 0x0001080001127983 */ /* 0x000ea20000300800 */
[----:B------:R-:W2:Y:S01]  /*394a0*/  LDL.LU R19, [R1+0x10c] ;  /* 0x00010c0001137983 */ /* 0x000ea20000300800 */
[----:B----4-:R-:W-:-:S03]  /*394b0*/  IMAD.MOV.U32 R14, RZ, RZ, R24 ;  /* 0x000000ffff0e7224 */ /* 0x010fc600078e0018 */
[----:B------:R-:W4:Y:S01]  /*394c0*/  LDL.LU R24, [R1+0x110] ;  /* 0x0001100001187983 */ /* 0x000f220000300800 */
[----:B------:R-:W4:Y:S02]  /*394d0*/  LDL.LU R25, [R1+0x114] ;  /* 0x0001140001197983 */ /* 0x000f240000300800 */
[----:B------:R-:W4:Y:S02]  /*394e0*/  LDL.LU R26, [R1+0x118] ;  /* 0x00011800011a7983 */ /* 0x000f240000300800 */
[----:B------:R-:W4:Y:S01]  /*394f0*/  LDL.LU R27, [R1+0x11c] ;  /* 0x00011c00011b7983 */ /* 0x000f220000300800 */
        /* <DEDUP_REMOVED lines=26> */
[----:B------:R-:W-:-:S05]  /*396a0*/  IMAD.MOV.U32 R15, RZ, RZ, R5 ;  /* 0x000000ffff0f7224 */ /* 0x000fca00078e0005 */
[C---:B----4-:R-:W-:Y:S01]  /*396b0*/  HMMA.16816.F32.BF16 R4, R20.reuse, R6, R24 ;  /* 0x000000061404723c */ /* 0x050fe20000041818 */
[----:B---3--:R-:W-:Y:S01]  /*396c0*/  STL.64 [R1+0x1fc0], R10 ;  /* 0x001fc00a01007387 */ /* 0x008fe20000100a00 */
[----:B--2---:R0:W-:Y:S03]  /*396d0*/  STL.64 [R1+0x1fb8], R8 ;  /* 0x001fb80801007387 */ /* 0x0041e60000100a00 */
[----:B0-----:R-:W2:Y:S01]  /*396e0*/  LDL.LU R8, [R1+0xf0] ;  /* 0x0000f00001087983 */ /* 0x001ea20000300800 */
[----:B------:R-:W2:Y:S02]  /*396f0*/  LDL.LU R9, [R1+0xf4] ;  /* 0x0000f40001097983 */ /* 0x000ea40000300800 */
[----:B------:R-:W2:Y:S02]  /*39700*/  LDL.LU R10, [R1+0xf8] ;  /* 0x0000f800010a7983 */ /* 0x000ea40000300800 */
[----:B------:R-:W2:Y:S01]  /*39710*/  LDL.LU R11, [R1+0xfc] ;  /* 0x0000fc00010b7983 */ /* 0x000ea20000300800 */
[----:B------:R-:W3:Y:S02]  /*39720*/  LDL.LU.64 R26, [R1+0x1fc8] ;  /* 0x001fc800011a7983 */ /* 0x000ee40000300a00 */
[C---:B---3--:R-:W-:Y:S08]  /*39730*/  HMMA.16816.F32.BF16 R24, R20.reuse, R26, R16 ;  /* 0x0000001a1418723c */ /* 0x048ff00000041810 */
[C---:B--2---:R-:W-:Y:S01]  /*39740*/  HMMA.16816.F32.BF16 R12, R20.reuse, R14, R8 ;  /* 0x0000000e140c723c */ /* 0x044fe20000041808 */
[----:B------:R-:W2:Y:S01]  /*39750*/  LDL.64 R18, [R1+0x10d0] ;  /* 0x0010d00001127983 */ /* 0x000ea20000100a00 */
[----:B------:R0:W-:Y:S02]  /*39760*/  STL.64 [R1+0x110], R4 ;  /* 0x0001100401007387 */ /* 0x0001e40000100a00 */
[----:B------:R-:W-:Y:S01]  /*39770*/  STL.64 [R1+0x118], R6 ;  /* 0x0001180601007387 */ /* 0x000fe20000100a00 */
[----:B0-----:R-:W3:Y:S10]  /*39780*/  LDL.LU.64 R4, [R1+0x10d8] ;  /* 0x0010d80001047983 */ /* 0x001ef40000300a00 */
[----:B------:R0:W-:Y:S01]  /*39790*/  STL.64 [R1+0x100], R24 ;  /* 0x0001001801007387 */ /* 0x0001e20000100a00 */
[----:B------:R-:W-:Y:S03]  /*397a0*/  STL.64 [R1+0x108], R26 ;  /* 0x0001081a01007387 */ /* 0x000fe60000100a00 */
[----:B0-----:R-:W4:Y:S01]  /*397b0*/  LDL.LU R25, [R1+0x13f4] ;  /* 0x0013f40001197983 */ /* 0x001f220000300800 */
[----:B------:R-:W2:Y:S02]  /*397c0*/  LDL.LU.64 R10, [R1+0x1fc0] ;  /* 0x001fc000010a7983 */ /* 0x000ea40000300a00 */
[----:B------:R-:W2:Y:S02]  /*397d0*/  LDL.LU.64 R8, [R1+0x1fb8] ;  /* 0x001fb80001087983 */ /* 0x000ea40000300a00 */
[----:B------:R-:W-:Y:S01]  /*397e0*/  STL.64 [R1+0xf0], R12 ;  /* 0x0000f00c01007387 */ /* 0x000fe20000100a00 */
[----:B------:R0:W-:Y:S04]  /*397f0*/  STL.64 [R1+0xf8], R14 ;  /* 0x0000f80e01007387 */ /* 0x0001e80000100a00 */
[----:B0-----:R-:W2:Y:S01]  /*39800*/  LDL.LU.64 R14, [R1+0x1fb0] ;  /* 0x001fb000010e7983 */ /* 0x001ea20000300a00 */
[----:B------:R-:W3:Y:S01]  /*39810*/  LDL.LU.64 R6, [R1+0x10e0] ;  /* 0x0010e00001067983 */ /* 0x000ee20000300a00 */
[C---:B--2---:R-:W-:Y:S02]  /*39820*/  HMMA.16816.F32.BF16 R12, R20.reuse, R14, R8 ;  /* 0x0000000e140c723c */ /* 0x044fe40000041808 */
[----:B---3--:R-:W-:Y:S01]  /*39830*/  STL.64 [R1+0x1ee0], R6 ;  /* 0x001ee00601007387 */ /* 0x008fe20000100a00 */
[----:B------:R0:W-:Y:S03]  /*39840*/  STL.64 [R1+0x1ed8], R4 ;  /* 0x001ed80401007387 */ /* 0x0001e60000100a00 */
[----:B0-----:R-:W2:Y:S01]  /*39850*/  LDL.LU R4, [R1+0x6a0] ;  /* 0x0006a00001047983 */ /* 0x001ea20000300800 */
[----:B------:R-:W2:Y:S02]  /*39860*/  LDL.LU R5, [R1+0x6a4] ;  /* 0x0006a40001057983 */ /* 0x000ea40000300800 */
[----:B------:R-:W3:Y:S02]  /*39870*/  LDL.LU.64 R10, [R1+0x1fa8] ;  /* 0x001fa800010a7983 */ /* 0x000ee40000300a00 */
[----:B------:R-:W3:Y:S11]  /*39880*/  LDL.LU.64 R8, [R1+0x1fa0] ;  /* 0x001fa00001087983 */ /* 0x000ef60000300a00 */
        /* <DEDUP_REMOVED lines=46> */
[----:B------:R-:W2:Y:S01]  /*39b70*/  LDL.LU.64 R12, [R1+0x1f00] ;  /* 0x001f0000010c7983 */ /* 0x000ea20000300a00 */
[----:B---3--:R-:W-:Y:S11]  /*39b80*/  HMMA.16816.F32.BF16 R8, R20, R14, R8 ;  /* 0x0000000e1408723c */ /* 0x008ff60000041808 */
[----:B------:R-:W-:Y:S11]  /*39b90*/  @!UPT UIADD3 URZ, URZ, URZ, URZ ;  /* 0x0000003f3f3ff290 */ /* 0x000ff6000fffe03f */
[----:B------:R-:W-:Y:S01]  /*39ba0*/  @!UPT UIADD3 URZ, URZ, URZ, URZ ;  /* 0x0000003f3f3ff290 */ /* 0x000fe2000fffe03f */
[----:B------:R-:W-:Y:S01]  /*39bb0*/  STL.64 [R1+0x6b0], R8 ;  /* 0x0006b00801007387 */ /* 0x000fe20000100a00 */
[----:B------:R0:W-:Y:S03]  /*39bc0*/  STL.64 [R1+0x6b8], R10 ;  /* 0x0006b80a01007387 */ /* 0x0001e60000100a00 */
[----:B0-----:R-:W3:Y:S01]  /*39bd0*/  LDL.LU.64 R10, [R1+0x1ef8] ;  /* 0x001ef800010a7983 */ /* 0x001ee20000300a00 */
[----:B------:R-:W4:Y:S02]  /*39be0*/  LDL.LU.64 R8, [R1+0x1ef0] ;  /* 0x001ef00001087983 */ /* 0x000f240000300a00 */
[----:B------:R-:W4:Y:S02]  /*39bf0*/  LDL.LU R26, [R1+0x140c] ;  /* 0x00140c00011a7983 */ /* 0x000f240000300800 */
[----:B------:R-:W4:Y:S01]  /*39c00*/  LDL.LU R27, [R1+0x146c] ;  /* 0x00146c00011b7983 */ /* 0x000f220000300800 */
[----:B--2---:R-:W-:Y:S01]  /*39c10*/  IADD3 R15, P0, R12, UR12, RZ ;  /* 0x0000000c0c0f7c10 */ /* 0x004fe2000ff1e0ff */
[----:B------:R-:W-:-:S02]  /*39c20*/  IMAD.MOV.U32 R6, RZ, RZ, R28 ;  /* 0x000000ffff067224 */ /* 0x000fc400078e001c */
[----:B------:R-:W-:Y:S01]  /*39c30*/  IMAD.MOV.U32 R7, RZ, RZ, R0 ;  /* 0x000000ffff077224 */ /* 0x000fe200078e0000 */
[----:B------:R-:W-:Y:S02]  /*39c40*/  IADD3.X R12, R13, UR6, RZ, P0, !PT ;  /* 0x000000060d0c7c10 */ /* 0x000fe400087fe4ff */
[----:B---3--:R-:W-:Y:S01]  /*39c50*/  IADD3 R16, P1, R10, UR12, RZ ;  /* 0x0000000c0a107c10 */ /* 0x008fe2000ff3e0ff */
[----:B----4-:R0:W-:Y:S03]  /*39c60*/  STL.64 [R1+0x1ed0], R26 ;  /* 0x001ed01a01007387 */ /* 0x0101e60000100a00 */
[----:B------:R-:W-:Y:S01]  /*39c70*/  IADD3.X R13, R11, UR6, RZ, P1, !PT ;  /* 0x000000060b0d7c10 */ /* 0x000fe20008ffe4ff */
[----:B0-----:R-:W2:Y:S01]  /*39c80*/  LDL.LU.64 R26, [R1+0x10e8] ;  /* 0x0010e800011a7983 */ /* 0x001ea20000300a00 */
[----:B------:R-:W3:Y:S02]  /*39c90*/  LDL.LU R29, [R1+0x1464] ;  /* 0x00146400011d7983 */ /* 0x000ee40000300800 */
[----:B------:R-:W4:Y:S02]  /*39ca0*/  LDL.LU R3, [R1+0x145c] ;  /* 0x00145c0001037983 */ /* 0x000f240000300800 */
[----:B------:R-:W2:Y:S01]  /*39cb0*/  LDL.LU R28, [R1+0x1454] ;  /* 0x00145400011c7983 */ /* 0x000ea20000300800 */
[----:B------:R-:W2:Y:S01]  /*39cc0*/  LDL.LU R0, [R1+0x144c] ;  /* 0x00144c0001007983 */ /* 0x000ea20000300800 */
[----:B------:R-:W2:Y:S01]  /*39cd0*/  LDL.LU.64 R10, [R1+0x1ee8] ;  /* 0x001ee800010a7983 */ /* 0x000ea20000300a00 */
[----:B------:R-:W-:-:S04]  /*39ce0*/  IADD3 R17, P2, R8, UR12, RZ ;  /* 0x0000000c08117c10 */ /* 0x000fc8000ff5e0ff */
[----:B------:R-:W-:Y:S02]  /*39cf0*/  IADD3.X R14, R9, UR6, RZ, P2, !PT ;  /* 0x00000006090e7c10 */ /* 0x000fe400097fe4ff */
[----:B------:R-:W-:-:S05]  /*39d00*/  IADD3 R18, P0, R18, UR12, RZ ;  /* 0x0000000c12127c10 */ /* 0x000fca000ff1e0ff */
[----:B------:R-:W-:Y:S01]  /*39d10*/  STL [R1+0x1ec0], R18 ;  /* 0x001ec01201007387 */ /* 0x000fe20000100800 */
[----:B------:R0:W-:Y:S03]  /*39d20*/  STL.64 [R1+0x1eb8], R16 ;  /* 0x001eb81001007387 */ /* 0x0001e60000100a00 */
[----:B0-----:R-:W3:Y:S01]  /*39d30*/  LDL.LU R16, [R1+0xd0] ;  /* 0x0000d00001107983 */ /* 0x001ee20000300800 */
[----:B------:R-:W3:Y:S02]  /*39d40*/  LDL.LU R17, [R1+0xd4] ;  /* 0x0000d40001117983 */ /* 0x000ee40000300800 */
[----:B------:R-:W3:Y:S01]  /*39d50*/  LDL.LU R18, [R1+0xd8] ;  /* 0x0000d80001127983 */ /* 0x000ee20000300800 */
[----:B--2---:R-:W-:Y:S01]  /*39d60*/  HMMA.16816.F32.BF16 R8, R20, R10, R4 ;  /* 0x0000000a1408723c */ /* 0x004fe20000041804 */
[----:B------:R-:W2:Y:S01]  /*39d70*/  LDL.LU.64 R6, [R1+0x1ee0] ;  /* 0x001ee00001067983 */ /* 0x000ea20000300a00 */
[----:B------:R-:W2:Y:S11]  /*39d80*/  LDL.LU.64 R4, [R1+0x1ed8] ;  /* 0x001ed80001047983 */ /* 0x000eb60000300a00 */
[----:B------:R-:W-:Y:S10]  /*39d90*/  @!UPT UIADD3 URZ, URZ, URZ, URZ ;  /* 0x0000003f3f3ff290 */ /* 0x000ff4000fffe03f */
[----:B------:R-:W-:Y:S01]  /*39da0*/  STL.64 [R1+0x6a0], R8 ;  /* 0x0006a00801007387 */ /* 0x000fe20000100a00 */
[----:B------:R0:W-:Y:S03]  /*39db0*/  STL.64 [R1+0x6a8], R10 ;  /* 0x0006a80a01007387 */ /* 0x0001e60000100a00 */
[----:B0-----:R-:W3:Y:S01]  /*39dc0*/  LDL.LU.64 R10, [R1+0x10d0] ;  /* 0x0010d000010a7983 */ /* 0x001ee20000300a00 */
[----:B------:R-:W-:Y:S01]  /*39dd0*/  IMAD.MOV.U32 R19, RZ, RZ, R2 ;  /* 0x000000ffff137224 */ /* 0x000fe200078e0002 */
[----:B--2---:R-:W-:-:S04]  /*39de0*/  IADD3 R9, P1, R4, UR12, RZ ;  /* 0x0000000c04097c10 */ /* 0x004fc8000ff3e0ff */
[----:B------:R-:W-:Y:S02]  /*39df0*/  IADD3.X R4, R5, UR6, RZ, P1, !PT ;  /* 0x0000000605047c10 */ /* 0x000fe40008ffe4ff */
[----:B---3--:R-:W-:Y:S01]  /*39e00*/  IADD3.X R2, R11, UR6, RZ, P0, !PT ;  /* 0x000000060b027c10 */ /* 0x008fe200087fe4ff */
[----:B------:R-:W-:Y:S01]  /*39e10*/  IADD3 R10, P0, R6, UR12, RZ ;  /* 0x0000000c060a7c10 */ /* 0x000fe2000ff1e0ff */
[----:B------:R-:W-:-:S04]  /*39e20*/  IADD3 R11, P2, R26, UR12, RZ ;  /* 0x0000000c1a0b7c10 */ /* 0x000fc8000ff5e0ff */
[----:B------:R0:W-:Y:S01]  /*39e30*/  STL [R1+0x1dfc], R10 ;  /* 0x001dfc0a01007387 */ /* 0x0001e20000100800 */
[----:B------:R1:W-:Y:S01]  /*39e40*/  STL [R1+0x1e00], R11 ;  /* 0x001e000b01007387 */ /* 0x0003e20000100800 */
[----:B------:R-:W-:Y:S01]  /*39e50*/  IADD3.X R5, R7, UR6, RZ, P0, !PT ;  /* 0x0000000607057c10 */ /* 0x000fe200087fe4ff */
[----:B0-----:R-:W-:Y:S02]  /*39e60*/  IMAD.MOV.U32 R10, RZ, RZ, R26 ;  /* 0x000000ffff0a7224 */ /* 0x001fe400078e001a */
[----:B-1----:R-:W-:Y:S02]  /*39e70*/  IMAD.MOV.U32 R11, RZ, RZ, R27 ;  /* 0x000000ffff0b7224 */ /* 0x002fe400078e001b */
[----:B------:R-:W2:Y:S01]  /*39e80*/  LDL.LU.64 R26, [R1+0x1ed0] ;  /* 0x001ed000011a7983 */ /* 0x000ea20000300a00 */
[----:B------:R-:W3:Y:S01]  /*39e90*/  LDL.LU.64 R6, [R1+0x1ec8] ;  /* 0x001ec80001067983 */ /* 0x000ee20000300a00 */
[----:B------:R-:W-:Y:S02]  /*39ea0*/  IADD3 R25, R25, 0x1, RZ ;  /* 0x0000000119197810 */ /* 0x000fe40007ffe0ff */
[----:B------:R-:W-:Y:S01]  /*39eb0*/  IADD3.X R8, R11, UR6, RZ, P2, !PT ;  /* 0x000000060b087c10 */ /* 0x000fe200097fe4ff */
[----:B------:R0:W-:Y:S02]  /*39ec0*/  STL [R1+0x1e04], R5 ;  /* 0x001e040501007387 */ /* 0x0001e40000100800 */
[----:B------:R-:W-:Y:S02]  /*39ed0*/  STL [R1+0x13f4], R25 ;  /* 0x0013f41901007387 */ /* 0x000fe40000100800 */
[----:B------:R-:W-:Y:S01]  /*39ee0*/  STL [R1+0x1e08], R8 ;  /* 0x001e080801007387 */ /* 0x000fe20000100800 */
[----:B---3--:R-:W-:Y:S03]  /*39ef0*/  HMMA.16816.F32.BF16 R20, R20, R6, R16 ;  /* 0x000000061414723c */ /* 0x008fe60000041810 */
[----:B------:R-:W3:Y:S01]  /*39f00*/  LDL.LU R18, [R1+0x1ec0] ;  /* 0x001ec00001127983 */ /* 0x000ee20000300800 */
[----:B------:R-:W3:Y:S02]  /*39f10*/  LDL.LU.64 R16, [R1+0x1eb8] ;  /* 0x001eb80001107983 */ /* 0x000ee40000300a00 */
[----:B------:R-:W-:-:S02]  /*39f20*/  IMAD.MOV.U32 R11, RZ, RZ, R14 ;  /* 0x000000ffff0b7224 */ /* 0x000fc400078e000e */
[----:B0-----:R-:W-:Y:S02]  /*39f30*/  IMAD.MOV.U32 R5, RZ, RZ, R4 ;  /* 0x000000ffff057224 */ /* 0x001fe400078e0004 */
[----:B------:R-:W-:Y:S01]  /*39f40*/  IMAD.MOV.U32 R4, RZ, RZ, R9 ;  /* 0x000000ffff047224 */ /* 0x000fe200078e0009 */
[----:B--2---:R-:W-:Y:S02]  /*39f50*/  IADD3 R26, P2, R26, UR12, RZ ;  /* 0x0000000c1a1a7c10 */ /* 0x004fe4000ff5e0ff */
[----:B------:R-:W-:-:S11]  /*39f60*/  IADD3 R27, P1, R27, UR12, RZ ;  /* 0x0000000c1b1b7c10 */ /* 0x000fd6000ff3e0ff */
[----:B------:R-:W-:Y:S02]  /*39f70*/  IMAD.MOV.U32 R6, RZ, RZ, R23 ;  /* 0x000000ffff067224 */ /* 0x000fe400078e0017 */
[----:B------:R-:W-:Y:S01]  /*39f80*/  IMAD.MOV.U32 R7, RZ, RZ, R22 ;  /* 0x000000ffff077224 */ /* 0x000fe200078e0016 */
[----:B------:R-:W-:Y:S01]  /*39f90*/  STL.64 [R1+0xd0], R20 ;  /* 0x0000d01401007387 */ /* 0x000fe20000100a00 */
[----:B------:R-:W-:Y:S02]  /*39fa0*/  STL.64 [R1+0xd8], R22 ;  /* 0x0000d81601007387 */ /* 0x000fe40000100a00 */
[----:B------:R0:W-:Y:S01]  /*39fb0*/  STL [R1+0x1e10], R6 ;  /* 0x001e100601007387 */ /* 0x0001e20000100800 */
[----:B------:R1:W-:Y:S01]  /*39fc0*/  STL [R1+0x1e0c], R7 ;  /* 0x001e0c0701007387 */ /* 0x0003e20000100800 */
[----:B0-----:R-:W-:Y:S02]  /*39fd0*/  IMAD.MOV.U32 R6, RZ, RZ, R15 ;  /* 0x000000ffff067224 */ /* 0x001fe400078e000f */
[----:B-1----:R-:W-:-:S05]  /*39fe0*/  IMAD.MOV.U32 R7, RZ, RZ, R12 ;  /* 0x000000ffff077224 */ /* 0x002fca00078e000c */
[----:B------:R0:W-:Y:S01]  /*39ff0*/  STL.64 [R1+0x1100], R6 ;  /* 0x0011000601007387 */ /* 0x0001e20000100a00 */
[----:B------:R-:W-:Y:S01]  /*3a000*/  IADD3 R29, P4, R29, UR12, RZ ;  /* 0x0000000c1d1d7c10 */ /* 0x000fe2000ff9e0ff */
[----:B0-----:R-:W-:Y:S02]  /*3a010*/  IMAD.MOV.U32 R7, RZ, RZ, R2 ;  /* 0x000000ffff077224 */ /* 0x001fe400078e0002 */
[----:B---3--:R-:W-:Y:S02]  /*3a020*/  IMAD.MOV.U32 R12, RZ, RZ, R16 ;  /* 0x000000ffff0c7224 */ /* 0x008fe400078e0010 */
[----:B------:R-:W-:Y:S02]  /*3a030*/  IMAD.MOV.U32 R10, RZ, RZ, R17 ;  /* 0x000000ffff0a7224 */ /* 0x000fe400078e0011 */
[----:B------:R-:W-:Y:S01]  /*3a040*/  IMAD.MOV.U32 R6, RZ, RZ, R18 ;  /* 0x000000ffff067224 */ /* 0x000fe200078e0012 */
[----:B------:R-:W-:Y:S02]  /*3a050*/  STL.64 [R1+0x10f8], R12 ;  /* 0x0010f80c01007387 */ /* 0x000fe40000100a00 */
[----:B------:R-:W-:Y:S02]  /*3a060*/  STL.64 [R1+0x10f0], R10 ;  /* 0x0010f00a01007387 */ /* 0x000fe40000100a00 */
[----:B------:R-:W-:Y:S02]  /*3a070*/  STL.64 [R1+0x10d0], R6 ;  /* 0x0010d00601007387 */ /* 0x000fe40000100a00 */
[----:B------:R-:W-:Y:S01]  /*3a080*/  STL.64 [R1+0x10d8], R4 ;  /* 0x0010d80401007387 */ /* 0x000fe20000100a00 */
[----:B------:R-:W-:Y:S01]  /*3a090*/  STL [R1+0x140c], R26 ;  /* 0x00140c1a01007387 */ /* 0x000fe20000100800 */
[----:B------:R-:W-:Y:S02]  /*3a0a0*/  STL [R1+0x146c], R27 ;  /* 0x00146c1b01007387 */ /* 0x000fe40000100800 */
[----:B------:R-:W-:Y:S02]  /*3a0b0*/  STL [R1+0x1464], R29 ;  /* 0x0014641d01007387 */ /* 0x000fe40000100800 */
[----:B------:R-:W2:Y:S01]  /*3a0c0*/  LDL.LU R9, [R1+0x1468] ;  /* 0x0014680001097983 */ /* 0x000ea20000300800 */
[----:B----4-:R-:W-:-:S02]  /*3a0d0*/  IADD3 R3, P6, R3, UR12, RZ ;  /* 0x0000000c03037c10 */ /* 0x010fc4000ffde0ff */
[----:B------:R-:W-:-:S03]  /*3a0e0*/  IADD3 R28, P5, R28, UR12, RZ ;  /* 0x0000000c1c1c7c10 */ /* 0x000fc6000ffbe0ff */
[----:B------:R-:W-:Y:S04]  /*3a0f0*/  STL [R1+0x145c], R3 ;  /* 0x00145c0301007387 */ /* 0x000fe80000100800 */
[----:B--2---:R0:W-:Y:S01]  /*3a100*/  STL [R1+0x1eac], R9 ;  /* 0x001eac0901007387 */ /* 0x0041e20000100800 */
[----:B------:R-:W-:Y:S03]  /*3a110*/  STL [R1+0x1454], R28 ;  /* 0x0014541c01007387 */ /* 0x000fe60000100800 */
[----:B0-----:R-:W2:Y:S01]  /*3a120*/  LDL.LU R9, [R1+0x1444] ;  /* 0x0014440001097983 */ /* 0x001ea20000300800 */
[----:B------:R-:W-:-:S05]  /*3a130*/  IADD3 R0, P3, R0, UR12, RZ ;  /* 0x0000000c00007c10 */ /* 0x000fca000ff7e0ff */
[----:B------:R-:W-:Y:S04]  /*3a140*/  STL [R1+0x144c], R0 ;  /* 0x00144c0001007387 */ /* 0x000fe80000100800 */
[----:B--2---:R0:W-:Y:S04]  /*3a150*/  STL [R1+0x1eb0], R9 ;  /* 0x001eb00901007387 */ /* 0x0041e80000100800 */
        /* <DEDUP_REMOVED lines=21> */
[----:B------:R-:W-:Y:S01]  /*3a2b0*/  ISETP.NE.U32.AND P0, PT, R25, UR7, PT ;  /* 0x0000000719007c0c */ /* 0x000fe2000bf05070 */
        /* <DEDUP_REMOVED lines=8> */
[----:B--2---:R-:W-:-:S05]  /*3a340*/  IADD3.X R9, R9, UR6, RZ, P2, !PT ;  /* 0x0000000609097c10 */ /* 0x004fca00097fe4ff */
[----:B------:R0:W-:Y:S04]  /*3a350*/  STL [R1+0x1408], R9 ;  /* 0x0014080901007387 */ /* 0x0001e80000100800 */
[----:B0-----:R-:W2:Y:S02]  /*3a360*/  LDL.LU R9, [R1+0x1eb0] ;  /* 0x001eb00001097983 */ /* 0x001ea40000300800 */
[----:B--2---:R-:W-:-:S05]  /*3a370*/  IADD3 R9, P2, R9, UR12, RZ ;  /* 0x0000000c09097c10 */ /* 0x004fca000ff5e0ff */
[----:B------:R0:W-:Y:S04]  /*3a380*/  STL [R1+0x1444], R9 ;  /* 0x0014440901007387 */ /* 0x0001e80000100800 */
[----:B0-----:R-:W2:Y:S01]  /*3a390*/  LDL.LU R9, [R1+0x1eac] ;  /* 0x001eac0001097983 */ /* 0x001ea20000300800 */
[----:B----4-:R-:W-:Y:S01]  /*3a3a0*/  IADD3.X R18, R18, UR6, RZ, P4, !PT ;  /* 0x0000000612127c10 */ /* 0x010fe2000a7fe4ff */
[----:B---3--:R-:W-:Y:S01]  /*3a3b0*/  IADD3 R2, P4, R2, UR12, RZ ;  /* 0x0000000c02027c10 */ /* 0x008fe2000ff9e0ff */
[----:B------:R-:W-:Y:S01]  /*3a3c0*/  IADD3.X R17, R17, UR6, RZ, P6, !PT ;  /* 0x0000000611117c10 */ /* 0x000fe2000b7fe4ff */
[----:B------:R-:W-:Y:S01]  /*3a3d0*/  IADD3 R14, P6, R14, UR12, RZ ;  /* 0x0000000c0e0e7c10 */ /* 0x000fe2000ffde0ff */
        /* <DEDUP_REMOVED lines=16> */
[----:B--2---:R-:W-:Y:S01]  /*3a4e0*/  IADD3.X R9, R9, UR6, RZ, P1, !PT ;  /* 0x0000000609097c10 */ /* 0x004fe20008ffe4ff */
[----:B------:R-:W-:-:S04]  /*3a4f0*/  IADD3 R4, P1, R4, UR12, RZ ;  /* 0x0000000c04047c10 */ /* 0x000fc8000ff3e0ff */
[----:B------:R0:W-:Y:S01]  /*3a500*/  STL [R1+0x1468], R9 ;  /* 0x0014680901007387 */ /* 0x0001e20000100800 */
[----:B------:R-:W-:Y:S02]  /*3a510*/  STL [R1+0x143c], R4 ;  /* 0x00143c0401007387 */ /* 0x000fe40000100800 */
[----:B------:R-:W-:Y:S02]  /*3a520*/  STL [R1+0x1460], R18 ;  /* 0x0014601201007387 */ /* 0x000fe40000100800 */
[----:B------:R-:W-:Y:S01]  /*3a530*/  STL [R1+0x1434], R2 ;  /* 0x0014340201007387 */ /* 0x000fe20000100800 */
[----:B------:R-:W-:Y:S01]  /*3a540*/  STL [R1+0x1458], R17 ;  /* 0x0014581101007387 */ /* 0x000fe20000100800 */
[----:B------:R-:W-:Y:S02]  /*3a550*/  STL [R1+0x142c], R14 ;  /* 0x00142c0e01007387 */ /* 0x000fe40000100800 */
[----:B------:R-:W-:Y:S02]  /*3a560*/  STL [R1+0x1450], R16 ;  /* 0x0014501001007387 */ /* 0x000fe40000100800 */
[----:B------:R-:W-:Y:S01]  /*3a570*/  STL [R1+0x1424], R13 ;  /* 0x0014240d01007387 */ /* 0x000fe20000100800 */
[----:B------:R-:W-:Y:S01]  /*3a580*/  IADD3.X R20, R20, UR6, RZ, P1, !PT ;  /* 0x0000000614147c10 */ /* 0x000fe20008ffe4ff */
[----:B------:R-:W-:Y:S01]  /*3a590*/  STL [R1+0x1448], R15 ;  /* 0x0014480f01007387 */ /* 0x000fe20000100800 */
[----:B------:R-:W-:Y:S01]  /*3a5a0*/  IADD3 R21, P1, R21, UR12, RZ ;  /* 0x0000000c15157c10 */ /* 0x000fe2000ff3e0ff */
        /* <DEDUP_REMOVED lines=11> */
[----:B------:R-:W-:Y:S01]  /*3a660*/  IADD3.X R27, R27, UR6, RZ, P1, !PT ;  /* 0x000000061b1b7c10 */ /* 0x000fe20008ffe4ff */
[----:B------:R-:W-:Y:S01]  /*3a670*/  STL [R1+0x1418], R19 ;  /* 0x0014181301007387 */ /* 0x000fe20000100800 */
[----:B------:R-:W-:Y:S01]  /*3a680*/  IADD3 R29, P1, R29, UR12, RZ ;  /* 0x0000000c1d1d7c10 */ /* 0x000fe2000ff3e0ff */
[----:B------:R-:W-:Y:S01]  /*3a690*/  STL [R1+0x1480], R24 ;  /* 0x0014801801007387 */ /* 0x000fe20000100800 */
[----:B------:R-:W-:Y:S02]  /*3a6a0*/  STL [R1+0x14a4], R25 ;  /* 0x0014a41901007387 */ /* 0x000fe40000100800 */
[----:B------:R-:W-:Y:S02]  /*3a6b0*/  STL [R1+0x1478], R26 ;  /* 0x0014781a01007387 */ /* 0x000fe40000100800 */
[----:B------:R-:W-:Y:S01]  /*3a6c0*/  STL [R1+0x149c], R27 ;  /* 0x00149c1b01007387 */ /* 0x000fe20000100800 */
[----:B------:R-:W-:Y:S01]  /*3a6d0*/  STL [R1+0x1470], R29 ;  /* 0x0014701d01007387 */ /* 0x000fe20000100800 */
[----:B0-----:R-:W2:Y:S01]  /*3a6e0*/  LDL.LU R9, [R1+0x14d0] ;  /* 0x0014d00001097983 */ /* 0x001ea20000300800 */
[----:B------:R-:W-:Y:S01]  /*3a6f0*/  IADD3.X R3, R3, UR6, RZ, P4, !PT ;  /* 0x0000000603037c10 */ /* 0x000fe2000a7fe4ff */
[----:B------:R-:W-:-:S04]  /*3a700*/  IADD3 R28, P4, R28, UR12, RZ ;  /* 0x0000000c1c1c7c10 */ /* 0x000fc8000ff9e0ff */
[----:B------:R-:W-:Y:S04]  /*3a710*/  STL [R1+0x1494], R3 ;  /* 0x0014940301007387 */ /* 0x000fe80000100800 */
[----:B--2---:R0:W-:Y:S01]  /*3a720*/  STL [R1+0x1ea4], R9 ;  /* 0x001ea40901007387 */ /* 0x0041e20000100800 */
[----:B------:R-:W-:Y:S03]  /*3a730*/  STL [R1+0x14e0], R28 ;  /* 0x0014e01c01007387 */ /* 0x000fe60000100800 */
[----:B0-----:R-:W2:Y:S01]  /*3a740*/  LDL.LU R9, [R1+0x1484] ;  /* 0x0014840001097983 */ /* 0x001ea20000300800 */
[----:B------:R-:W-:-:S05]  /*3a750*/  IADD3.X R0, R0, UR6, RZ, P6, !PT ;  /* 0x0000000600007c10 */ /* 0x000fca000b7fe4ff */
        /* <DEDUP_REMOVED lines=31> */
[----:B--2---:R-:W-:-:S05]  /*3a950*/  IADD3 R9, P6, R9, UR12, RZ ;  /* 0x0000000c09097c10 */ /* 0x004fca000ffde0ff */
[----:B------:R0:W-:Y:S04]  /*3a960*/  STL [R1+0x14d8], R9 ;  /* 0x0014d80901007387 */ /* 0x0001e80000100800 */
[----:B0-----:R-:W2:Y:S02]  /*3a970*/  LDL.LU R9, [R1+0x1ea8] ;  /* 0x001ea80001097983 */ /* 0x001ea40000300800 */
[----:B--2---:R-:W-:-:S05]  /*3a980*/  IADD3.X R9, R9, UR6, RZ, P5, !PT ;  /* 0x0000000609097c10 */ /* 0x004fca000affe4ff */
[----:B------:R0:W-:Y:S04]  /*3a990*/  STL [R1+0x1484], R9 ;  /* 0x0014840901007387 */ /* 0x0001e80000100800 */
[----:B0-----:R-:W2:Y:S01]  /*3a9a0*/  LDL.LU R9, [R1+0x1ea4] ;  /* 0x001ea40001097983 */ /* 0x001ea20000300800 */
[----:B---3--:R-:W-:Y:S01]  /*3a9b0*/  IADD3.X R4, R4, UR6, RZ, P3, !PT ;  /* 0x0000000604047c10 */ /* 0x008fe20009ffe4ff */
[----:B----4-:R-:W-:Y:S01]  /*3a9c0*/  IADD3 R18, P3, R18, UR12, RZ ;  /* 0x0000000c12127c10 */ /* 0x010fe2000ff7e0ff */
        /* <DEDUP_REMOVED lines=18> */
[----:B------:R-:W-:-:S02]  /*3aaf0*/  IADD3.X R29, R29, UR6, RZ, P3, !PT ;  /* 0x000000061d1d7c10 */ /* 0x000fc40009ffe4ff */
[----:B--2---:R-:W-:-:S05]  /*3ab00*/  IADD3 R9, P5, R9, UR12, RZ ;  /* 0x0000000c09097c10 */ /* 0x004fca000ffbe0ff */
[----:B------:R0:W-:Y:S01]  /*3ab10*/  STL [R1+0x14d0], R9 ;  /* 0x0014d00901007387 */ /* 0x0001e20000100800 */
[----:B------:R-:W-:Y:S02]  /*3ab20*/  STL [R1+0x147c], R4 ;  /* 0x00147c0401007387 */ /* 0x000fe40000100800 */
[----:B------:R-:W-:Y:S02]  /*3ab30*/  STL [R1+0x14c8], R18 ;  /* 0x0014c81201007387 */ /* 0x000fe40000100800 */
[----:B------:R-:W-:Y:S01]  /*3ab40*/  STL [R1+0x1474], R2 ;  /* 0x0014740201007387 */ /* 0x000fe20000100800 */
[----:B------:R-:W-:Y:S01]  /*3ab50*/  STL [R1+0x14c0], R17 ;  /* 0x0014c01101007387 */ /* 0x000fe20000100800 */
        /* <DEDUP_REMOVED lines=24> */
[----:B------:R-:W-:Y:S02]  /*3ace0*/  STL [R1+0x150c], R29 ;  /* 0x00150c1d01007387 */ /* 0x000fe40000100800 */
[----:B0-----:R-:W2:Y:S01]  /*3acf0*/  LDL.LU R9, [R1+0x14f4] ;  /* 0x0014f40001097983 */ /* 0x001ea20000300800 */
[----:B------:R-:W-:-:S02]  /*3ad00*/  IADD3 R3, P3, R3, UR12, RZ ;  /* 0x0000000c03037c10 */ /* 0x000fc4000ff7e0ff */
[----:B------:R-:W-:-:S03]  /*3ad10*/  IADD3.X R28, R28, UR6, RZ, P2, !PT ;  /* 0x000000061c1c7c10 */ /* 0x000fc600097fe4ff */
        /* <DEDUP_REMOVED lines=1697> */
[----:B------:R-:W-:-:S02]  /*41730*/  IADD3.X R3, R3, UR8, RZ, P3, !PT ;  /* 0x0000000803037c10 */ /* 0x000fc40009ffe4ff */
[----:B--2---:R-:W-:-:S05]  /*41740*/  IADD3 R6, P1, R6, UR9, RZ ;  /* 0x0000000906067c10 */ /* 0x004fca000ff3e0ff */
[----:B------:R0:W-:Y:S04]  /*41750*/  STL [R1+0x1d90], R6 ;  /* 0x001d900601007387 */ /* 0x0001e80000100800 */
[----:B0-----:R0:W5:Y:S01]  /*41760*/  LDL.LU R6, [R1+0x1e10] ;  /* 0x001e100001067983 */ /* 0x0011620000300800 */
[----:B------:R1:W-:Y:S03]  /*41770*/  STL [R1+0x1d2c], R7 ;  /* 0x001d2c0701007387 */ /* 0x0003e60000100800 */
[----:B-1----:R0:W5:Y:S01]  /*41780*/  LDL.LU R7, [R1+0x1e0c] ;  /* 0x001e0c0001077983 */ /* 0x0021620000300800 */
[----:B------:R1:W-:Y:S03]  /*41790*/  STL [R1+0x1d98], R8 ;  /* 0x001d980801007387 */ /* 0x0003e60000100800 */
[----:B-1----:R-:W2:Y:S01]  /*417a0*/  LDL.LU R8, [R1+0x1e08] ;  /* 0x001e080001087983 */ /* 0x002ea20000300800 */
[----:B------:R1:W-:Y:S03]  /*417b0*/  STL [R1+0x1d34], R5 ;  /* 0x001d340501007387 */ /* 0x0003e60000100800 */
[----:B-1----:R-:W3:Y:S01]  /*417c0*/  LDL.LU R5, [R1+0x1e04] ;  /* 0x001e040001057983 */ /* 0x002ee20000300800 */
[----:B------:R1:W-:Y:S03]  /*417d0*/  STL [R1+0x1da0], R11 ;  /* 0x001da00b01007387 */ /* 0x0003e60000100800 */
[----:B-1----:R-:W4:Y:S01]  /*417e0*/  LDL.LU R11, [R1+0x1e00] ;  /* 0x001e0000010b7983 */ /* 0x002f220000300800 */
[----:B------:R1:W-:Y:S03]  /*417f0*/  STL [R1+0x1d3c], R10 ;  /* 0x001d3c0a01007387 */ /* 0x0003e60000100800 */
[----:B-1----:R-:W4:Y:S01]  /*41800*/  LDL.LU R10, [R1+0x1dfc] ;  /* 0x001dfc00010a7983 */ /* 0x002f220000300800 */
[----:B------:R-:W-:Y:S01]  /*41810*/  IADD3 R28, P3, R28, UR9, RZ ;  /* 0x000000091c1c7c10 */ /* 0x000fe2000ff7e0ff */
[----:B------:R1:W-:Y:S01]  /*41820*/  STL [R1+0x1da8], R29 ;  /* 0x001da81d01007387 */ /* 0x0003e20000100800 */
[----:B------:R-:W-:Y:S01]  /*41830*/  IADD3.X R0, R0, UR8, RZ, P2, !PT ;  /* 0x0000000800007c10 */ /* 0x000fe200097fe4ff */
[----:B------:R-:W-:Y:S01]  /*41840*/  IADD3 R9, P2, R9, UR9, RZ ;  /* 0x0000000909097c10 */ /* 0x000fe2000ff5e0ff */
[----:B------:R-:W-:Y:S01]  /*41850*/  IADD3.X R4, R4, UR8, RZ, P1, !PT ;  /* 0x0000000804047c10 */ /* 0x000fe20008ffe4ff */
[----:B------:R-:W-:Y:S01]  /*41860*/  IADD3 R18, P1, R18, UR9, RZ ;  /* 0x0000000912127c10 */ /* 0x000fe2000ff3e0ff */
[----:B------:R-:W-:Y:S01]  /*41870*/  IADD3.X R2, R2, UR8, RZ, P4, !PT ;  /* 0x0000000802027c10 */ /* 0x000fe2000a7fe4ff */
[----:B-1----:R0:W5:Y:S01]  /*41880*/  LDL.LU R29, [R1+0x1df8] ;  /* 0x001df800011d7983 */ /* 0x0021620000300800 */
[----:B------:R1:W-:Y:S01]  /*41890*/  STL [R1+0x1d44], R3 ;  /* 0x001d440301007387 */ /* 0x0003e20000100800 */
[----:B------:R-:W-:-:S02]  /*418a0*/  IADD3 R17, P4, R17, UR9, RZ ;  /* 0x0000000911117c10 */ /* 0x000fc4000ff9e0ff */
[----:B------:R-:W-:Y:S01]  /*418b0*/  IADD3.X R14, R14, UR8, RZ, P6, !PT ;  /* 0x000000080e0e7c10 */ /* 0x000fe2000b7fe4ff */
[----:B------:R-:W-:Y:S01]  /*418c0*/  IADD3 R16, P6, R16, UR9, RZ ;  /* 0x0000000910107c10 */ /* 0x000fe2000ffde0ff */
[----:B------:R-:W-:Y:S01]  /*418d0*/  IADD3.X R13, R13, UR8, RZ, P5, !PT ;  /* 0x000000080d0d7c10 */ /* 0x000fe2000affe4ff */
[----:B-1----:R0:W5:Y:S01]  /*418e0*/  LDL.LU R3, [R1+0x1df4] ;  /* 0x001df40001037983 */ /* 0x0021620000300800 */
[----:B------:R1:W-:Y:S01]  /*418f0*/  STL [R1+0x1db0], R28 ;  /* 0x001db01c01007387 */ /* 0x0003e20000100800 */
[----:B------:R-:W-:Y:S02]  /*41900*/  IADD3 R15, P5, R15, UR9, RZ ;  /* 0x000000090f0f7c10 */ /* 0x000fe4000ffbe0ff */
[----:B------:R-:W-:Y:S01]  /*41910*/  IADD3.X R12, R12, UR8, RZ, P3, !PT ;  /* 0x000000080c0c7c10 */ /* 0x000fe20009ffe4ff */
[----:B------:R-:W-:Y:S01]  /*41920*/  IADD3 R20, P3, R20, UR9, RZ ;  /* 0x0000000914147c10 */ /* 0x000fe2000ff7e0ff */
[----:B-1----:R0:W5:Y:S01]  /*41930*/  LDL.LU R28, [R1+0x1df0] ;  /* 0x001df000011c7983 */ /* 0x0021620000300800 */
[----:B------:R1:W-:Y:S02]  /*41940*/  STL [R1+0x1d4c], R0 ;  /* 0x001d4c0001007387 */ /* 0x0003e40000100800 */
        /* <DEDUP_REMOVED lines=8> */
[----:B------:R3:W-:Y:S01]  /*419d0*/  STL [R1+0x1d6c], R13 ;  /* 0x001d6c0d01007387 */ /* 0x0007e20000100800 */
[----:B------:R-:W-:Y:S01]  /*419e0*/  IADD3 R22, P2, R22, UR9, RZ ;  /* 0x0000000916167c10 */ /* 0x000fe2000ff5e0ff */
[----:B------:R-:W-:Y:S01]  /*419f0*/  STL [R1+0x1dbc], R15 ;  /* 0x001dbc0f01007387 */ /* 0x000fe20000100800 */
[----:B------:R-:W-:Y:S01]  /*41a00*/  IADD3.X R23, R23, UR8, RZ, P1, !PT ;  /* 0x0000000817177c10 */ /* 0x000fe20008ffe4ff */
[----:B------:R0:W-:Y:S01]  /*41a10*/  STL [R1+0x1d74], R12 ;  /* 0x001d740c01007387 */ /* 0x0001e20000100800 */
[----:B------:R-:W-:Y:S01]  /*41a20*/  IADD3.X R19, R19, UR8, RZ, P4, !PT ;  /* 0x0000000813137c10 */ /* 0x000fe2000a7fe4ff */
[----:B------:R0:W-:Y:S01]  /*41a30*/  STL [R1+0x1db8], R20 ;  /* 0x001db81401007387 */ /* 0x0001e20000100800 */
[----:B------:R-:W-:-:S03]  /*41a40*/  IADD3.X R24, R24, UR8, RZ, P6, !PT ;  /* 0x0000000818187c10 */ /* 0x000fc6000b7fe4ff */
[----:B-1----:R-:W1:Y:S01]  /*41a50*/  S2R R0, SR_TID.X ;  /* 0x0000000000007919 */ /* 0x002e620000002100 */
[----:B------:R0:W-:Y:S01]  /*41a60*/  STL [R1+0x1d7c], R21 ;  /* 0x001d7c1501007387 */ /* 0x0001e20000100800 */
[----:B------:R-:W-:Y:S01]  /*41a70*/  IADD3.X R25, R25, UR8, RZ, P5, !PT ;  /* 0x0000000819197c10 */ /* 0x000fe2000affe4ff */
[----:B------:R0:W-:Y:S01]  /*41a80*/  STL [R1+0x1db4], R22 ;  /* 0x001db41601007387 */ /* 0x0001e20000100800 */
[----:B------:R-:W-:Y:S01]  /*41a90*/  IADD3.X R26, R26, UR8, RZ, P3, !PT ;  /* 0x000000081a1a7c10 */ /* 0x000fe20009ffe4ff */
[----:B------:R0:W-:Y:S01]  /*41aa0*/  STL [R1+0x1d84], R23 ;  /* 0x001d841701007387 */ /* 0x0001e20000100800 */
[----:B------:R0:W-:Y:S01]  /*41ab0*/  STL [R1+0x1d8c], R19 ;  /* 0x001d8c1301007387 */ /* 0x0001e20000100800 */
[----:B------:R-:W-:Y:S01]  /*41ac0*/  IADD3.X R27, R27, UR8, RZ, P2, !PT ;  /* 0x000000081b1b7c10 */ /* 0x000fe200097fe4ff */
[----:B------:R0:W-:Y:S01]  /*41ad0*/  STL [R1+0x1d94], R24 ;  /* 0x001d941801007387 */ /* 0x0001e20000100800 */
[----:B------:R0:W-:Y:S01]  /*41ae0*/  STL [R1+0x1d9c], R25 ;  /* 0x001d9c1901007387 */ /* 0x0001e20000100800 */
[----:B------:R0:W-:Y:S01]  /*41af0*/  STL [R1+0x1da4], R26 ;  /* 0x001da41a01007387 */ /* 0x0001e20000100800 */
[----:B-1----:R-:W-:-:S05]  /*41b00*/  LOP3.LUT R0, R0, 0x3f, RZ, 0xc0, !PT ;  /* 0x0000003f00007812 */ /* 0x002fca00078ec0ff */
[----:B------:R-:W-:Y:S02]  /*41b10*/  IMAD.SHL.U32 R0, R0, 0x2, RZ ;  /* 0x0000000200007824 */ /* 0x000fe400078e00ff */
[----:B---3--:R-:W-:Y:S02]  /*41b20*/  IMAD.MOV.U32 R13, RZ, RZ, R5 ;  /* 0x000000ffff0d7224 */ /* 0x008fe400078e0005 */
[----:B--2---:R-:W-:Y:S02]  /*41b30*/  IMAD.MOV.U32 R5, RZ, RZ, R8 ;  /* 0x000000ffff057224 */ /* 0x004fe400078e0008 */
[----:B----4-:R-:W-:-:S05]  /*41b40*/  IMAD.MOV.U32 R4, RZ, RZ, R11 ;  /* 0x000000ffff047224 */ /* 0x010fca00078e000b */
[----:B------:R1:W-:Y:S01]  /*41b50*/  STL.64 [R1+0x10e8], R4 ;  /* 0x0010e80401007387 */ /* 0x0003e20000100a00 */
[----:B------:R1:W-:Y:S02]  /*41b60*/  STL [R1+0x1dac], R27 ;  /* 0x001dac1b01007387 */ /* 0x0003e40000100800 */
[----:B0-----:R-:W-:-:S05]  /*41b70*/  IMAD.MOV.U32 R12, RZ, RZ, R10 ;  /* 0x000000ffff0c7224 */ /* 0x001fca00078e000a */
[----:B------:R1:W-:Y:S01]  /*41b80*/  STL.64 [R1+0x10e0], R12 ;  /* 0x0010e00c01007387 */ /* 0x0003e20000100a00 */
[----:B------:R-:W-:Y:S01]  /*41b90*/  @!P0 CALL.REL.NOINC `(.L_x_2) ;  /* 0x0000001000008944 */ /* 0x000fe20003c00000 */
[----:B------:R-:W-:Y:S05]  /*41ba0*/  BRA `(.L_x_3) ;  /* 0xfffce96000007947 */ /* 0x000fea000383ffff */
.L_x_2:
[----:B-----5:R-:W2:Y:S04]  /*41bb0*/  LDL.LU R28, [R1+0x7b8] ;  /* 0x0007b800011c7983 */ /* 0x020ea80000300800 */
[----:B--2---:R0:W-:Y:S04]  /*41bc0*/  STL [R1+0x2628], R28 ;  /* 0x0026281c01007387 */ /* 0x0041e80000100800 */
[----:B0-----:R-:W2:Y:S04]  /*41bd0*/  LDL.LU R28, [R1+0x1c8] ;  /* 0x0001c800011c7983 */ /* 0x001ea80000300800 */
        /* <DEDUP_REMOVED lines=31> */
[----:B------:R-:W2:Y:S01]  /*41dd0*/  LDL.LU R0, [R1+0x7cc] ;  /* 0x0007cc0001007983 */ /* 0x000ea20000300800 */
[----:B0-----:R-:W-:-:S03]  /*41de0*/  IMAD.MOV.U32 R28, RZ, RZ, R7 ;  /* 0x000000ffff1c7224 */ /* 0x001fc600078e0007 */
        /* <DEDUP_REMOVED lines=35> */
[----:B------:R-:W2:Y:S04]  /*42020*/  LDL.LU R3, [R1+0x7c8] ;  /* 0x0007c80001037983 */ /* 0x000ea80000300800 */
[----:B------:R-:W3:Y:S04]  /*42030*/  LDL.LU R29, [R1+0x7dc] ;  /* 0x0007dc00011d7983 */ /* 0x000ee80000300800 */
[----:B------:R-:W3:Y:S04]  /*42040*/  LDL.LU R11, [R1+0x7d8] ;  /* 0x0007d800010b7983 */ /* 0x000ee80000300800 */
[----:B------:R-:W4:Y:S04]  /*42050*/  LDL.LU R8, [R1+0x1c4] ;  /* 0x0001c40001087983 */ /* 0x000f280000300800 */
[----:B------:R-:W4:Y:S04]  /*42060*/  LDL.LU R10, [R1+0x1c0] ;  /* 0x0001c000010a7983 */ /* 0x000f280000300800 */
[----:B-1----:R-:W2:Y:S04]  /*42070*/  LDL.LU R5, [R1+0x7b4] ;  /* 0x0007b40001057983 */ /* 0x002ea80000300800 */
[----:B------:R-:W2:Y:S04]  /*42080*/  LDL.LU R9, [R1+0x7b0] ;  /* 0x0007b00001097983 */ /* 0x000ea80000300800 */
[----:B------:R-:W2:Y:S04]  /*42090*/  LDL.LU R4, [R1+0x7c4] ;  /* 0x0007c40001047983 */ /* 0x000ea80000300800 */
[----:B------:R-:W2:Y:S04]  /*420a0*/  LDL.LU R18, [R1+0x7c0] ;  /* 0x0007c00001127983 */ /* 0x000ea80000300800 */
[----:B------:R-:W2:Y:S04]  /*420b0*/  LDL.LU R2, [R1+0x7d4] ;  /* 0x0007d40001027983 */ /* 0x000ea80000300800 */
[----:B------:R-:W2:Y:S04]  /*420c0*/  LDL.LU R17, [R1+0x7d0] ;  /* 0x0007d00001117983 */ /* 0x000ea80000300800 */
[----:B------:R-:W2:Y:S04]  /*420d0*/  LDL.LU R14, [R1+0x24c] ;  /* 0x00024c00010e7983 */ /* 0x000ea80000300800 */
[----:B------:R-:W2:Y:S04]  /*420e0*/  LDL.LU R16, [R1+0x248] ;  /* 0x0002480001107983 */ /* 0x000ea80000300800 */
[----:B------:R-:W2:Y:S04]  /*420f0*/  LDL.LU R13, [R1+0x83c] ;  /* 0x00083c00010d7983 */ /* 0x000ea80000300800 */
[----:B------:R-:W2:Y:S01]  /*42100*/  LDL.LU R15, [R1+0x838] ;  /* 0x00083800010f7983 */ /* 0x000ea20000300800 */
[----:B0-----:R-:W-:-:S03]  /*42110*/  IMAD.MOV.U32 R0, RZ, RZ, R6 ;  /* 0x000000ffff007224 */ /* 0x001fc600078e0006 */
[----:B------:R-:W2:Y:S04]  /*42120*/  LDL.LU R12, [R1+0x84c] ;  /* 0x00084c00010c7983 */ /* 0x000ea80000300800 */
[----:B------:R-:W2:Y:S04]  /*42130*/  LDL.LU R20, [R1+0x848] ;  /* 0x0008480001147983 */ /* 0x000ea80000300800 */
[----:B------:R-:W2:Y:S04]  /*42140*/  LDL.LU R21, [R1+0x85c] ;  /* 0x00085c0001157983 */ /* 0x000ea80000300800 */
[----:B------:R-:W2:Y:S04]  /*42150*/  LDL.LU R22, [R1+0x858] ;  /* 0x0008580001167983 */ /* 0x000ea80000300800 */
[----:B------:R-:W2:Y:S01]  /*42160*/  LDL.LU R23, [R1+0x244] ;  /* 0x0002440001177983 */ /* 0x000ea20000300800 */
[----:B------:R-:W-:-:S03]  /*42170*/  F2FP.BF16.PACK_AB R28, R0, R28 ;  /* 0x0000001c001c723e */ /* 0x000fc600000010ff */
        /* <DEDUP_REMOVED lines=8> */
[----:B------:R0:W-:Y:S04]  /*42200*/  STL [R1+0x125c], R28 ;  /* 0x00125c1c01007387 */ /* 0x0001e80000100800 */
[----:B0-----:R-:W2:Y:S02]  /*42210*/  LDL.LU R28, [R1+0x26a8] ;  /* 0x0026a800011c7983 */ /* 0x001ea40000300800 */
[----:B--2---:R-:W-:-:S02]  /*42220*/  F2FP.BF16.PACK_AB R28, R0, R28 ;  /* 0x0000001c001c723e */ /* 0x004fc400000010ff */
        /* <DEDUP_REMOVED lines=65> */
[----:B------:R2:W-:Y:S01]  /*42640*/  STL [R1+0x1208], R28 ;  /* 0x0012081c01007387 */ /* 0x0005e20000100800 */
[----:B------:R-:W-:Y:S02]  /*42650*/  F2FP.BF16.PACK_AB R5, R5, R9 ;  /* 0x000000090505723e */ /* 0x000fe400000010ff */
[----:B--2---:R-:W-:Y:S02]  /*42660*/  F2FP.BF16.PACK_AB R28, R0, R3 ;  /* 0x00000003001c723e */ /* 0x004fe400000010ff */
[----:B---3--:R-:W-:Y:S02]  /*42670*/  F2FP.BF16.PACK_AB R0, R29, R11 ;  /* 0x0000000b1d00723e */ /* 0x008fe400000010ff */
[----:B----4-:R-:W-:Y:S01]  /*42680*/  F2FP.BF16.PACK_AB R3, R8, R10 ;  /* 0x0000000a0803723e */ /* 0x010fe200000010ff */
[----:B------:R-:W-:Y:S04]  /*42690*/  STL [R1+0x1204], R28 ;  /* 0x0012041c01007387 */ /* 0x000fe80000100800 */
[----:B------:R0:W-:Y:S04]  /*426a0*/  STL [R1+0x1200], R0 ;  /* 0x0012000001007387 */ /* 0x0001e80000100800 */
[----:B------:R1:W-:Y:S01]  /*426b0*/  STL [R1+0x11fc], R3 ;  /* 0x0011fc0301007387 */ /* 0x0003e20000100800 */
[----:B0-----:R-:W-:-:S03]  /*426c0*/  F2FP.BF16.PACK_AB R0, R4, R18 ;  /* 0x000000120400723e */ /* 0x001fc600000010ff */
[----:B------:R-:W-:Y:S01]  /*426d0*/  STL [R1+0x11f8], R5 ;  /* 0x0011f80501007387 */ /* 0x000fe20000100800 */
[----:B-1----:R-:W-:-:S03]  /*426e0*/  F2FP.BF16.PACK_AB R3, R2, R17 ;  /* 0x000000110203723e */ /* 0x002fc600000010ff */
[----:B------:R0:W-:Y:S01]  /*426f0*/  STL [R1+0x11f4], R0 ;  /* 0x0011f40001007387 */ /* 0x0001e20000100800 */
[----:B------:R-:W-:-:S03]  /*42700*/  F2FP.BF16.PACK_AB R2, R14, R16 ;  /* 0x000000100e02723e */ /* 0x000fc600000010ff */
[----:B------:R1:W-:Y:S01]  /*42710*/  STL [R1+0x11f0], R3 ;  /* 0x0011f00301007387 */ /* 0x0003e20000100800 */
[----:B0-----:R-:W-:-:S03]  /*42720*/  F2FP.BF16.PACK_AB R0, R13, R15 ;  /* 0x0000000f0d00723e */ /* 0x001fc600000010ff */
[----:B------:R0:W-:Y:S01]  /*42730*/  STL [R1+0x11ec], R2 ;  /* 0x0011ec0201007387 */ /* 0x0001e20000100800 */
[----:B-1----:R-:W-:-:S03]  /*42740*/  F2FP.BF16.PACK_AB R3, R12, R20 ;  /* 0x000000140c03723e */ /* 0x002fc600000010ff */
[----:B------:R1:W-:Y:S04]  /*42750*/  STL [R1+0x11e8], R0 ;  /* 0x0011e80001007387 */ /* 0x0003e80000100800 */
[----:B------:R2:W-:Y:S01]  /*42760*/  STL [R1+0x11e4], R3 ;  /* 0x0011e40301007387 */ /* 0x0005e20000100800 */
[----:B0-----:R-:W-:Y:S02]  /*42770*/  F2FP.BF16.PACK_AB R2, R21, R22 ;  /* 0x000000161502723e */ /* 0x001fe400000010ff */
[----:B-1----:R-:W-:-:S03]  /*42780*/  F2FP.BF16.PACK_AB R0, R23, R6 ;  /* 0x000000061700723e */ /* 0x002fc600000010ff */
[----:B------:R0:W-:Y:S01]  /*42790*/  STL [R1+0x11e0], R2 ;  /* 0x0011e00201007387 */ /* 0x0001e20000100800 */
[----:B--2---:R-:W-:-:S03]  /*427a0*/  F2FP.BF16.PACK_AB R3, R7, R19 ;  /* 0x000000130703723e */ /* 0x004fc600000010ff */
[----:B------:R1:W-:Y:S04]  /*427b0*/  STL [R1+0x11dc], R0 ;  /* 0x0011dc0001007387 */ /* 0x0003e80000100800 */
[----:B------:R-:W-:Y:S04]  /*427c0*/  STL [R1+0x11d8], R3 ;  /* 0x0011d80301007387 */ /* 0x000fe80000100800 */
[----:B------:R-:W2:Y:S01]  /*427d0*/  LDL.LU R28, [R1+0x9e8] ;  /* 0x0009e800011c7983 */ /* 0x000ea20000300800 */
[----:B0-----:R-:W-:Y:S02]  /*427e0*/  F2FP.BF16.PACK_AB R2, R24, R25 ;  /* 0x000000191802723e */ /* 0x001fe400000010ff */
[----:B-1----:R-:W-:-:S03]  /*427f0*/  F2FP.BF16.PACK_AB R0, R26, R27 ;  /* 0x0000001b1a00723e */ /* 0x002fc600000010ff */
        /* <DEDUP_REMOVED lines=36> */
[----:B------:R-:W3:Y:S04]  /*42a40*/  LDL.LU R0, [R1+0x9fc] ;  /* 0x0009fc0001007983 */ /* 0x000ee80000300800 */
[----:B---3--:R0:W-:Y:S04]  /*42a50*/  STL [R1+0x2598], R0 ;  /* 0x0025980001007387 */ /* 0x0081e80000100800 */
[----:B0-----:R-:W3:Y:S04]  /*42a60*/  LDL.LU R0, [R1+0x9ec] ;  /* 0x0009ec0001007983 */ /* 0x001ee80000300800 */
        /* <DEDUP_REMOVED lines=33> */
[----:B0-----:R-:W2:Y:S04]  /*42c80*/  LDL.LU R0, [R1+0x2bc] ;  /* 0x0002bc0001007983 */ /* 0x001ea80000300800 */
[----:B------:R-:W3:Y:S04]  /*42c90*/  LDL.LU R3, [R1+0x9f8] ;  /* 0x0009f80001037983 */ /* 0x000ee80000300800 */
[----:B------:R-:W4:Y:S04]  /*42ca0*/  LDL.LU R29, [R1+0xa0c] ;  /* 0x000a0c00011d7983 */ /* 0x000f280000300800 */
        /* <DEDUP_REMOVED lines=25> */
[----:B--2---:R-:W-:-:S03]  /*42e40*/  F2FP.BF16.PACK_AB R28, R0, R28 ;  /* 0x0000001c001c723e */ /* 0x004fc600000010ff */
        /* <DEDUP_REMOVED lines=70> */
[----:B---3--:R-:W-:Y:S02]  /*432b0*/  F2FP.BF16.PACK_AB R5, R5, R9 ;  /* 0x000000090505723e */ /* 0x008fe400000010ff */
[----:B--2---:R-:W-:Y:S02]  /*432c0*/  F2FP.BF16.PACK_AB R28, R0, R3 ;  /* 0x00000003001c723e */ /* 0x004fe400000010ff */
[----:B----4-:R-:W-:Y:S02]  /*432d0*/  F2FP.BF16.PACK_AB R0, R29, R11 ;  /* 0x0000000b1d00723e */ /* 0x010fe400000010ff */
[----:B------:R-:W-:Y:S01]  /*432e0*/  F2FP.BF16.PACK_AB R3, R8, R10 ;  /* 0x0000000a0803723e */ /* 0x000fe200000010ff */
        /* <DEDUP_REMOVED lines=778> */
[----:B------:R-:W2:Y:S03]  /*46390*/  LDL.LU R0, [R1+0x2378] ;  /* 0x0023780001007983 */ /* 0x000ea60000300800 */
[----:B------:R0:W-:Y:S02]  /*463a0*/  STL [R1+0x8c0], R28 ;  /* 0x0008c01c01007387 */ /* 0x0001e40000100800 */
[----:B0-----:R-:W2:Y:S02]  /*463b0*/  LDL.LU R28, [R1+0x2374] ;  /* 0x00237400011c7983 */ /* 0x001ea40000300800 */
[----:B--2---:R-:W-:Y:S02]  /*463c0*/  F2FP.BF16.PACK_AB R28, R0, R28 ;  /* 0x0000001c001c723e */ /* 0x004fe400000010ff */
[----:B------:R-:W2:Y:S03]  /*463d0*/  LDL.LU R0, [R1+0x2370] ;  /* 0x0023700001007983 */ /* 0x000ea60000300800 */
[----:B------:R0:W-:Y:S02]  /*463e0*/  STL [R1+0x89c], R28 ;  /* 0x00089c1c01007387 */ /* 0x0001e40000100800 */
[----:B0-----:R-:W2:Y:S02]  /*463f0*/  LDL.LU R28, [R1+0x236c] ;  /* 0x00236c00011c7983 */ /* 0x001ea40000300800 */
[----:B--2---:R-:W-:-:S02]  /*46400*/  F2FP.BF16.PACK_AB R28, R0, R28 ;  /* 0x0000001c001c723e */ /* 0x004fc400000010ff */
[----:B------:R-:W2:Y:S03]  /*46410*/  LDL.LU R0, [R1+0x2368] ;  /* 0x0023680001007983 */ /* 0x000ea60000300800 */
[----:B------:R2:W-:Y:S01]  /*46420*/  STL [R1+0x898], R28 ;  /* 0x0008981c01007387 */ /* 0x0005e20000100800 */
[----:B---3--:R-:W-:Y:S02]  /*46430*/  F2FP.BF16.PACK_AB R5, R5, R9 ;  /* 0x000000090505723e */ /* 0x008fe400000010ff */
[----:B--2---:R-:W-:Y:S01]  /*46440*/  F2FP.BF16.PACK_AB R28, R0, R3 ;  /* 0x00000003001c723e */ /* 0x004fe200000010ff */
[----:B----4-:R-:W-:Y:S01]  /*46450*/  F2FP.BF16.PACK_AB R0, R29, R11 ;  /* 0x0000000b1d00723e */ /* 0x010fe200000010ff */
[----:B------:R-:W-:-:S03]  /*46460*/  F2FP.BF16.PACK_AB R3, R8, R10 ;  /* 0x0000000a0803723e */ /* 0x000fc600000010ff */
[----:B------:R-:W-:Y:S01]  /*46470*/  STL [R1+0x894], R28 ;  /* 0x0008941c01007387 */ /* 0x000fe20000100800 */
[----:B------:R0:W-:Y:S02]  /*46480*/  STL [R1+0x890], R0 ;  /* 0x0008900001007387 */ /* 0x0001e40000100800 */
[----:B------:R1:W-:Y:S02]  /*46490*/  STL [R1+0x88c], R3 ;  /* 0x00088c0301007387 */ /* 0x0003e40000100800 */
[----:B------:R-:W-:Y:S01]  /*464a0*/  STL [R1+0x888], R5 ;  /* 0x0008880501007387 */ /* 0x000fe20000100800 */
[----:B0-----:R-:W-:Y:S02]  /*464b0*/  F2FP.BF16.PACK_AB R0, R4, R18 ;  /* 0x000000120400723e */ /* 0x001fe400000010ff */
[----:B-1----:R-:W-:Y:S01]  /*464c0*/  F2FP.BF16.PACK_AB R3, R2, R17 ;  /* 0x000000110203723e */ /* 0x002fe200000010ff */
[----:B------:R-:W-:Y:S02]  /*464d0*/  F2FP.BF16.PACK_AB R2, R14, R16 ;  /* 0x000000100e02723e */ /* 0x000fe400000010ff */
[----:B------:R0:W-:Y:S02]  /*464e0*/  STL [R1+0x884], R0 ;  /* 0x0008840001007387 */ /* 0x0001e40000100800 */
[----:B------:R1:W-:Y:S02]  /*464f0*/  STL [R1+0x880], R3 ;  /* 0x0008800301007387 */ /* 0x0003e40000100800 */
[----:B------:R2:W-:Y:S01]  /*46500*/  STL [R1+0x87c], R2 ;  /* 0x00087c0201007387 */ /* 0x0005e20000100800 */
[----:B0-----:R-:W-:-:S02]  /*46510*/  F2FP.BF16.PACK_AB R0, R13, R15 ;  /* 0x0000000f0d00723e */ /* 0x001fc400000010ff */
[----:B-1----:R-:W-:Y:S02]  /*46520*/  F2FP.BF16.PACK_AB R3, R12, R20 ;  /* 0x000000140c03723e */ /* 0x002fe400000010ff */
[----:B--2---:R-:W-:Y:S01]  /*46530*/  F2FP.BF16.PACK_AB R2, R21, R22 ;  /* 0x000000161502723e */ /* 0x004fe200000010ff */
[----:B------:R0:W-:Y:S02]  /*46540*/  STL [R1+0x878], R0 ;  /* 0x0008780001007387 */ /* 0x0001e40000100800 */
[----:B------:R1:W-:Y:S02]  /*46550*/  STL [R1+0x874], R3 ;  /* 0x0008740301007387 */ /* 0x0003e40000100800 */
[----:B------:R2:W-:Y:S01]  /*46560*/  STL [R1+0x870], R2 ;  /* 0x0008700201007387 */ /* 0x0005e20000100800 */
[----:B0-----:R-:W-:Y:S02]  /*46570*/  F2FP.BF16.PACK_AB R0, R23, R6 ;  /* 0x000000061700723e */ /* 0x001fe400000010ff */
[----:B-1----:R-:W-:-:S03]  /*46580*/  F2FP.BF16.PACK_AB R3, R7, R19 ;  /* 0x000000130703723e */ /* 0x002fc600000010ff */
[----:B------:R0:W-:Y:S02]  /*46590*/  STL [R1+0x86c], R0 ;  /* 0x00086c0001007387 */ /* 0x0001e40000100800 */
[----:B------:R-:W-:Y:S02]  /*465a0*/  STL [R1+0x868], R3 ;  /* 0x0008680301007387 */ /* 0x000fe40000100800 */
[----:B------:R-:W3:Y:S01]  /*465b0*/  LDL.LU R28, [R1+0xc68] ;  /* 0x000c6800011c7983 */ /* 0x000ee20000300800 */
[----:B--2---:R-:W-:Y:S02]  /*465c0*/  F2FP.BF16.PACK_AB R2, R24, R25 ;  /* 0x000000191802723e */ /* 0x004fe400000010ff */
[----:B0-----:R-:W-:-:S03]  /*465d0*/  F2FP.BF16.PACK_AB R0, R26, R27 ;  /* 0x0000001b1a00723e */ /* 0x001fc600000010ff */
[----:B------:R-:W-:Y:S04]  /*465e0*/  STL [R1+0x864], R2 ;  /* 0x0008640201007387 */ /* 0x000fe80000100800 */
[----:B---3--:R0:W-:Y:S01]  /*465f0*/  STL [R1+0x22e0], R28 ;  /* 0x0022e01c01007387 */ /* 0x0081e20000100800 */
[----:B------:R-:W-:Y:S03]  /*46600*/  STL [R1+0x860], R0 ;  /* 0x0008600001007387 */ /* 0x000fe60000100800 */
        /* <DEDUP_REMOVED lines=32> */
[----:B0-----:R-:W2:Y:S01]  /*46810*/  LDL.LU R28, [R1+0xb38] ;  /* 0x000b3800011c7983 */ /* 0x001ea20000300800 */
[----:B------:R-:W3:Y:S03]  /*46820*/  LDL.LU R0, [R1+0xc7c] ;  /* 0x000c7c0001007983 */ /* 0x000ee60000300800 */
        /* <DEDUP_REMOVED lines=35> */
[----:B0-----:R-:W2:Y:S01]  /*46a60*/  LDL.LU R0, [R1+0xb3c] ;  /* 0x000b3c0001007983 */ /* 0x001ea20000300800 */
[----:B------:R-:W3:Y:S02]  /*46a70*/  LDL.LU R3, [R1+0xc78] ;  /* 0x000c780001037983 */ /* 0x000ee40000300800 */
[----:B------:R-:W4:Y:S02]  /*46a80*/  LDL.LU R29, [R1+0xc8c] ;  /* 0x000c8c00011d7983 */ /* 0x000f240000300800 */
[----:B------:R-:W4:Y:S01]  /*46a90*/  LDL.LU R11, [R1+0xc88] ;  /* 0x000c8800010b7983 */ /* 0x000f220000300800 */
        /* <DEDUP_REMOVED lines=94> */
[----:B------:R2:W-:Y:S01]  /*47080*/  STL [R1+0x808], R28 ;  /* 0x0008081c01007387 */ /* 0x0005e20000100800 */
[----:B---3--:R-:W-:-:S02]  /*47090*/  F2FP.BF16.PACK_AB R5, R5, R9 ;  /* 0x000000090505723e */ /* 0x008fc400000010ff */
        /* <DEDUP_REMOVED lines=1647> */
[----:B------:R-:W3:Y:S03]  /*4d790*/  LDL.LU R5, [R1+0x1038] ;  /* 0x0010380001057983 */ /* 0x000ee60000300800 */
[----:B---3--:R0:W-:Y:S04]  /*4d7a0*/  STL [R1+0x1e34], R5 ;  /* 0x001e340501007387 */ /* 0x0081e80000100800 */
[----:B0-----:R-:W3:Y:S01]  /*4d7b0*/  LDL.LU R5, [R1+0x102c] ;  /* 0x00102c0001057983 */ /* 0x001ee20000300800 */
[----:B------:R-:W4:Y:S03]  /*4d7c0*/  LDL.LU R4, [R1+0x1048] ;  /* 0x0010480001047983 */ /* 0x000f260000300800 */
[----:B----4-:R0:W-:Y:S04]  /*4d7d0*/  STL [R1+0x1e30], R4 ;  /* 0x001e300401007387 */ /* 0x0101e80000100800 */
[----:B0-----:R-:W4:Y:S01]  /*4d7e0*/  LDL.LU R4, [R1+0x103c] ;  /* 0x00103c0001047983 */ /* 0x001f220000300800 */
[----:B------:R-:W2:Y:S03]  /*4d7f0*/  LDL.LU R11, [R1+0x1010] ;  /* 0x00101000010b7983 */ /* 0x000ea60000300800 */
[----:B--2---:R0:W-:Y:S04]  /*4d800*/  STL [R1+0x1e2c], R11 ;  /* 0x001e2c0b01007387 */ /* 0x0041e80000100800 */
[----:B0-----:R-:W2:Y:S01]  /*4d810*/  LDL.LU R11, [R1+0x104c] ;  /* 0x00104c00010b7983 */ /* 0x001ea20000300800 */
        /* <DEDUP_REMOVED lines=42> */
[----:B------:R-:W2:Y:S01]  /*4dac0*/  LDL.LU R28, [R1+0x10cc] ;  /* 0x0010cc00011c7983 */ /* 0x000ea20000300800 */
[----:B------:R-:W-:-:S02]  /*4dad0*/  F2FP.BF16.PACK_AB R7, R6, R7 ;  /* 0x000000070607723e */ /* 0x000fc400000010ff */
[----:B--2---:R0:W-:Y:S04]  /*4dae0*/  STL [R1+0x1df0], R28 ;  /* 0x001df01c01007387 */ /* 0x0041e80000100800 */
        /* <DEDUP_REMOVED lines=39> */
[----:B------:R0:W-:Y:S02]  /*4dd60*/  STL [R1], R7 ;  /* 0x0000000701007387 */ /* 0x0001e40000100800 */
[----:B0-----:R-:W2:Y:S02]  /*4dd70*/  LDL.LU R7, [R1+0x1e3c] ;  /* 0x001e3c0001077983 */ /* 0x001ea40000300800 */
[----:B--2---:R-:W-:Y:S02]  /*4dd80*/  F2FP.BF16.PACK_AB R7, R6, R7 ;  /* 0x000000070607723e */ /* 0x004fe400000010ff */
[----:B------:R-:W3:Y:S02]  /*4dd90*/  LDL.LU R6, [R1+0x1e38] ;  /* 0x001e380001067983 */ /* 0x000ee40000300800 */
[----:B---3--:R-:W-:-:S02]  /*4dda0*/  F2FP.BF16.PACK_AB R6, R5, R6 ;  /* 0x000000060506723e */ /* 0x008fc400000010ff */
[----:B------:R-:W4:Y:S02]  /*4ddb0*/  LDL.LU R5, [R1+0x1e34] ;  /* 0x001e340001057983 */ /* 0x000f240000300800 */
[----:B----4-:R-:W-:Y:S02]  /*4ddc0*/  F2FP.BF16.PACK_AB R5, R4, R5 ;  /* 0x000000050405723e */ /* 0x010fe400000010ff */
[----:B------:R-:W2:Y:S02]  /*4ddd0*/  LDL.LU R4, [R1+0x1e30] ;  /* 0x001e300001047983 */ /* 0x000ea40000300800 */
[----:B--2---:R-:W-:Y:S02]  /*4dde0*/  F2FP.BF16.PACK_AB R4, R11, R4 ;  /* 0x000000040b04723e */ /* 0x004fe400000010ff */
[----:B------:R-:W2:Y:S02]  /*4ddf0*/  LDL.LU R11, [R1+0x1e2c] ;  /* 0x001e2c00010b7983 */ /* 0x000ea40000300800 */
[----:B--2---:R-:W-:-:S02]  /*4de00*/  F2FP.BF16.PACK_AB R11, R10, R11 ;  /* 0x0000000b0a0b723e */ /* 0x004fc400000010ff */
[----:B------:R-:W2:Y:S02]  /*4de10*/  LDL.LU R10, [R1+0x1e28] ;  /* 0x001e2800010a7983 */ /* 0x000ea40000300800 */
[----:B--2---:R-:W-:Y:S02]  /*4de20*/  F2FP.BF16.PACK_AB R10, R9, R10 ;  /* 0x0000000a090a723e */ /* 0x004fe400000010ff */
        /* <DEDUP_REMOVED lines=26> */
[----:B------:R-:W2:Y:S01]  /*4dfd0*/  LDL.LU R28, [R1+0x1df0] ;  /* 0x001df000011c7983 */ /* 0x000ea20000300800 */
[----:B------:R-:W-:Y:S02]  /*4dfe0*/  F2FP.BF16.PACK_AB R27, R0, R27 ;  /* 0x0000001b001b723e */ /* 0x000fe400000010ff */
[----:B------:R-:W-:-:S02]  /*4dff0*/  F2FP.BF16.PACK_AB R26, R3, R26 ;  /* 0x0000001a031a723e */ /* 0x000fc400000010ff */
[----:B------:R-:W-:Y:S02]  /*4e000*/  F2FP.BF16.PACK_AB R25, R29, R25 ;  /* 0x000000191d19723e */ /* 0x000fe400000010ff */
[----:B------:R-:W-:Y:S02]  /*4e010*/  F2FP.BF16.PACK_AB R24, R2, R24 ;  /* 0x000000180218723e */ /* 0x000fe400000010ff */
[----:B--2---:R-:W-:Y:S02]  /*4e020*/  F2FP.BF16.PACK_AB R20, R28, R20 ;  /* 0x000000141c14723e */ /* 0x004fe400000010ff */
.L_x_1:
[----:B------:R1:W-:Y:S04]  /*4e030*/  STL.64 [R1+0x2958], R6 ;  /* 0x0029580601007387 */ /* 0x0003e80000100a00 */
[----:B-1----:R-:W2:Y:S04]  /*4e040*/  LDL.LU R7, [R1+0x1dec] ;  /* 0x001dec0001077983 */ /* 0x002ea80000300800 */
[----:B------:R-:W1:Y:S04]  /*4e050*/  S2R R3, SR_TID.X ;  /* 0x0000000000037919 */ /* 0x000e680000002100 */
[----:B------:R-:W3:Y:S04]  /*4e060*/  S2R R6, SR_TID.X ;  /* 0x0000000000067919 */ /* 0x000ee80000002100 */
[----:B------:R-:W-:Y:S04]  /*4e070*/  STL.64 [R1+0x2950], R4 ;  /* 0x0029500401007387 */ /* 0x000fe80000100a00 */
[----:B------:R-:W-:Y:S04]  /*4e080*/  STL [R1+0x2468], R29 ;  /* 0x0024681d01007387 */ /* 0x000fe80000100800 */
[----:B------:R-:W-:Y:S04]  /*4e090*/  STL [R1+0x2464], R28 ;  /* 0x0024641c01007387 */ /* 0x000fe80000100800 */
[----:B------:R-:W-:Y:S01]  /*4e0a0*/  STL [R1+0x2480], R24 ;  /* 0x0024801801007387 */ /* 0x000fe20000100800 */
[----:B01----:R-:W-:-:S03]  /*4e0b0*/  IMAD.SHL.U32 R0, R3, 0x80, RZ ;  /* 0x0000008003007824 */ /* 0x003fc600078e00ff */
[----:B------:R-:W-:Y:S01]  /*4e0c0*/  STL [R1+0x247c], R25 ;  /* 0x00247c1901007387 */ /* 0x000fe20000100800 */
[----:B------:R-:W-:Y:S01]  /*4e0d0*/  IMAD.SHL.U32 R2, R3, 0x20, RZ ;  /* 0x0000002003027824 */ /* 0x000fe200078e00ff */
[----:B---3--:R-:W-:Y:S02]  /*4e0e0*/  LOP3.LUT R6, R6, 0x20, RZ, 0xc0, !PT ;  /* 0x0000002006067812 */ /* 0x008fe400078ec0ff */
[----:B------:R-:W-:Y:S01]  /*4e0f0*/  STL [R1+0x246c], R27 ;  /* 0x00246c1b01007387 */ /* 0x000fe20000100800 */
[----:B------:R-:W-:-:S03]  /*4e100*/  LOP3.LUT R0, R0, 0xc00, RZ, 0xc0, !PT ;  /* 0x00000c0000007812 */ /* 0x000fc600078ec0ff */
[----:B------:R-:W-:Y:S01]  /*4e110*/  STL [R1+0x24e0], R20 ;  /* 0x0024e01401007387 */ /* 0x000fe20000100800 */
[----:B------:R-:W-:Y:S01]  /*4e120*/  LOP3.LUT R0, R0, 0x60, R2, 0xf8, !PT ;  /* 0x0000006000007812 */ /* 0x000fe200078ef802 */
[C---:B------:R-:W-:Y:S01]  /*4e130*/  IMAD.SHL.U32 R2, R3.reuse, 0x4, RZ ;  /* 0x0000000403027824 */ /* 0x040fe200078e00ff */
[----:B------:R-:W-:-:S04]  /*4e140*/  LOP3.LUT R3, R3, 0x3f, RZ, 0xc0, !PT ;  /* 0x0000003f03037812 */ /* 0x000fc800078ec0ff */
[----:B------:R-:W-:-:S05]  /*4e150*/  LOP3.LUT R0, R0, 0x70, R2, 0x78, !PT ;  /* 0x0000007000007812 */ /* 0x000fca00078e7802 */
[----:B------:R-:W-:Y:S01]  /*4e160*/  IMAD R0, R6, 0x8, R0 ;  /* 0x0000000806007824 */ /* 0x000fe200078e0200 */
[----:B------:R-:W-:Y:S06]  /*4e170*/  BAR.SYNC.DEFER_BLOCKING 0x0 ;  /* 0x0000000000007b1d */ /* 0x000fec0000010000 */
[----:B------:R-:W-:Y:S04]  /*4e180*/  STS.128 [R0], R24 ;  /* 0x0000001800007388 */ /* 0x000fe80000000c00 */
[----:B------:R0:W-:Y:S04]  /*4e190*/  STS.128 [R0+0x80], R20 ;  /* 0x0000801400007388 */ /* 0x0001e80000000c00 */
[----:B------:R-:W-:Y:S04]  /*4e1a0*/  STS.128 [R0+0x200], R16 ;  /* 0x0002001000007388 */ /* 0x000fe80000000c00 */
[----:B------:R-:W-:Y:S04]  /*4e1b0*/  STS.128 [R0+0x280], R12 ;  /* 0x0002800c00007388 */ /* 0x000fe80000000c00 */
[----:B------:R-:W-:Y:S01]  /*4e1c0*/  BAR.SYNC.DEFER_BLOCKING 0x0 ;  /* 0x0000000000007b1d */ /* 0x000fe20000010000 */
[----:B--2---:R-:W-:-:S05]  /*4e1d0*/  LOP3.LUT R2, R7, 0xc00, RZ, 0xc0, !PT ;  /* 0x00000c0007027812 */ /* 0x004fca00078ec0ff */
[----:B0-----:R-:W-:-:S05]  /*4e1e0*/  IMAD R23, R3, 0x10, R2 ;  /* 0x0000001003177824 */ /* 0x001fca00078e0202 */
[----:B------:R-:W0:Y:S01]  /*4e1f0*/  LDS.128 R4, [R23] ;  /* 0x0000000017047984 */ /* 0x000e220000000c00 */
[C---:B------:R-:W-:Y:S02]  /*4e200*/  LOP3.LUT R28, R23.reuse, 0x20, RZ, 0x3c, !PT ;  /* 0x00000020171c7812 */ /* 0x040fe400078e3cff */
[C---:B------:R-:W-:Y:S01]  /*4e210*/  LOP3.LUT R22, R23.reuse, 0x40, RZ, 0x3c, !PT ;  /* 0x0000004017167812 */ /* 0x040fe200078e3cff */
[----:B------:R-:W-:Y:S01]  /*4e220*/  STL [R1+0x60c], R23 ;  /* 0x00060c1701007387 */ /* 0x000fe20000100800 */
[----:B------:R-:W-:Y:S01]  /*4e230*/  LOP3.LUT R3, R23, 0x60, RZ, 0x3c, !PT ;  /* 0x0000006017037812 */ /* 0x000fe200078e3cff */
[----:B0-----:R-:W-:Y:S02]  /*4e240*/  IMAD.MOV.U32 R12, RZ, RZ, R4 ;  /* 0x000000ffff0c7224 */ /* 0x001fe400078e0004 */
[----:B------:R-:W-:Y:S01]  /*4e250*/  STL [R1+0x190], R4 ;  /* 0x0001900401007387 */ /* 0x000fe20000100800 */
[----:B------:R-:W-:-:S03]  /*4e260*/  IMAD.MOV.U32 R21, RZ, RZ, R5 ;  /* 0x000000ffff157224 */ /* 0x000fc600078e0005 */
[----:B------:R-:W-:Y:S04]  /*4e270*/  STL.64 [R1+0x198], R6 ;  /* 0x0001980601007387 */ /* 0x000fe80000100a00 */
[----:B------:R-:W-:Y:S04]  /*4e280*/  STL [R1+0x600], R28 ;  /* 0x0006001c01007387 */ /* 0x000fe80000100800 */
[----:B------:R-:W-:Y:S04]  /*4e290*/  STL [R1+0x604], R22 ;  /* 0x0006041601007387 */ /* 0x000fe80000100800 */
[----:B------:R-:W-:Y:S04]  /*4e2a0*/  STL [R1+0x608], R3 ;  /* 0x0006080301007387 */ /* 0x000fe80000100800 */
[----:B------:R-:W-:Y:S04]  /*4e2b0*/  STL [R1+0x24e8], R12 ;  /* 0x0024e80c01007387 */ /* 0x000fe80000100800 */
[----:B------:R-:W0:Y:S04]  /*4e2c0*/  LDS.128 R12, [R28] ;  /* 0x000000001c0c7984 */ /* 0x000e280000000c00 */
[----:B------:R-:W1:Y:S04]  /*4e2d0*/  LDS.128 R4, [R22] ;  /* 0x0000000016047984 */ /* 0x000e680000000c00 */
[----:B------:R-:W-:Y:S04]  /*4e2e0*/  STL [R1+0x2494], R21 ;  /* 0x0024941501007387 */ /* 0x000fe80000100800 */
[----:B------:R-:W2:Y:S04]  /*4e2f0*/  LDL.LU R24, [R1+0x50] ;  /* 0x0000500001187983 */ /* 0x000ea80000300800 */
[----:B0-----:R0:W-:Y:S04]  /*4e300*/  STL.64 [R1+0x210], R12 ;  /* 0x0002100c01007387 */ /* 0x0011e80000100a00 */
[----:B------:R3:W-:Y:S04]  /*4e310*/  STL.64 [R1+0x218], R14 ;  /* 0x0002180e01007387 */ /* 0x0007e80000100a00 */
[----:B-1----:R-:W-:Y:S04]  /*4e320*/  STL.64 [R1+0x280], R4 ;  /* 0x0002800401007387 */ /* 0x002fe80000100a00 */
[----:B------:R-:W-:Y:S04]  /*4e330*/  STL.64 [R1+0x288], R6 ;  /* 0x0002880601007387 */ /* 0x000fe80000100a00 */
[----:B------:R-:W2:Y:S04]  /*4e340*/  LDL.LU R25, [R1+0x54] ;  /* 0x0000540001197983 */ /* 0x000ea80000300800 */
[----:B------:R-:W4:Y:S04]  /*4e350*/  LDL.LU R26, [R1+0x58] ;  /* 0x00005800011a7983 */ /* 0x000f280000300800 */
[----:B------:R-:W4:Y:S04]  /*4e360*/  LDL.LU R27, [R1+0x5c] ;  /* 0x00005c00011b7983 */ /* 0x000f280000300800 */
[----:B------:R-:W1:Y:S04]  /*4e370*/  LDS.128 R4, [R3] ;  /* 0x0000000003047984 */ /* 0x000e680000000c00 */
[----:B------:R-:W-:Y:S06]  /*4e380*/  BAR.SYNC.DEFER_BLOCKING 0x0 ;  /* 0x0000000000007b1d */ /* 0x000fec0000010000 */
[----:B----4-:R-:W-:Y:S04]  /*4e390*/  STL.64 [R1+0x2938], R26 ;  /* 0x0029381a01007387 */ /* 0x010fe80000100a00 */
[----:B--2---:R2:W-:Y:S04]  /*4e3a0*/  STL.64 [R1+0x2930], R24 ;  /* 0x0029301801007387 */ /* 0x0045e80000100a00 */
[----:B0-----:R-:W4:Y:S04]  /*4e3b0*/  LDL.LU R12, [R1+0x80] ;  /* 0x00008000010c7983 */ /* 0x001f280000300800 */
[----:B------:R-:W4:Y:S04]  /*4e3c0*/  LDL.LU R13, [R1+0x84] ;  /* 0x00008400010d7983 */ /* 0x000f280000300800 */
[----:B---3--:R-:W3:Y:S04]  /*4e3d0*/  LDL.LU R14, [R1+0x88] ;  /* 0x00008800010e7983 */ /* 0x008ee80000300800 */
[----:B------:R-:W3:Y:S04]  /*4e3e0*/  LDL.LU R15, [R1+0x8c] ;  /* 0x00008c00010f7983 */ /* 0x000ee80000300800 */
[----:B--2---:R-:W2:Y:S04]  /*4e3f0*/  LDL.LU R24, [R1+0x20] ;  /* 0x0000200001187983 */ /* 0x004ea80000300800 */
[----:B------:R-:W2:Y:S04]  /*4e400*/  LDL.LU R25, [R1+0x24] ;  /* 0x0000240001197983 */ /* 0x000ea80000300800 */
[----:B------:R-:W5:Y:S04]  /*4e410*/  LDL.LU R26, [R1+0x28] ;  /* 0x00002800011a7983 */ /* 0x000f680000300800 */
[----:B------:R-:W5:Y:S04]  /*4e420*/  LDL.LU R27, [R1+0x2c] ;  /* 0x00002c00011b7983 */ /* 0x000f680000300800 */
[----:B-----5:R-:W-:Y:S04]  /*4e430*/  STL.64 [R1+0x2948], R26 ;  /* 0x0029481a01007387 */ /* 0x020fe80000100a00 */
[----:B--2---:R0:W-:Y:S04]  /*4e440*/  STL.64 [R1+0x2940], R24 ;  /* 0x0029401801007387 */ /* 0x0041e80000100a00 */
[----:B0-----:R-:W2:Y:S04]  /*4e450*/  LDL.LU R24, [R1+0x10] ;  /* 0x0000100001187983 */ /* 0x001ea80000300800 */
[----:B------:R-:W2:Y:S04]  /*4e460*/  LDL.LU R25, [R1+0x14] ;  /* 0x0000140001197983 */ /* 0x000ea80000300800 */
[----:B------:R-:W2:Y:S04]  /*4e470*/  LDL.LU R26, [R1+0x18] ;  /* 0x00001800011a7983 */ /* 0x000ea80000300800 */
[----:B------:R-:W2:Y:S04]  /*4e480*/  LDL.LU R27, [R1+0x1c] ;  /* 0x00001c00011b7983 */ /* 0x000ea80000300800 */
[----:B---3--:R-:W-:Y:S04]  /*4e490*/  STL.64 [R1+0x2928], R14 ;  /* 0x0029280e01007387 */ /* 0x008fe80000100a00 */
[----:B----4-:R0:W-:Y:S04]  /*4e4a0*/  STL.64 [R1+0x2920], R12 ;  /* 0x0029200c01007387 */ /* 0x0101e80000100a00 */
[----:B0-----:R-:W3:Y:S04]  /*4e4b0*/  LDL.LU R12, [R1+0x40] ;  /* 0x00004000010c7983 */ /* 0x001ee80000300800 */
[----:B------:R-:W3:Y:S04]  /*4e4c0*/  LDL.LU R13, [R1+0x44] ;  /* 0x00004400010d7983 */ /* 0x000ee80000300800 */
[----:B------:R-:W3:Y:S04]  /*4e4d0*/  LDL.LU R14, [R1+0x48] ;  /* 0x00004800010e7983 */ /* 0x000ee80000300800 */
[----:B------:R-:W3:Y:S04]  /*4e4e0*/  LDL.LU R15, [R1+0x4c] ;  /* 0x00004c00010f7983 */ /* 0x000ee80000300800 */
[----:B------:R-:W4:Y:S04]  /*4e4f0*/  LDL.LU R16, [R1+0x90] ;  /* 0x0000900001107983 */ /* 0x000f280000300800 */
[----:B------:R-:W4:Y:S04]  /*4e500*/  LDL.LU R17, [R1+0x94] ;  /* 0x0000940001117983 */ /* 0x000f280000300800 */
[----:B------:R-:W4:Y:S04]  /*4e510*/  LDL.LU R18, [R1+0x98] ;  /* 0x0000980001127983 */ /* 0x000f280000300800 */
[----:B------:R-:W4:Y:S04]  /*4e520*/  LDL.LU R19, [R1+0x9c] ;  /* 0x00009c0001137983 */ /* 0x000f280000300800 */
[----:B-1----:R-:W-:Y:S04]  /*4e530*/  STL.64 [R1+0x2e0], R4 ;  /* 0x0002e00401007387 */ /* 0x002fe80000100a00 */
[----:B------:R0:W-:Y:S04]  /*4e540*/  STL.64 [R1+0x2e8], R6 ;  /* 0x0002e80601007387 */ /* 0x0001e80000100a00 */
[----:B0-----:R-:W5:Y:S04]  /*4e550*/  LDL.LU.64 R6, [R1+0x2958] ;  /* 0x0029580001067983 */ /* 0x001f680000300a00 */
[----:B------:R-:W5:Y:S04]  /*4e560*/  LDL.LU.64 R4, [R1+0x2950] ;  /* 0x0029500001047983 */ /* 0x000f680000300a00 */
[----:B------:R0:W-:Y:S04]  /*4e570*/  STS.128 [R0], R8 ;  /* 0x0000000800007388 */ /* 0x0001e80000000c00 */
[----:B0-----:R-:W2:Y:S04]  /*4e580*/  LDL.LU R8, [R1+0x30] ;  /* 0x0000300001087983 */ /* 0x001ea80000300800 */
[----:B------:R-:W2:Y:S04]  /*4e590*/  LDL.LU R9, [R1+0x34] ;  /* 0x0000340001097983 */ /* 0x000ea80000300800 */
[----:B------:R-:W2:Y:S04]  /*4e5a0*/  LDL.LU R10, [R1+0x38] ;  /* 0x00003800010a7983 */ /* 0x000ea80000300800 */
[----:B------:R-:W2:Y:S04]  /*4e5b0*/  LDL.LU R11, [R1+0x3c] ;  /* 0x00003c00010b7983 */ /* 0x000ea80000300800 */
[----:B-----5:R0:W-:Y:S04]  /*4e5c0*/  STS.128 [R0+0x80], R4 ;  /* 0x0000800400007388 */ /* 0x0201e80000000c00 */
[----:B0-----:R-:W5:Y:S04]  /*4e5d0*/  LDL.LU R4, [R1] ;  /* 0x0000000001047983 */ /* 0x001f680000300800 */
[----:B------:R-:W5:Y:S04]  /*4e5e0*/  LDL.LU R5, [R1+0x4] ;  /* 0x0000040001057983 */ /* 0x000f680000300800 */
[----:B------:R-:W5:Y:S04]  /*4e5f0*/  LDL.LU R6, [R1+0x8] ;  /* 0x0000080001067983 */ /* 0x000f680000300800 */
[----:B------:R-:W5:Y:S04]  /*4e600*/  LDL.LU R7, [R1+0xc] ;  /* 0x00000c0001077983 */ /* 0x000f680000300800 */
[----:B--2---:R-:W-:Y:S04]  /*4e610*/  STS.128 [R0+0x280], R24 ;  /* 0x0002801800007388 */ /* 0x004fe80000000c00 */
[----:B-----5:R-:W-:Y:S04]  /*4e620*/  STS.128 [R0+0x200], R4 ;  /* 0x0002000400007388 */ /* 0x020fe80000000c00 */
[----:B------:R-:W-:Y:S06]  /*4e630*/  BAR.SYNC.DEFER_BLOCKING 0x0 ;  /* 0x0000000000007b1d */ /* 0x000fec0000010000 */
[----:B------:R-:W0:Y:S04]  /*4e640*/  LDS.128 R4, [R23] ;  /* 0x0000000017047984 */ /* 0x000e280000000c00 */
[----:B------:R-:W1:Y:S04]  /*4e650*/  LDS.128 R24, [R28] ;  /* 0x000000001c187984 */ /* 0x000e680000000c00 */
[----:B0-----:R-:W-:Y:S04]  /*4e660*/  STL.64 [R1+0x180], R4 ;  /* 0x0001800401007387 */ /* 0x001fe80000100a00 */
[----:B------:R-:W-:Y:S04]  /*4e670*/  STL.64 [R1+0x188], R6 ;  /* 0x0001880601007387 */ /* 0x000fe80000100a00 */
[----:B------:R0:W-:Y:S04]  /*4e680*/  STL [R1+0x24ec], R4 ;  /* 0x0024ec0401007387 */ /* 0x0001e80000100800 */
[----:B0-----:R-:W2:Y:S04]  /*4e690*/  LDL.LU R4, [R1+0x70] ;  /* 0x0000700001047983 */ /* 0x001ea80000300800 */
[----:B------:R-:W2:Y:S04]  /*4e6a0*/  LDL.LU R5, [R1+0x74] ;  /* 0x0000740001057983 */ /* 0x000ea80000300800 */
[----:B------:R-:W2:Y:S04]  /*4e6b0*/  LDL.LU R6, [R1+0x78] ;  /* 0x0000780001067983 */ /* 0x000ea80000300800 */
[----:B------:R-:W2:Y:S04]  /*4e6c0*/  LDL.LU R7, [R1+0x7c] ;  /* 0x00007c0001077983 */ /* 0x000ea80000300800 */
[----:B-1----:R-:W-:Y:S04]  /*4e6d0*/  STL.64 [R1+0x200], R24 ;  /* 0x0002001801007387 */ /* 0x002fe80000100a00 */
[----:B------:R-:W-:Y:S04]  /*4e6e0*/  STL.64 [R1+0x208], R26 ;  /* 0x0002081a01007387 */ /* 0x000fe80000100a00 */
[----:B------:R-:W0:Y:S04]  /*4e6f0*/  LDS.128 R24, [R22] ;  /* 0x0000000016187984 */ /* 0x000e280000000c00 */
[----:B0-----:R-:W-:Y:S04]  /*4e700*/  STL.64 [R1+0x270], R24 ;  /* 0x0002701801007387 */ /* 0x001fe80000100a00 */
[----:B------:R-:W-:Y:S04]  /*4e710*/  STL.64 [R1+0x278], R26 ;  /* 0x0002781a01007387 */ /* 0x000fe80000100a00 */
[----:B------:R-:W0:Y:S04]  /*4e720*/  LDS.128 R24, [R3] ;  /* 0x0000000003187984 */ /* 0x000e280000000c00 */
[----:B------:R-:W-:Y:S06]  /*4e730*/  BAR.SYNC.DEFER_BLOCKING 0x0 ;  /* 0x0000000000007b1d */ /* 0x000fec0000010000 */
[----:B0-----:R-:W-:Y:S04]  /*4e740*/  STL.64 [R1+0x300], R24 ;  /* 0x0003001801007387 */ /* 0x001fe80000100a00 */
[----:B------:R0:W-:Y:S04]  /*4e750*/  STL.64 [R1+0x308], R26 ;  /* 0x0003081a01007387 */ /* 0x0001e80000100a00 */
[----:B0-----:R-:W5:Y:S04]  /*4e760*/  LDL.LU.64 R26, [R1+0x2948] ;  /* 0x00294800011a7983 */ /* 0x001f680000300a00 */
[----:B------:R-:W5:Y:S04]  /*4e770*/  LDL.LU.64 R24, [R1+0x2940] ;  /* 0x0029400001187983 */ /* 0x000f680000300a00 */
[----:B-----5:R0:W-:Y:S04]  /*4e780*/  STS.128 [R0], R24 ;  /* 0x0000001800007388 */ /* 0x0201e80000000c00 */
[----:B0-----:R-:W5:Y:S04]  /*4e790*/  LDL.LU.64 R26, [R1+0x2938] ;  /* 0x00293800011a7983 */ /* 0x001f680000300a00 */
[----:B------:R-:W5:Y:S04]  /*4e7a0*/  LDL.LU.64 R24, [R1+0x2930] ;  /* 0x0029300001187983 */ /* 0x000f680000300a00 */
[----:B------:R-:W-:Y:S04]  /*4e7b0*/  STS.128 [R0+0x80], R8 ;  /* 0x0000800800007388 */ /* 0x000fe80000000c00 */
[----:B---3--:R-:W-:Y:S04]  /*4e7c0*/  STS.128 [R0+0x200], R12 ;  /* 0x0002000c00007388 */ /* 0x008fe80000000c00 */
[----:B-----5:R-:W-:Y:S04]  /*4e7d0*/  STS.128 [R0+0x280], R24 ;  /* 0x0002801800007388 */ /* 0x020fe80000000c00 */
[----:B------:R-:W-:Y:S06]  /*4e7e0*/  BAR.SYNC.DEFER_BLOCKING 0x0 ;  /* 0x0000000000007b1d */ /* 0x000fec0000010000 */
[----:B------:R-:W0:Y:S04]  /*4e7f0*/  LDS.128 R12, [R23] ;  /* 0x00000000170c7984 */ /* 0x000e280000000c00 */
[----:B0-----:R-:W-:Y:S01]  /*4e800*/  STL [R1+0x50], R12 ;  /* 0x0000500c01007387 */ /* 0x001fe20000100800 */
[----:B------:R-:W-:-:S02]  /*4e810*/  IMAD.MOV.U32 R10, RZ, RZ, R12 ;  /* 0x000000ffff0a7224 */ /* 0x000fc400078e000c */
[----:B------:R-:W-:Y:S01]  /*4e820*/  IMAD.MOV.U32 R24, RZ, RZ, R13 ;  /* 0x000000ffff187224 */ /* 0x000fe200078e000d */
[----:B------:R-:W-:Y:S04]  /*4e830*/  STL.64 [R1+0x58], R14 ;  /* 0x0000580e01007387 */ /* 0x000fe80000100a00 */
[----:B------:R-:W0:Y:S04]  /*4e840*/  LDS.128 R12, [R28] ;  /* 0x000000001c0c7984 */ /* 0x000e280000000c00 */
[----:B------:R1:W-:Y:S04]  /*4e850*/  STL [R1+0x2490], R24 ;  /* 0x0024901801007387 */ /* 0x0003e80000100800 */
[----:B-1----:R-:W3:Y:S04]  /*4e860*/  LDL.LU R24, [R1+0x60] ;  /* 0x0000600001187983 */ /* 0x002ee80000300800 */
[----:B------:R-:W3:Y:S04]  /*4e870*/  LDL.LU R25, [R1+0x64] ;  /* 0x0000640001197983 */ /* 0x000ee80000300800 */
[----:B------:R-:W3:Y:S04]  /*4e880*/  LDL.LU R26, [R1+0x68] ;  /* 0x00006800011a7983 */ /* 0x000ee80000300800 */
[----:B------:R-:W3:Y:S04]  /*4e890*/  LDL.LU R27, [R1+0x6c] ;  /* 0x00006c00011b7983 */ /* 0x000ee80000300800 */
[----:B0-----:R-:W-:Y:S04]  /*4e8a0*/  STL.64 [R1+0x1b0], R12 ;  /* 0x0001b00c01007387 */ /* 0x001fe80000100a00 */
        /* <DEDUP_REMOVED lines=10> */
[----:B--2---:R-:W-:Y:S04]  /*4e950*/  STS.128 [R0+0x80], R4 ;  /* 0x0000800400007388 */ /* 0x004fe80000000c00 */
[----:B----4-:R-:W-:Y:S04]  /*4e960*/  STS.128 [R0+0x280], R16 ;  /* 0x0002801000007388 */ /* 0x010fe80000000c00 */
[----:B---3--:R-:W-:Y:S04]  /*4e970*/  STS.128 [R0], R24 ;  /* 0x0000001800007388 */ /* 0x008fe80000000c00 */
[----:B-----5:R-:W-:Y:S04]  /*4e980*/  STS.128 [R0+0x200], R12 ;  /* 0x0002000c00007388 */ /* 0x020fe80000000c00 */
[----:B------:R-:W-:Y:S06]  /*4e990*/  BAR.SYNC.DEFER_BLOCKING 0x0 ;  /* 0x0000000000007b1d */ /* 0x000fec0000010000 */
[----:B------:R-:W0:Y:S04]  /*4e9a0*/  LDS.128 R4, [R23] ;  /* 0x0000000017047984 */ /* 0x000e280000000c00 */
[----:B0-----:R-:W-:Y:S01]  /*4e9b0*/  STL.64 [R1+0x40], R4 ;  /* 0x0000400401007387 */ /* 0x001fe20000100a00 */
[----:B------:R-:W-:-:S03]  /*4e9c0*/  IMAD.MOV.U32 R8, RZ, RZ, R4 ;  /* 0x000000ffff087224 */ /* 0x000fc600078e0004 */
[----:B------:R-:W-:Y:S04]  /*4e9d0*/  STL.64 [R1+0x48], R6 ;  /* 0x0000480601007387 */ /* 0x000fe80000100a00 */
[----:B------:R-:W0:Y:S04]  /*4e9e0*/  LDS.128 R4, [R28] ;  /* 0x000000001c047984 */ /* 0x000e280000000c00 */
[----:B------:R-:W-:Y:S04]  /*4e9f0*/  STL [R1+0x24f4], R10 ;  /* 0x0024f40a01007387 */ /* 0x000fe80000100800 */
[----:B------:R-:W-:Y:S04]  /*4ea00*/  STL [R1+0x24f0], R8 ;  /* 0x0024f00801007387 */ /* 0x000fe80000100800 */
[----:B------:R-:W2:Y:S04]  /*4ea10*/  LDL.LU R24, [R1+0x110] ;  /* 0x0001100001187983 */ /* 0x000ea80000300800 */
[----:B0-----:R-:W-:Y:S04]  /*4ea20*/  STL.64 [R1+0x1a0], R4 ;  /* 0x0001a00401007387 */ /* 0x001fe80000100a00 */
[----:B------:R-:W-:Y:S04]  /*4ea30*/  STL.64 [R1+0x1a8], R6 ;  /* 0x0001a80601007387 */ /* 0x000fe80000100a00 */
[----:B------:R-:W2:Y:S04]  /*4ea40*/  LDL.LU R25, [R1+0x114] ;  /* 0x0001140001197983 */ /* 0x000ea80000300800 */
[----:B------:R-:W3:Y:S04]  /*4ea50*/  LDL.LU R26, [R1+0x118] ;  /* 0x00011800011a7983 */ /* 0x000ee80000300800 */
[----:B------:R-:W3:Y:S04]  /*4ea60*/  LDL.LU R27, [R1+0x11c] ;  /* 0x00011c00011b7983 */ /* 0x000ee80000300800 */
[----:B---3--:R-:W-:Y:S04]  /*4ea70*/  STL.64 [R1+0x28a8], R26 ;  /* 0x0028a81a01007387 */ /* 0x008fe80000100a00 */
[----:B--2---:R0:W-:Y:S04]  /*4ea80*/  STL.64 [R1+0x28a0], R24 ;  /* 0x0028a01801007387 */ /* 0x0041e80000100a00 */
[----:B0-----:R-:W2:Y:S04]  /*4ea90*/  LDL.LU R24, [R1+0x100] ;  /* 0x0001000001187983 */ /* 0x001ea80000300800 */
        /* <DEDUP_REMOVED lines=40> */
[----:B--2---:R-:W-:Y:S04]  /*4ed20*/  STL.64 [R1+0x2910], R24 ;  /* 0x0029101801007387 */ /* 0x004fe80000100a00 */
[----:B------:R-:W0:Y:S04]  /*4ed30*/  LDS.128 R24, [R22] ;  /* 0x0000000016187984 */ /* 0x000e280000000c00 */
[----:B------:R-:W2:Y:S04]  /*4ed40*/  LDL.LU R12, [R1+0x140] ;  /* 0x00014000010c7983 */ /* 0x000ea80000300800 */
[----:B------:R-:W2:Y:S04]  /*4ed50*/  LDL.LU R13, [R1+0x144] ;  /* 0x00014400010d7983 */ /* 0x000ea80000300800 */
[----:B------:R-:W2:Y:S04]  /*4ed60*/  LDL.LU R14, [R1+0x148] ;  /* 0x00014800010e7983 */ /* 0x000ea80000300800 */
[----:B------:R-:W2:Y:S04]  /*4ed70*/  LDL.LU R15, [R1+0x14c] ;  /* 0x00014c00010f7983 */ /* 0x000ea80000300800 */
[----:B------:R-:W3:Y:S04]  /*4ed80*/  LDL.LU R4, [R1+0x130] ;  /* 0x0001300001047983 */ /* 0x000ee80000300800 */
[----:B------:R-:W3:Y:S04]  /*4ed90*/  LDL.LU R5, [R1+0x134] ;  /* 0x0001340001057983 */ /* 0x000ee80000300800 */
[----:B------:R-:W3:Y:S04]  /*4eda0*/  LDL.LU R6, [R1+0x138] ;  /* 0x0001380001067983 */ /* 0x000ee80000300800 */
[----:B------:R-:W3:Y:S04]  /*4edb0*/  LDL.LU R7, [R1+0x13c] ;  /* 0x00013c0001077983 */ /* 0x000ee80000300800 */
[----:B------:R-:W4:Y:S04]  /*4edc0*/  LDL.LU R8, [R1+0x120] ;  /* 0x0001200001087983 */ /* 0x000f280000300800 */
[----:B------:R-:W4:Y:S04]  /*4edd0*/  LDL.LU R9, [R1+0x124] ;  /* 0x0001240001097983 */ /* 0x000f280000300800 */
[----:B------:R-:W4:Y:S04]  /*4ede0*/  LDL.LU R10, [R1+0x128] ;  /* 0x00012800010a7983 */ /* 0x000f280000300800 */
[----:B------:R-:W4:Y:S04]  /*4edf0*/  LDL.LU R11, [R1+0x12c] ;  /* 0x00012c00010b7983 */ /* 0x000f280000300800 */
[----:B------:R-:W5:Y:S04]  /*4ee00*/  LDL.LU R16, [R1+0x150] ;  /* 0x0001500001107983 */ /* 0x000f680000300800 */
[----:B------:R-:W5:Y:S04]  /*4ee10*/  LDL.LU R17, [R1+0x154] ;  /* 0x0001540001117983 */ /* 0x000f680000300800 */
[----:B------:R-:W5:Y:S04]  /*4ee20*/  LDL.LU R18, [R1+0x158] ;  /* 0x0001580001127983 */ /* 0x000f680000300800 */
[----:B------:R-:W5:Y:S04]  /*4ee30*/  LDL.LU R19, [R1+0x15c] ;  /* 0x00015c0001137983 */ /* 0x000f680000300800 */
[----:B0-----:R-:W-:Y:S04]  /*4ee40*/  STL.64 [R1+0x230], R24 ;  /* 0x0002301801007387 */ /* 0x001fe80000100a00 */
[----:B------:R-:W-:Y:S04]  /*4ee50*/  STL.64 [R1+0x238], R26 ;  /* 0x0002381a01007387 */ /* 0x000fe80000100a00 */
[----:B------:R-:W0:Y:S04]  /*4ee60*/  LDS.128 R24, [R3] ;  /* 0x0000000003187984 */ /* 0x000e280000000c00 */
[----:B0-----:R-:W-:Y:S04]  /*4ee70*/  STL.64 [R1+0x2a0], R24 ;  /* 0x0002a01801007387 */ /* 0x001fe80000100a00 */
[----:B------:R0:W-:Y:S04]  /*4ee80*/  STL.64 [R1+0x2a8], R26 ;  /* 0x0002a81a01007387 */ /* 0x0001e80000100a00 */
[----:B0-----:R-:W2:Y:S04]  /*4ee90*/  LDL.LU.64 R26, [R1+0x2918] ;  /* 0x00291800011a7983 */ /* 0x001ea80000300a00 */
[----:B------:R-:W2:Y:S04]  /*4eea0*/  LDL.LU.64 R24, [R1+0x2910] ;  /* 0x0029100001187983 */ /* 0x000ea80000300a00 */
[----:B------:R-:W-:Y:S06]  /*4eeb0*/  BAR.SYNC.DEFER_BLOCKING 0x0 ;  /* 0x0000000000007b1d */ /* 0x000fec0000010000 */
[----:B--2---:R0:W-:Y:S04]  /*4eec0*/  STS.128 [R0], R24 ;  /* 0x0000001800007388 */ /* 0x0041e80000000c00 */
[----:B0-----:R-:W2:Y:S04]  /*4eed0*/  LDL.LU.64 R26, [R1+0x2908] ;  /* 0x00290800011a7983 */ /* 0x001ea80000300a00 */
[----:B------:R-:W2:Y:S04]  /*4eee0*/  LDL.LU.64 R24, [R1+0x2900] ;  /* 0x0029000001187983 */ /* 0x000ea80000300a00 */
[----:B--2---:R0:W-:Y:S04]  /*4eef0*/  STS.128 [R0+0x80], R24 ;  /* 0x0000801800007388 */ /* 0x0041e80000000c00 */
[----:B0-----:R-:W2:Y:S04]  /*4ef00*/  LDL.LU.64 R26, [R1+0x28f8] ;  /* 0x0028f800011a7983 */ /* 0x001ea80000300a00 */
[----:B------:R-:W2:Y:S04]  /*4ef10*/  LDL.LU.64 R24, [R1+0x28f0] ;  /* 0x0028f00001187983 */ /* 0x000ea80000300a00 */
[----:B--2---:R0:W-:Y:S04]  /*4ef20*/  STS.128 [R0+0x200], R24 ;  /* 0x0002001800007388 */ /* 0x0041e80000000c00 */
[----:B0-----:R-:W2:Y:S04]  /*4ef30*/  LDL.LU.64 R26, [R1+0x28e8] ;  /* 0x0028e800011a7983 */ /* 0x001ea80000300a00 */
[----:B------:R-:W2:Y:S04]  /*4ef40*/  LDL.LU.64 R24, [R1+0x28e0] ;  /* 0x0028e00001187983 */ /* 0x000ea80000300a00 */
[----:B--2---:R-:W-:Y:S04]  /*4ef50*/  STS.128 [R0+0x280], R24 ;  /* 0x0002801800007388 */ /* 0x004fe80000000c00 */
[----:B------:R-:W-:Y:S06]  /*4ef60*/  BAR.SYNC.DEFER_BLOCKING 0x0 ;  /* 0x0000000000007b1d */ /* 0x000fec0000010000 */
[----:B------:R-:W0:Y:S04]  /*4ef70*/  LDS.128 R24, [R23] ;  /* 0x0000000017187984 */ /* 0x000e280000000c00 */
[----:B0-----:R-:W-:Y:S04]  /*4ef80*/  STL.64 [R1+0x30], R24 ;  /* 0x0000301801007387 */ /* 0x001fe80000100a00 */
[----:B------:R-:W-:Y:S04]  /*4ef90*/  STL.64 [R1+0x38], R26 ;  /* 0x0000381a01007387 */ /* 0x000fe80000100a00 */
        /* <DEDUP_REMOVED lines=24> */
[----:B0-----:R-:W-:Y:S04]  /*4f120*/  STL [R1+0x20], R24 ;  /* 0x0000201801007387 */ /* 0x001fe80000100800 */
[----:B------:R-:W-:Y:S04]  /*4f130*/  STL.64 [R1+0x28], R26 ;  /* 0x0000281a01007387 */ /* 0x000fe80000100a00 */
[----:B------:R-:W-:Y:S04]  /*4f140*/  STL [R1+0x2488], R25 ;  /* 0x0024881901007387 */ /* 0x000fe80000100800 */
[----:B------:R-:W0:Y:S04]  /*4f150*/  LDS.128 R24, [R28] ;  /* 0x000000001c187984 */ /* 0x000e280000000c00 */
[----:B0-----:R-:W-:Y:S04]  /*4f160*/  STL.64 [R1+0x80], R24 ;  /* 0x0000801801007387 */ /* 0x001fe80000100a00 */
[----:B------:R-:W-:Y:S04]  /*4f170*/  STL.64 [R1+0x88], R26 ;  /* 0x0000881a01007387 */ /* 0x000fe80000100a00 */
[----:B------:R-:W0:Y:S04]  /*4f180*/  LDS.128 R24, [R22] ;  /* 0x0000000016187984 */ /* 0x000e280000000c00 */
[----:B0-----:R-:W-:Y:S04]  /*4f190*/  STL.64 [R1+0xc0], R24 ;  /* 0x0000c01801007387 */ /* 0x001fe80000100a00 */
[----:B------:R-:W-:Y:S04]  /*4f1a0*/  STL.64 [R1+0xc8], R26 ;  /* 0x0000c81a01007387 */ /* 0x000fe80000100a00 */
[----:B------:R-:W0:Y:S04]  /*4f1b0*/  LDS.128 R24, [R3] ;  /* 0x0000000003187984 */ /* 0x000e280000000c00 */
[----:B------:R-:W-:Y:S06]  /*4f1c0*/  BAR.SYNC.DEFER_BLOCKING 0x0 ;  /* 0x0000000000007b1d */ /* 0x000fec0000010000 */
[----:B----4-:R-:W-:Y:S04]  /*4f1d0*/  STS.128 [R0], R8 ;  /* 0x0000000800007388 */ /* 0x010fe80000000c00 */
[----:B---3--:R-:W-:Y:S04]  /*4f1e0*/  STS.128 [R0+0x80], R4 ;  /* 0x0000800400007388 */ /* 0x008fe80000000c00 */
[----:B------:R-:W-:Y:S04]  /*4f1f0*/  STS.128 [R0+0x200], R12 ;  /* 0x0002000c00007388 */ /* 0x000fe80000000c00 */
[----:B-----5:R-:W-:Y:S04]  /*4f200*/  STS.128 [R0+0x280], R16 ;  /* 0x0002801000007388 */ /* 0x020fe80000000c00 */
[----:B------:R-:W-:Y:S06]  /*4f210*/  BAR.SYNC.DEFER_BLOCKING 0x0 ;  /* 0x0000000000007b1d */ /* 0x000fec0000010000 */
[----:B0-----:R0:W-:Y:S04]  /*4f220*/  STL [R1+0x104], R25 ;  /* 0x0001041901007387 */ /* 0x0011e80000100800 */
[----:B------:R-:W-:Y:S01]  /*4f230*/  STL.64 [R1+0x108], R26 ;  /* 0x0001081a01007387 */ /* 0x000fe20000100a00 */
[----:B0-----:R-:W-:-:S05]  /*4f240*/  IMAD.MOV.U32 R25, RZ, RZ, R24 ;  /* 0x000000ffff197224 */ /* 0x001fca00078e0018 */
[----:B------:R-:W-:Y:S04]  /*4f250*/  STL [R1+0x249c], R25 ;  /* 0x00249c1901007387 */ /* 0x000fe80000100800 */
[----:B------:R-:W0:Y:S04]  /*4f260*/  LDS.128 R8, [R23] ;  /* 0x0000000017087984 */ /* 0x000e280000000c00 */
[----:B------:R-:W1:Y:S04]  /*4f270*/  LDS.128 R4, [R28] ;  /* 0x000000001c047984 */ /* 0x000e680000000c00 */
[----:B------:R-:W2:Y:S04]  /*4f280*/  LDL.LU R24, [R1+0x1d0] ;  /* 0x0001d00001187983 */ /* 0x000ea80000300800 */
[----:B------:R-:W-:Y:S04]  /*4f290*/  LDS.128 R12, [R22] ;  /* 0x00000000160c7984 */ /* 0x000fe80000000c00 */
[----:B0-----:R0:W-:Y:S04]  /*4f2a0*/  STL.64 [R1+0x10], R8 ;  /* 0x0000100801007387 */ /* 0x0011e80000100a00 */
[----:B------:R3:W-:Y:S04]  /*4f2b0*/  STL.64 [R1+0x18], R10 ;  /* 0x0000180a01007387 */ /* 0x0007e80000100a00 */
[----:B-1----:R-:W-:Y:S04]  /*4f2c0*/  STL.64 [R1+0x60], R4 ;  /* 0x0000600401007387 */ /* 0x002fe80000100a00 */
[----:B------:R-:W-:Y:S04]  /*4f2d0*/  STL.64 [R1+0x68], R6 ;  /* 0x0000680601007387 */ /* 0x000fe80000100a00 */
[----:B------:R-:W2:Y:S04]  /*4f2e0*/  LDL.LU R25, [R1+0x1d4] ;  /* 0x0001d40001197983 */ /* 0x000ea80000300800 */
[----:B------:R-:W4:Y:S04]  /*4f2f0*/  LDL.LU R26, [R1+0x1d8] ;  /* 0x0001d800011a7983 */ /* 0x000f280000300800 */
[----:B------:R-:W4:Y:S04]  /*4f300*/  LDL.LU R27, [R1+0x1dc] ;  /* 0x0001dc00011b7983 */ /* 0x000f280000300800 */
[----:B----4-:R-:W-:Y:S04]  /*4f310*/  STL.64 [R1+0x2878], R26 ;  /* 0x0028781a01007387 */ /* 0x010fe80000100a00 */
[----:B--2---:R1:W-:Y:S04]  /*4f320*/  STL.64 [R1+0x2870], R24 ;  /* 0x0028701801007387 */ /* 0x0043e80000100a00 */
[----:B0-----:R-:W2:Y:S04]  /*4f330*/  LDL.LU R8, [R1+0x240] ;  /* 0x0002400001087983 */ /* 0x001ea80000300800 */
[----:B------:R-:W2:Y:S04]  /*4f340*/  LDL.LU R9, [R1+0x244] ;  /* 0x0002440001097983 */ /* 0x000ea80000300800 */
[----:B---3--:R-:W3:Y:S04]  /*4f350*/  LDL.LU R10, [R1+0x248] ;  /* 0x00024800010a7983 */ /* 0x008ee80000300800 */
[----:B------:R-:W3:Y:S04]  /*4f360*/  LDL.LU R11, [R1+0x24c] ;  /* 0x00024c00010b7983 */ /* 0x000ee80000300800 */
[----:B-1----:R-:W4:Y:S04]  /*4f370*/  LDL.LU R24, [R1+0x170] ;  /* 0x0001700001187983 */ /* 0x002f280000300800 */
[----:B------:R-:W4:Y:S04]  /*4f380*/  LDL.LU R25, [R1+0x174] ;  /* 0x0001740001197983 */ /* 0x000f280000300800 */
[----:B------:R-:W5:Y:S04]  /*4f390*/  LDL.LU R26, [R1+0x178] ;  /* 0x00017800011a7983 */ /* 0x000f680000300800 */
[----:B------:R-:W5:Y:S04]  /*4f3a0*/  LDL.LU R27, [R1+0x17c] ;  /* 0x00017c00011b7983 */ /* 0x000f680000300800 */
[----:B-----5:R-:W-:Y:S04]  /*4f3b0*/  STL.64 [R1+0x2888], R26 ;  /* 0x0028881a01007387 */ /* 0x020fe80000100a00 */
[----:B----4-:R0:W-:Y:S04]  /*4f3c0*/  STL.64 [R1+0x2880], R24 ;  /* 0x0028801801007387 */ /* 0x0101e80000100a00 */
[----:B0-----:R-:W4:Y:S04]  /*4f3d0*/  LDL.LU R24, [R1+0x160] ;  /* 0x0001600001187983 */ /* 0x001f280000300800 */
[----:B------:R-:W4:Y:S04]  /*4f3e0*/  LDL.LU R25, [R1+0x164] ;  /* 0x0001640001197983 */ /* 0x000f280000300800 */
[----:B------:R-:W5:Y:S04]  /*4f3f0*/  LDL.LU R26, [R1+0x168] ;  /* 0x00016800011a7983 */ /* 0x000f680000300800 */
[----:B------:R-:W5:Y:S04]  /*4f400*/  LDL.LU R27, [R1+0x16c] ;  /* 0x00016c00011b7983 */ /* 0x000f680000300800 */
[----:B-----5:R-:W-:Y:S04]  /*4f410*/  STL.64 [R1+0x2898], R26 ;  /* 0x0028981a01007387 */ /* 0x020fe80000100a00 */
[----:B----4-:R-:W-:Y:S04]  /*4f420*/  STL.64 [R1+0x2890], R24 ;  /* 0x0028901801007387 */ /* 0x010fe80000100a00 */
[----:B---3--:R-:W-:Y:S04]  /*4f430*/  STL.64 [R1+0x2858], R10 ;  /* 0x0028580a01007387 */ /* 0x008fe80000100a00 */
[----:B--2---:R-:W-:Y:S04]  /*4f440*/  STL.64 [R1+0x2850], R8 ;  /* 0x0028500801007387 */ /* 0x004fe80000100a00 */
[----:B------:R-:W2:Y:S04]  /*4f450*/  LDL.LU R4, [R1+0x250] ;  /* 0x0002500001047983 */ /* 0x000ea80000300800 */
[----:B------:R-:W2:Y:S04]  /*4f460*/  LDL.LU R5, [R1+0x254] ;  /* 0x0002540001057983 */ /* 0x000ea80000300800 */
[----:B------:R-:W3:Y:S04]  /*4f470*/  LDL.LU R6, [R1+0x258] ;  /* 0x0002580001067983 */ /* 0x000ee80000300800 */
[----:B------:R-:W3:Y:S04]  /*4f480*/  LDL.LU R7, [R1+0x25c] ;  /* 0x00025c0001077983 */ /* 0x000ee80000300800 */
[----:B------:R-:W0:Y:S02]  /*4f490*/  LDS.128 R24, [R3] ;  /* 0x0000000003187984 */ /* 0x000e240000000c00 */
[----:B0-----:R-:W-:-:S02]  /*4f4a0*/  IMAD.MOV.U32 R21, RZ, RZ, R24 ;  /* 0x000000ffff157224 */ /* 0x001fc400078e0018 */
[----:B------:R-:W-:Y:S06]  /*4f4b0*/  BAR.SYNC.DEFER_BLOCKING 0x0 ;  /* 0x0000000000007b1d */ /* 0x000fec0000010000 */
[----:B---3--:R-:W-:Y:S04]  /*4f4c0*/  STL.64 [R1+0x2868], R6 ;  /* 0x0028680601007387 */ /* 0x008fe80000100a00 */
[----:B--2---:R0:W-:Y:S04]  /*4f4d0*/  STL.64 [R1+0x2860], R4 ;  /* 0x0028600401007387 */ /* 0x0041e80000100a00 */
[----:B0-----:R-:W2:Y:S04]  /*4f4e0*/  LDL.LU R4, [R1+0x1c0] ;  /* 0x0001c00001047983 */ /* 0x001ea80000300800 */
[----:B------:R-:W2:Y:S04]  /*4f4f0*/  LDL.LU R5, [R1+0x1c4] ;  /* 0x0001c40001057983 */ /* 0x000ea80000300800 */
[----:B------:R-:W2:Y:S04]  /*4f500*/  LDL.LU R6, [R1+0x1c8] ;  /* 0x0001c80001067983 */ /* 0x000ea80000300800 */
[----:B------:R-:W2:Y:S04]  /*4f510*/  LDL.LU R7, [R1+0x1cc] ;  /* 0x0001cc0001077983 */ /* 0x000ea80000300800 */
[----:B------:R-:W3:Y:S04]  /*4f520*/  LDL.LU R8, [R1+0x1e0] ;  /* 0x0001e00001087983 */ /* 0x000ee80000300800 */
[----:B------:R0:W-:Y:S04]  /*4f530*/  STL.64 [R1+0xb0], R12 ;  /* 0x0000b00c01007387 */ /* 0x0001e80000100a00 */
[----:B------:R1:W-:Y:S04]  /*4f540*/  STL.64 [R1+0xb8], R14 ;  /* 0x0000b80e01007387 */ /* 0x0003e80000100a00 */
[----:B------:R-:W3:Y:S04]  /*4f550*/  LDL.LU R9, [R1+0x1e4] ;  /* 0x0001e40001097983 */ /* 0x000ee80000300800 */
[----:B------:R-:W3:Y:S04]  /*4f560*/  LDL.LU R10, [R1+0x1e8] ;  /* 0x0001e800010a7983 */ /* 0x000ee80000300800 */
[----:B------:R-:W3:Y:S04]  /*4f570*/  LDL.LU R11, [R1+0x1ec] ;  /* 0x0001ec00010b7983 */ /* 0x000ee80000300800 */
[----:B0-----:R-:W4:Y:S04]  /*4f580*/  LDL.LU R12, [R1+0x260] ;  /* 0x00026000010c7983 */ /* 0x001f280000300800 */
[----:B------:R-:W4:Y:S04]  /*4f590*/  LDL.LU R13, [R1+0x264] ;  /* 0x00026400010d7983 */ /* 0x000f280000300800 */
[----:B-1----:R-:W4:Y:S04]  /*4f5a0*/  LDL.LU R14, [R1+0x268] ;  /* 0x00026800010e7983 */ /* 0x002f280000300800 */
[----:B------:R-:W4:Y:S04]  /*4f5b0*/  LDL.LU R15, [R1+0x26c] ;  /* 0x00026c00010f7983 */ /* 0x000f280000300800 */
[----:B------:R-:W5:Y:S04]  /*4f5c0*/  LDL.LU R16, [R1+0x2b0] ;  /* 0x0002b00001107983 */ /* 0x000f680000300800 */
[----:B------:R-:W5:Y:S04]  /*4f5d0*/  LDL.LU R17, [R1+0x2b4] ;  /* 0x0002b40001117983 */ /* 0x000f680000300800 */
[----:B------:R-:W5:Y:S04]  /*4f5e0*/  LDL.LU R18, [R1+0x2b8] ;  /* 0x0002b80001127983 */ /* 0x000f680000300800 */
[----:B------:R-:W5:Y:S04]  /*4f5f0*/  LDL.LU R19, [R1+0x2bc] ;  /* 0x0002bc0001137983 */ /* 0x000f680000300800 */
[----:B------:R-:W-:Y:S04]  /*4f600*/  STL [R1+0xf4], R25 ;  /* 0x0000f41901007387 */ /* 0x000fe80000100800 */
[----:B------:R0:W-:Y:S04]  /*4f610*/  STL.64 [R1+0xf8], R26 ;  /* 0x0000f81a01007387 */ /* 0x0001e80000100a00 */
[----:B0-----:R-:W2:Y:S04]  /*4f620*/  LDL.LU.64 R26, [R1+0x2898] ;  /* 0x00289800011a7983 */ /* 0x001ea80000300a00 */
[----:B------:R-:W2:Y:S04]  /*4f630*/  LDL.LU.64 R24, [R1+0x2890] ;  /* 0x0028900001187983 */ /* 0x000ea80000300a00 */
[----:B------:R-:W-:Y:S04]  /*4f640*/  STL [R1+0x24a0], R21 ;  /* 0x0024a01501007387 */ /* 0x000fe80000100800 */
[----:B--2---:R0:W-:Y:S04]  /*4f650*/  STS.128 [R0], R24 ;  /* 0x0000001800007388 */ /* 0x0041e80000000c00 */
[----:B0-----:R-:W2:Y:S04]  /*4f660*/  LDL.LU.64 R26, [R1+0x2888] ;  /* 0x00288800011a7983 */ /* 0x001ea80000300a00 */
[----:B------:R-:W2:Y:S04]  /*4f670*/  LDL.LU.64 R24, [R1+0x2880] ;  /* 0x0028800001187983 */ /* 0x000ea80000300a00 */
[----:B--2---:R0:W-:Y:S04]  /*4f680*/  STS.128 [R0+0x80], R24 ;  /* 0x0000801800007388 */ /* 0x0041e80000000c00 */
[----:B0-----:R-:W2:Y:S04]  /*4f690*/  LDL.LU.64 R26, [R1+0x2878] ;  /* 0x00287800011a7983 */ /* 0x001ea80000300a00 */
[----:B------:R-:W2:Y:S04]  /*4f6a0*/  LDL.LU.64 R24, [R1+0x2870] ;  /* 0x0028700001187983 */ /* 0x000ea80000300a00 */
[----:B------:R-:W-:Y:S04]  /*4f6b0*/  STS.128 [R0+0x200], R4 ;  /* 0x0002000400007388 */ /* 0x000fe80000000c00 */
[----:B--2---:R-:W-:Y:S04]  /*4f6c0*/  STS.128 [R0+0x280], R24 ;  /* 0x0002801800007388 */ /* 0x004fe80000000c00 */
[----:B------:R-:W-:Y:S06]  /*4f6d0*/  BAR.SYNC.DEFER_BLOCKING 0x0 ;  /* 0x0000000000007b1d */ /* 0x000fec0000010000 */
[----:B------:R-:W0:Y:S04]  /*4f6e0*/  LDS.128 R4, [R23] ;  /* 0x0000000017047984 */ /* 0x000e280000000c00 */
[----:B0-----:R-:W-:Y:S01]  /*4f6f0*/  STL.64 [R1], R4 ;  /* 0x0000000401007387 */ /* 0x001fe20000100a00 */
[----:B------:R-:W-:-:S03]  /*4f700*/  IMAD.MOV.U32 R20, RZ, RZ, R4 ;  /* 0x000000ffff147224 */ /* 0x000fc600078e0004 */
[----:B------:R-:W-:Y:S04]  /*4f710*/  STL.64 [R1+0x8], R6 ;  /* 0x0000080601007387 */ /* 0x000fe80000100a00 */
[----:B------:R-:W0:Y:S04]  /*4f720*/  LDS.128 R4, [R28] ;  /* 0x000000001c047984 */ /* 0x000e280000000c00 */
[----:B------:R-:W-:Y:S04]  /*4f730*/  STL [R1+0x24e4], R20 ;  /* 0x0024e41401007387 */ /* 0x000fe80000100800 */
[----:B0-----:R-:W-:Y:S01]  /*4f740*/  STL.64 [R1+0x70], R4 ;  /* 0x0000700401007387 */ /* 0x001fe20000100a00 */
[----:B------:R-:W-:-:S03]  /*4f750*/  IMAD.MOV.U32 R27, RZ, RZ, R5 ;  /* 0x000000ffff1b7224 */ /* 0x000fc600078e0005 */
[----:B------:R-:W-:Y:S04]  /*4f760*/  STL.64 [R1+0x78], R6 ;  /* 0x0000780601007387 */ /* 0x000fe80000100a00 */
[----:B------:R-:W0:Y:S04]  /*4f770*/  LDS.128 R4, [R22] ;  /* 0x0000000016047984 */ /* 0x000e280000000c00 */
[----:B------:R1:W-:Y:S04]  /*4f780*/  STL [R1+0x2470], R27 ;  /* 0x0024701b01007387 */ /* 0x0003e80000100800 */
[----:B------:R-:W2:Y:S04]  /*4f790*/  LDL.LU R24, [R1+0x1f0] ;  /* 0x0001f00001187983 */ /* 0x000ea80000300800 */
[----:B------:R-:W2:Y:S04]  /*4f7a0*/  LDL.LU R25, [R1+0x1f4] ;  /* 0x0001f40001197983 */ /* 0x000ea80000300800 */
[----:B------:R-:W2:Y:S04]  /*4f7b0*/  LDL.LU R26, [R1+0x1f8] ;  /* 0x0001f800011a7983 */ /* 0x000ea80000300800 */
[----:B-1----:R-:W2:Y:S04]  /*4f7c0*/  LDL.LU R27, [R1+0x1fc] ;  /* 0x0001fc00011b7983 */ /* 0x002ea80000300800 */
[----:B0-----:R-:W-:Y:S04]  /*4f7d0*/  STL.64 [R1+0xa0], R4 ;  /* 0x0000a00401007387 */ /* 0x001fe80000100a00 */
[----:B------:R-:W-:Y:S04]  /*4f7e0*/  STL.64 [R1+0xa8], R6 ;  /* 0x0000a80601007387 */ /* 0x000fe80000100a00 */
[----:B------:R-:W0:Y:S04]  /*4f7f0*/  LDS.128 R4, [R3] ;  /* 0x0000000003047984 */ /* 0x000e280000000c00 */
[----:B------:R-:W-:Y:S06]  /*4f800*/  BAR.SYNC.DEFER_BLOCKING 0x0 ;  /* 0x0000000000007b1d */ /* 0x000fec0000010000 */
[----:B---3--:R-:W-:Y:S04]  /*4f810*/  STS.128 [R0], R8 ;  /* 0x0000000800007388 */ /* 0x008fe80000000c00 */
[----:B0-----:R-:W-:Y:S04]  /*4f820*/  STL.64 [R1+0xe0], R4 ;  /* 0x0000e00401007387 */ /* 0x001fe80000100a00 */
[----:B------:R0:W-:Y:S04]  /*4f830*/  STL.64 [R1+0xe8], R6 ;  /* 0x0000e80601007387 */ /* 0x0001e80000100a00 */
[----:B0-----:R-:W3:Y:S04]  /*4f840*/  LDL.LU.64 R6, [R1+0x2868] ;  /* 0x0028680001067983 */ /* 0x001ee80000300a00 */
[----:B------:R-:W3:Y:S04]  /*4f850*/  LDL.LU.64 R4, [R1+0x2860] ;  /* 0x0028600001047983 */ /* 0x000ee80000300a00 */
[----:B------:R-:W4:Y:S04]  /*4f860*/  LDL.LU.64 R10, [R1+0x2858] ;  /* 0x00285800010a7983 */ /* 0x000f280000300a00 */
[----:B------:R-:W4:Y:S04]  /*4f870*/  LDL.LU.64 R8, [R1+0x2850] ;  /* 0x0028500001087983 */ /* 0x000f280000300a00 */
[----:B--2---:R-:W-:Y:S04]  /*4f880*/  STS.128 [R0+0x80], R24 ;  /* 0x0000801800007388 */ /* 0x004fe80000000c00 */
[----:B---3--:R-:W-:Y:S04]  /*4f890*/  STS.128 [R0+0x280], R4 ;  /* 0x0002800400007388 */ /* 0x008fe80000000c00 */
[----:B----4-:R-:W-:Y:S04]  /*4f8a0*/  STS.128 [R0+0x200], R8 ;  /* 0x0002000800007388 */ /* 0x010fe80000000c00 */
[----:B------:R-:W-:Y:S06]  /*4f8b0*/  BAR.SYNC.DEFER_BLOCKING 0x0 ;  /* 0x0000000000007b1d */ /* 0x000fec0000010000 */
[----:B------:R-:W0:Y:S04]  /*4f8c0*/  LDS.128 R24, [R23] ;  /* 0x0000000017187984 */ /* 0x000e280000000c00 */
[----:B------:R-:W1:Y:S04]  /*4f8d0*/  LDS.128 R4, [R28] ;  /* 0x000000001c047984 */ /* 0x000e680000000c00 */
[----:B------:R-:W2:Y:S04]  /*4f8e0*/  LDS.128 R8, [R22] ;  /* 0x0000000016087984 */ /* 0x000ea80000000c00 */
[----:B0-----:R-:W-:Y:S04]  /*4f8f0*/  STL.64 [R1+0x1c0], R24 ;  /* 0x0001c01801007387 */ /* 0x001fe80000100a00 */
[----:B------:R-:W-:Y:S04]  /*4f900*/  STL.64 [R1+0x1c8], R26 ;  /* 0x0001c81a01007387 */ /* 0x000fe80000100a00 */
[----:B------:R-:W-:Y:S04]  /*4f910*/  STL.64 [R1+0x2848], R22 ;  /* 0x0028481601007387 */ /* 0x000fe80000100a00 */
[----:B-1----:R-:W-:Y:S04]  /*4f920*/  STL.64 [R1+0x310], R4 ;  /* 0x0003100401007387 */ /* 0x002fe80000100a00 */
[----:B------:R-:W-:Y:S04]  /*4f930*/  STL.64 [R1+0x318], R6 ;  /* 0x0003180601007387 */ /* 0x000fe80000100a00 */
[----:B------:R-:W0:Y:S04]  /*4f940*/  LDS.128 R4, [R3] ;  /* 0x0000000003047984 */ /* 0x000e280000000c00 */
[----:B--2---:R1:W-:Y:S04]  /*4f950*/  STL.64 [R1+0x370], R8 ;  /* 0x0003700801007387 */ /* 0x0043e80000100a00 */
[----:B------:R2:W-:Y:S04]  /*4f960*/  STL.64 [R1+0x378], R10 ;  /* 0x0003780a01007387 */ /* 0x0005e80000100a00 */
[----:B------:R-:W-:Y:S06]  /*4f970*/  BAR.SYNC.DEFER_BLOCKING 0x0 ;  /* 0x0000000000007b1d */ /* 0x000fec0000010000 */
[----:B------:R-:W-:Y:S04]  /*4f980*/  STS.128 [R0], R12 ;  /* 0x0000000c00007388 */ /* 0x000fe80000000c00 */
[----:B0-----:R-:W-:Y:S04]  /*4f990*/  STL.64 [R1+0x3d0], R4 ;  /* 0x0003d00401007387 */ /* 0x001fe80000100a00 */
[----:B------:R-:W-:Y:S04]  /*4f9a0*/  STL.64 [R1+0x3d8], R6 ;  /* 0x0003d80601007387 */ /* 0x000fe80000100a00 */
[----:B-1----:R-:W3:Y:S04]  /*4f9b0*/  LDL.LU R8, [R1+0x410] ;  /* 0x0004100001087983 */ /* 0x002ee80000300800 */
[----:B------:R-:W3:Y:S04]  /*4f9c0*/  LDL.LU R9, [R1+0x414] ;  /* 0x0004140001097983 */ /* 0x000ee80000300800 */
[----:B--2---:R-:W2:Y:S04]  /*4f9d0*/  LDL.LU R10, [R1+0x418] ;  /* 0x00041800010a7983 */ /* 0x004ea80000300800 */
[----:B------:R-:W2:Y:S04]  /*4f9e0*/  LDL.LU R11, [R1+0x41c] ;  /* 0x00041c00010b7983 */ /* 0x000ea80000300800 */
[----:B-----5:R-:W-:Y:S04]  /*4f9f0*/  STS.128 [R0+0x80], R16 ;  /* 0x0000801000007388 */ /* 0x020fe80000000c00 */
[----:B--2---:R-:W-:Y:S04]  /*4fa00*/  STL.64 [R1+0x27e0], R10 ;  /* 0x0027e00a01007387 */ /* 0x004fe80000100a00 */
[----:B---3--:R0:W-:Y:S04]  /*4fa10*/  STL.64 [R1+0x27d8], R8 ;  /* 0x0027d80801007387 */ /* 0x0081e80000100a00 */
[----:B------:R-:W2:Y:S04]  /*4fa20*/  LDL.LU R24, [R1+0x400] ;  /* 0x0004000001187983 */ /* 0x000ea80000300800 */
[----:B------:R-:W2:Y:S04]  /*4fa30*/  LDL.LU R25, [R1+0x404] ;  /* 0x0004040001197983 */ /* 0x000ea80000300800 */
[----:B------:R-:W3:Y:S04]  /*4fa40*/  LDL.LU R26, [R1+0x408] ;  /* 0x00040800011a7983 */ /* 0x000ee80000300800 */
[----:B------:R-:W3:Y:S04]  /*4fa50*/  LDL.LU R27, [R1+0x40c] ;  /* 0x00040c00011b7983 */ /* 0x000ee80000300800 */
[----:B---3--:R-:W-:Y:S04]  /*4fa60*/  STL.64 [R1+0x27f0], R26 ;  /* 0x0027f01a01007387 */ /* 0x008fe80000100a00 */
[----:B--2---:R-:W-:Y:S04]  /*4fa70*/  STL.64 [R1+0x27e8], R24 ;  /* 0x0027e81801007387 */ /* 0x004fe80000100a00 */
        /* <DEDUP_REMOVED lines=16> */
[----:B------:R-:W4:Y:S04]  /*4fb80*/  LDL.LU R20, [R1+0x2c0] ;  /* 0x0002c00001147983 */ /* 0x000f280000300800 */
[----:B------:R-:W4:Y:S04]  /*4fb90*/  LDL.LU R21, [R1+0x2c4] ;  /* 0x0002c40001157983 */ /* 0x000f280000300800 */
[----:B------:R-:W4:Y:S04]  /*4fba0*/  LDL.LU R22, [R1+0x2c8] ;  /* 0x0002c80001167983 */ /* 0x000f280000300800 */
[----:B------:R-:W4:Y:S04]  /*4fbb0*/  LDL.LU R23, [R1+0x2cc] ;  /* 0x0002cc0001177983 */ /* 0x000f280000300800 */
        /* <DEDUP_REMOVED lines=12> */
[----:B----4-:R-:W-:Y:S04]  /*4fc80*/  STS.128 [R0+0x200], R20 ;  /* 0x0002001400007388 */ /* 0x010fe80000000c00 */
[----:B---3--:R-:W-:Y:S04]  /*4fc90*/  STL.64 [R1+0x2840], R10 ;  /* 0x0028400a01007387 */ /* 0x008fe80000100a00 */
[----:B--2---:R0:W-:Y:S04]  /*4fca0*/  STL.64 [R1+0x2838], R8 ;  /* 0x0028380801007387 */ /* 0x0041e80000100a00 */
[----:B0-----:R-:W2:Y:S04]  /*4fcb0*/  LDL.LU R8, [R1+0x2d0] ;  /* 0x0002d00001087983 */ /* 0x001ea80000300800 */
        /* <DEDUP_REMOVED lines=15> */
[----:B------:R-:W3:Y:S04]  /*4fdb0*/  LDL.LU R16, [R1+0x550] ;  /* 0x0005500001107983 */ /* 0x000ee80000300800 */
[----:B------:R-:W3:Y:S04]  /*4fdc0*/  LDL.LU R17, [R1+0x554] ;  /* 0x0005540001117983 */ /* 0x000ee80000300800 */
[----:B------:R-:W3:Y:S04]  /*4fdd0*/  LDL.LU R18, [R1+0x558] ;  /* 0x0005580001127983 */ /* 0x000ee80000300800 */
[----:B------:R-:W3:Y:S04]  /*4fde0*/  LDL.LU R19, [R1+0x55c] ;  /* 0x00055c0001137983 */ /* 0x000ee80000300800 */
[----:B------:R-:W3:Y:S04]  /*4fdf0*/  LDL.LU.64 R22, [R1+0x2848] ;  /* 0x0028480001167983 */ /* 0x000ee80000300a00 */
[----:B--2---:R-:W-:Y:S04]  /*4fe00*/  STS.128 [R0+0x280], R8 ;  /* 0x0002800800007388 */ /* 0x004fe80000000c00 */
[----:B------:R-:W-:Y:S06]  /*4fe10*/  BAR.SYNC.DEFER_BLOCKING 0x0 ;  /* 0x0000000000007b1d */ /* 0x000fec0000010000 */
[----:B---3--:R-:W0:Y:S04]  /*4fe20*/  LDS.128 R8, [R23] ;  /* 0x0000000017087984 */ /* 0x008e280000000c00 */
        /* <DEDUP_REMOVED lines=38> */
[----:B0-----:R-:W2:Y:S04]  /*50090*/  LDL.LU.64 R10, [R1+0x2800] ;  /* 0x00280000010a7983 */ /* 0x001ea80000300a00 */
[----:B------:R-:W2:Y:S04]  /*500a0*/  LDL.LU.64 R8, [R1+0x27f8] ;  /* 0x0027f80001087983 */ /* 0x000ea80000300a00 */
[----:B------:R0:W-:Y:S04]  /*500b0*/  STS.128 [R0], R24 ;  /* 0x0000001800007388 */ /* 0x0001e80000000c00 */
[----:B0-----:R-:W3:Y:S04]  /*500c0*/  LDL.LU.64 R26, [R1+0x27f0] ;  /* 0x0027f000011a7983 */ /* 0x001ee80000300a00 */
[----:B------:R-:W3:Y:S04]  /*500d0*/  LDL.LU.64 R24, [R1+0x27e8] ;  /* 0x0027e80001187983 */ /* 0x000ee80000300a00 */
[----:B--2---:R0:W-:Y:S04]  /*500e0*/  STS.128 [R0+0x80], R8 ;  /* 0x0000800800007388 */ /* 0x0041e80000000c00 */
[----:B0-----:R-:W2:Y:S04]  /*500f0*/  LDL.LU.64 R10, [R1+0x27e0] ;  /* 0x0027e000010a7983 */ /* 0x001ea80000300a00 */
[----:B------:R-:W2:Y:S04]  /*50100*/  LDL.LU.64 R8, [R1+0x27d8] ;  /* 0x0027d80001087983 */ /* 0x000ea80000300a00 */
[----:B---3--:R-:W-:Y:S04]  /*50110*/  STS.128 [R0+0x200], R24 ;  /* 0x0002001800007388 */ /* 0x008fe80000000c00 */
[----:B--2---:R-:W-:Y:S04]  /*50120*/  STS.128 [R0+0x280], R8 ;  /* 0x0002800800007388 */ /* 0x004fe80000000c00 */
[----:B------:R-:W-:Y:S06]  /*50130*/  BAR.SYNC.DEFER_BLOCKING 0x0 ;  /* 0x0000000000007b1d */ /* 0x000fec0000010000 */
[----:B------:R-:W0:Y:S04]  /*50140*/  LDS.128 R24, [R23] ;  /* 0x0000000017187984 */ /* 0x000e280000000c00 */
[----:B------:R-:W1:Y:S04]  /*50150*/  LDS.128 R8, [R28] ;  /* 0x000000001c087984 */ /* 0x000e680000000c00 */
[----:B0-----:R-:W-:Y:S04]  /*50160*/  STL.64 [R1+0x150], R24 ;  /* 0x0001501801007387 */ /* 0x001fe80000100a00 */
[----:B------:R-:W-:Y:S04]  /*50170*/  STL.64 [R1+0x158], R26 ;  /* 0x0001581a01007387 */ /* 0x000fe80000100a00 */
[----:B------:R-:W0:Y:S04]  /*50180*/  LDS.128 R24, [R22] ;  /* 0x0000000016187984 */ /* 0x000e280000000c00 */
[----:B-1----:R-:W-:Y:S04]  /*50190*/  STL.64 [R1+0x250], R8 ;  /* 0x0002500801007387 */ /* 0x002fe80000100a00 */
[----:B------:R-:W-:Y:S04]  /*501a0*/  STL.64 [R1+0x258], R10 ;  /* 0x0002580a01007387 */ /* 0x000fe80000100a00 */
[----:B------:R-:W1:Y:S04]  /*501b0*/  LDS.128 R8, [R3] ;  /* 0x0000000003087984 */ /* 0x000e680000000c00 */
[----:B------:R-:W-:Y:S06]  /*501c0*/  BAR.SYNC.DEFER_BLOCKING 0x0 ;  /* 0x0000000000007b1d */ /* 0x000fec0000010000 */
[----:B0-----:R-:W-:Y:S04]  /*501d0*/  STL.64 [R1+0x350], R24 ;  /* 0x0003501801007387 */ /* 0x001fe80000100a00 */
[----:B------:R-:W-:Y:S04]  /*501e0*/  STL.64 [R1+0x358], R26 ;  /* 0x0003581a01007387 */ /* 0x000fe80000100a00 */
[----:B----4-:R0:W-:Y:S04]  /*501f0*/  STS.128 [R0+0x80], R12 ;  /* 0x0000800c00007388 */ /* 0x0101e80000000c00 */
[----:B-1----:R-:W-:Y:S04]  /*50200*/  STL.64 [R1+0x3c0], R8 ;  /* 0x0003c00801007387 */ /* 0x002fe80000100a00 */
[----:B------:R-:W-:Y:S04]  /*50210*/  STL.64 [R1+0x3c8], R10 ;  /* 0x0003c80a01007387 */ /* 0x000fe80000100a00 */
[----:B0-----:R-:W2:Y:S04]  /*50220*/  LDL.LU R12, [R1+0x700] ;  /* 0x00070000010c7983 */ /* 0x001ea80000300800 */
[----:B------:R-:W2:Y:S04]  /*50230*/  LDL.LU R13, [R1+0x704] ;  /* 0x00070400010d7983 */ /* 0x000ea80000300800 */
[----:B------:R-:W3:Y:S04]  /*50240*/  LDL.LU R14, [R1+0x708] ;  /* 0x00070800010e7983 */ /* 0x000ee80000300800 */
[----:B------:R-:W3:Y:S04]  /*50250*/  LDL.LU R15, [R1+0x70c] ;  /* 0x00070c00010f7983 */ /* 0x000ee80000300800 */
[----:B---3--:R-:W-:Y:S04]  /*50260*/  STL.64 [R1+0x2760], R14 ;  /* 0x0027600e01007387 */ /* 0x008fe80000100a00 */
[----:B--2---:R0:W-:Y:S04]  /*50270*/  STL.64 [R1+0x2758], R12 ;  /* 0x0027580c01007387 */ /* 0x0041e80000100a00 */
        /* <DEDUP_REMOVED lines=44> */
[----:B------:R-:W2:Y:S04]  /*50540*/  LDL.LU R14, [R1+0x5b8] ;  /* 0x0005b800010e7983 */ /* 0x000ea80000300800 */
[----:B------:R-:W2:Y:S04]  /*50550*/  LDL.LU R15, [R1+0x5bc] ;  /* 0x0005bc00010f7983 */ /* 0x000ea80000300800 */
[----:B-----5:R0:W-:Y:S04]  /*50560*/  STS.128 [R0], R4 ;  /* 0x0000000400007388 */ /* 0x0201e80000000c00 */
[----:B------:R1:W-:Y:S04]  /*50570*/  STS.128 [R0+0x200], R16 ;  /* 0x0002001000007388 */ /* 0x0003e80000000c00 */
[----:B------:R-:W3:Y:S04]  /*50580*/  LDL.LU R24, [R1+0x6b0] ;  /* 0x0006b00001187983 */ /* 0x000ee80000300800 */
[----:B------:R-:W3:Y:S04]  /*50590*/  LDL.LU R25, [R1+0x6b4] ;  /* 0x0006b40001197983 */ /* 0x000ee80000300800 */
[----:B------:R-:W3:Y:S04]  /*505a0*/  LDL.LU R26, [R1+0x6b8] ;  /* 0x0006b800011a7983 */ /* 0x000ee80000300800 */
[----:B------:R-:W3:Y:S04]  /*505b0*/  LDL.LU R27, [R1+0x6bc] ;  /* 0x0006bc00011b7983 */ /* 0x000ee80000300800 */
[----:B0-----:R-:W4:Y:S04]  /*505c0*/  LDL.LU R4, [R1+0x6f0] ;  /* 0x0006f00001047983 */ /* 0x001f280000300800 */
[----:B------:R-:W4:Y:S04]  /*505d0*/  LDL.LU R5, [R1+0x6f4] ;  /* 0x0006f40001057983 */ /* 0x000f280000300800 */
[----:B------:R-:W4:Y:S04]  /*505e0*/  LDL.LU R6, [R1+0x6f8] ;  /* 0x0006f80001067983 */ /* 0x000f280000300800 */
[----:B------:R-:W4:Y:S04]  /*505f0*/  LDL.LU R7, [R1+0x6fc] ;  /* 0x0006fc0001077983 */ /* 0x000f280000300800 */
[----:B------:R-:W5:Y:S04]  /*50600*/  LDL.LU R8, [R1+0x6e0] ;  /* 0x0006e00001087983 */ /* 0x000f680000300800 */
[----:B------:R-:W5:Y:S04]  /*50610*/  LDL.LU R9, [R1+0x6e4] ;  /* 0x0006e40001097983 */ /* 0x000f680000300800 */
[----:B------:R-:W5:Y:S04]  /*50620*/  LDL.LU R10, [R1+0x6e8] ;  /* 0x0006e800010a7983 */ /* 0x000f680000300800 */
[----:B------:R-:W5:Y:S04]  /*50630*/  LDL.LU R11, [R1+0x6ec] ;  /* 0x0006ec00010b7983 */ /* 0x000f680000300800 */
[----:B-1----:R-:W3:Y:S04]  /*50640*/  LDL.LU R16, [R1+0x720] ;  /* 0x0007200001107983 */ /* 0x002ee80000300800 */
[----:B------:R-:W3:Y:S04]  /*50650*/  LDL.LU R17, [R1+0x724] ;  /* 0x0007240001117983 */ /* 0x000ee80000300800 */
[----:B------:R-:W3:Y:S04]  /*50660*/  LDL.LU R18, [R1+0x728] ;  /* 0x0007280001127983 */ /* 0x000ee80000300800 */
[----:B------:R-:W3:Y:S04]  /*50670*/  LDL.LU R19, [R1+0x72c] ;  /* 0x00072c0001137983 */ /* 0x000ee80000300800 */
        /* <DEDUP_REMOVED lines=43> */
[----:B---3--:R-:W-:Y:S04]  /*50930*/  STS.128 [R0+0x80], R24 ;  /* 0x0000801800007388 */ /* 0x008fe80000000c00 */
[----:B--2---:R0:W-:Y:S04]  /*50940*/  STS.128 [R0], R12 ;  /* 0x0000000c00007388 */ /* 0x0041e80000000c00 */
[----:B0-----:R-:W2:Y:S04]  /*50950*/  LDL.LU.64 R14, [R1+0x2780] ;  /* 0x00278000010e7983 */ /* 0x001ea80000300a00 */
[----:B------:R-:W2:Y:S04]  /*50960*/  LDL.LU.64 R12, [R1+0x2778] ;  /* 0x00277800010c7983 */ /* 0x000ea80000300a00 */
[----:B------:R-:W3:Y:S04]  /*50970*/  LDL.LU.64 R26, [R1+0x2770] ;  /* 0x00277000011a7983 */ /* 0x000ee80000300a00 */
[----:B------:R-:W3:Y:S04]  /*50980*/  LDL.LU.64 R24, [R1+0x2768] ;  /* 0x0027680001187983 */ /* 0x000ee80000300a00 */
[----:B--2---:R0:W-:Y:S04]  /*50990*/  STS.128 [R0+0x200], R12 ;  /* 0x0002000c00007388 */ /* 0x0041e80000000c00 */
[----:B0-----:R-:W2:Y:S04]  /*509a0*/  LDL.LU.64 R14, [R1+0x2760] ;  /* 0x00276000010e7983 */ /* 0x001ea80000300a00 */
[----:B------:R-:W2:Y:S04]  /*509b0*/  LDL.LU.64 R12, [R1+0x2758] ;  /* 0x00275800010c7983 */ /* 0x000ea80000300a00 */
[----:B---3--:R-:W-:Y:S04]  /*509c0*/  STS.128 [R0+0x280], R24 ;  /* 0x0002801800007388 */ /* 0x008fe80000000c00 */
        /* <DEDUP_REMOVED lines=12> */
[----:B-----5:R-:W-:Y:S04]  /*50a90*/  STS.128 [R0], R8 ;  /* 0x0000000800007388 */ /* 0x020fe80000000c00 */
[----:B----4-:R1:W-:Y:S04]  /*50aa0*/  STS.128 [R0+0x80], R4 ;  /* 0x0000800400007388 */ /* 0x0103e80000000c00 */
[----:B------:R-:W-:Y:S04]  /*50ab0*/  STS.128 [R0+0x280], R16 ;  /* 0x0002801000007388 */ /* 0x000fe80000000c00 */
[----:B0-----:R-:W-:Y:S04]  /*50ac0*/  STL.64 [R1+0x390], R24 ;  /* 0x0003901801007387 */ /* 0x001fe80000100a00 */
[----:B------:R-:W-:Y:S04]  /*50ad0*/  STL.64 [R1+0x398], R26 ;  /* 0x0003981a01007387 */ /* 0x000fe80000100a00 */
[----:B-1----:R-:W3:Y:S04]  /*50ae0*/  LDL.LU R4, [R1+0x7f0] ;  /* 0x0007f00001047983 */ /* 0x002ee80000300800 */
[----:B--2---:R-:W-:Y:S04]  /*50af0*/  STS.128 [R0+0x200], R12 ;  /* 0x0002000c00007388 */ /* 0x004fe80000000c00 */
[----:B------:R-:W-:Y:S06]  /*50b00*/  BAR.SYNC.DEFER_BLOCKING 0x0 ;  /* 0x0000000000007b1d */ /* 0x000fec0000010000 */
[----:B------:R-:W0:Y:S04]  /*50b10*/  LDS.128 R12, [R23] ;  /* 0x00000000170c7984 */ /* 0x000e280000000c00 */
[----:B------:R-:W1:Y:S04]  /*50b20*/  LDS.128 R8, [R28] ;  /* 0x000000001c087984 */ /* 0x000e680000000c00 */
[----:B0-----:R-:W-:Y:S04]  /*50b30*/  STL.64 [R1+0x110], R12 ;  /* 0x0001100c01007387 */ /* 0x001fe80000100a00 */
[----:B------:R-:W-:Y:S04]  /*50b40*/  STL.64 [R1+0x118], R14 ;  /* 0x0001180e01007387 */ /* 0x000fe80000100a00 */
[----:B-1----:R-:W-:Y:S04]  /*50b50*/  STL.64 [R1+0x1e0], R8 ;  /* 0x0001e00801007387 */ /* 0x002fe80000100a00 */
[----:B------:R-:W-:Y:S04]  /*50b60*/  STL.64 [R1+0x1e8], R10 ;  /* 0x0001e80a01007387 */ /* 0x000fe80000100a00 */
[----:B------:R-:W3:Y:S04]  /*50b70*/  LDL.LU R5, [R1+0x7f4] ;  /* 0x0007f40001057983 */ /* 0x000ee80000300800 */
[----:B------:R-:W2:Y:S04]  /*50b80*/  LDL.LU R6, [R1+0x7f8] ;  /* 0x0007f80001067983 */ /* 0x000ea80000300800 */
[----:B------:R-:W2:Y:S04]  /*50b90*/  LDL.LU R7, [R1+0x7fc] ;  /* 0x0007fc0001077983 */ /* 0x000ea80000300800 */
[----:B--2---:R-:W-:Y:S04]  /*50ba0*/  STL.64 [R1+0x26e0], R6 ;  /* 0x0026e00601007387 */ /* 0x004fe80000100a00 */
[----:B---3--:R0:W-:Y:S04]  /*50bb0*/  STL.64 [R1+0x26d8], R4 ;  /* 0x0026d80401007387 */ /* 0x0081e80000100a00 */
        /* <DEDUP_REMOVED lines=24> */
[----:B------:R-:W5:Y:S04]  /*50d40*/  LDL.LU R18, [R1+0x738] ;  /* 0x0007380001127983 */ /* 0x000f680000300800 */
[----:B------:R-:W5:Y:S04]  /*50d50*/  LDL.LU R19, [R1+0x73c] ;  /* 0x00073c0001137983 */ /* 0x000f680000300800 */
[----:B-----5:R-:W-:Y:S04]  /*50d60*/  STL.64 [R1+0x2750], R18 ;  /* 0x0027501201007387 */ /* 0x020fe80000100a00 */
[----:B----4-:R-:W-:Y:S04]  /*50d70*/  STL.64 [R1+0x2748], R16 ;  /* 0x0027481001007387 */ /* 0x010fe80000100a00 */
[----:B---3--:R-:W-:Y:S04]  /*50d80*/  STL.64 [R1+0x2720], R6 ;  /* 0x0027200601007387 */ /* 0x008fe80000100a00 */
[----:B--2---:R0:W-:Y:S04]  /*50d90*/  STL.64 [R1+0x2718], R4 ;  /* 0x0027180401007387 */ /* 0x0041e80000100a00 */
[----:B------:R-:W1:Y:S04]  /*50da0*/  LDS.128 R16, [R22] ;  /* 0x0000000016107984 */ /* 0x000e680000000c00 */
        /* <DEDUP_REMOVED lines=28> */
[----:B-1----:R-:W-:Y:S04]  /*50f70*/  STL.64 [R1+0x2c0], R16 ;  /* 0x0002c01001007387 */ /* 0x002fe80000100a00 */
[----:B------:R-:W-:Y:S04]  /*50f80*/  STL.64 [R1+0x2c8], R18 ;  /* 0x0002c81201007387 */ /* 0x000fe80000100a00 */
[----:B------:R-:W0:Y:S04]  /*50f90*/  LDS.128 R16, [R3] ;  /* 0x0000000003107984 */ /* 0x000e280000000c00 */
[----:B------:R-:W-:Y:S06]  /*50fa0*/  BAR.SYNC.DEFER_BLOCKING 0x0 ;  /* 0x0000000000007b1d */ /* 0x000fec0000010000 */
[----:B0-----:R-:W-:Y:S04]  /*50fb0*/  STL.64 [R1+0x380], R16 ;  /* 0x0003801001007387 */ /* 0x001fe80000100a00 */
[----:B------:R0:W-:Y:S04]  /*50fc0*/  STL.64 [R1+0x388], R18 ;  /* 0x0003881201007387 */ /* 0x0001e80000100a00 */
[----:B0-----:R-:W3:Y:S04]  /*50fd0*/  LDL.LU.64 R18, [R1+0x2750] ;  /* 0x0027500001127983 */ /* 0x001ee80000300a00 */
[----:B------:R-:W3:Y:S04]  /*50fe0*/  LDL.LU.64 R16, [R1+0x2748] ;  /* 0x0027480001107983 */ /* 0x000ee80000300a00 */
[----:B--2---:R-:W-:Y:S04]  /*50ff0*/  STS.128 [R0+0x80], R4 ;  /* 0x0000800400007388 */ /* 0x004fe80000000c00 */
[----:B---3--:R0:W-:Y:S04]  /*51000*/  STS.128 [R0], R16 ;  /* 0x0000001000007388 */ /* 0x0081e80000000c00 */
[----:B0-----:R-:W2:Y:S04]  /*51010*/  LDL.LU R16, [R1+0x810] ;  /* 0x0008100001107983 */ /* 0x001ea80000300800 */
[----:B------:R-:W2:Y:S04]  /*51020*/  LDL.LU R17, [R1+0x814] ;  /* 0x0008140001117983 */ /* 0x000ea80000300800 */
[----:B------:R-:W2:Y:S04]  /*51030*/  LDL.LU R18, [R1+0x818] ;  /* 0x0008180001127983 */ /* 0x000ea80000300800 */
[----:B------:R-:W2:Y:S04]  /*51040*/  LDL.LU R19, [R1+0x81c] ;  /* 0x00081c0001137983 */ /* 0x000ea80000300800 */
[----:B------:R-:W3:Y:S04]  /*51050*/  LDL.LU.64 R6, [R1+0x2740] ;  /* 0x0027400001067983 */ /* 0x000ee80000300a00 */
[----:B------:R-:W3:Y:S04]  /*51060*/  LDL.LU.64 R4, [R1+0x2738] ;  /* 0x0027380001047983 */ /* 0x000ee80000300a00 */
[----:B---3--:R0:W-:Y:S04]  /*51070*/  STS.128 [R0+0x200], R4 ;  /* 0x0002000400007388 */ /* 0x0081e80000000c00 */
[----:B0-----:R-:W3:Y:S04]  /*51080*/  LDL.LU.64 R6, [R1+0x2730] ;  /* 0x0027300001067983 */ /* 0x001ee80000300a00 */
[----:B------:R-:W3:Y:S04]  /*51090*/  LDL.LU.64 R4, [R1+0x2728] ;  /* 0x0027280001047983 */ /* 0x000ee80000300a00 */
        /* <DEDUP_REMOVED lines=14> */
[----:B0-----:R-:W3:Y:S04]  /*51180*/  LDL.LU.64 R6, [R1+0x2720] ;  /* 0x0027200001067983 */ /* 0x001ee80000300a00 */
[----:B------:R-:W3:Y:S04]  /*51190*/  LDL.LU.64 R4, [R1+0x2718] ;  /* 0x0027180001047983 */ /* 0x000ee80000300a00 */
[----:B------:R-:W-:Y:S06]  /*511a0*/  BAR.SYNC.DEFER_BLOCKING 0x0 ;  /* 0x0000000000007b1d */ /* 0x000fec0000010000 */
[----:B---3--:R0:W-:Y:S04]  /*511b0*/  STS.128 [R0], R4 ;  /* 0x0000000400007388 */ /* 0x0081e80000000c00 */
[----:B0-----:R-:W3:Y:S04]  /*511c0*/  LDL.LU.64 R6, [R1+0x2710] ;  /* 0x0027100001067983 */ /* 0x001ee80000300a00 */
[----:B------:R-:W3:Y:S04]  /*511d0*/  LDL.LU.64 R4, [R1+0x2708] ;  /* 0x0027080001047983 */ /* 0x000ee80000300a00 */
[----:B---3--:R0:W-:Y:S04]  /*511e0*/  STS.128 [R0+0x80], R4 ;  /* 0x0000800400007388 */ /* 0x0081e80000000c00 */
[----:B0-----:R-:W3:Y:S04]  /*511f0*/  LDL.LU.64 R6, [R1+0x2700] ;  /* 0x0027000001067983 */ /* 0x001ee80000300a00 */
        /* <DEDUP_REMOVED lines=19> */
[----:B0-----:R-:W3:Y:S04]  /*51330*/  LDL.LU.64 R6, [R1+0x26e0] ;  /* 0x0026e00001067983 */ /* 0x001ee80000300a00 */
[----:B------:R-:W3:Y:S04]  /*51340*/  LDL.LU.64 R4, [R1+0x26d8] ;  /* 0x0026d80001047983 */ /* 0x000ee80000300a00 */
[----:B----4-:R-:W-:Y:S04]  /*51350*/  STS.128 [R0], R24 ;  /* 0x0000001800007388 */ /* 0x010fe80000000c00 */
[----:B------:R-:W-:Y:S04]  /*51360*/  STS.128 [R0+0x80], R8 ;  /* 0x0000800800007388 */ /* 0x000fe80000000c00 */
[----:B-----5:R-:W-:Y:S04]  /*51370*/  STS.128 [R0+0x280], R12 ;  /* 0x0002800c00007388 */ /* 0x020fe80000000c00 */
[----:B---3--:R-:W-:Y:S04]  /*51380*/  STS.128 [R0+0x200], R4 ;  /* 0x0002000400007388 */ /* 0x008fe80000000c00 */
[----:B------:R-:W-:Y:S06]  /*51390*/  BAR.SYNC.DEFER_BLOCKING 0x0 ;  /* 0x0000000000007b1d */ /* 0x000fec0000010000 */
[----:B------:R-:W0:Y:S04]  /*513a0*/  LDS.128 R12, [R23] ;  /* 0x00000000170c7984 */ /* 0x000e280000000c00 */
[----:B------:R-:W1:Y:S04]  /*513b0*/  LDS.128 R4, [R28] ;  /* 0x000000001c047984 */ /* 0x000e680000000c00 */
[----:B------:R-:W3:Y:S04]  /*513c0*/  LDS.128 R8, [R22] ;  /* 0x0000000016087984 */ /* 0x000ee80000000c00 */
[----:B0-----:R-:W-:Y:S04]  /*513d0*/  STL.64 [R1+0x450], R12 ;  /* 0x0004500c01007387 */ /* 0x001fe80000100a00 */
[----:B------:R-:W-:Y:S04]  /*513e0*/  STL.64 [R1+0x458], R14 ;  /* 0x0004580e01007387 */ /* 0x000fe80000100a00 */
[----:B------:R-:W-:Y:S04]  /*513f0*/  STL.64 [R1+0x26d0], R22 ;  /* 0x0026d01601007387 */ /* 0x000fe80000100a00 */
[----:B-1----:R-:W-:Y:S04]  /*51400*/  STL.64 [R1+0x4d0], R4 ;  /* 0x0004d00401007387 */ /* 0x002fe80000100a00 */
[----:B------:R-:W-:Y:S04]  /*51410*/  STL.64 [R1+0x4d8], R6 ;  /* 0x0004d80601007387 */ /* 0x000fe80000100a00 */
[----:B------:R-:W0:Y:S04]  /*51420*/  LDS.128 R4, [R3] ;  /* 0x0000000003047984 */ /* 0x000e280000000c00 */
[----:B---3--:R1:W-:Y:S04]  /*51430*/  STL.64 [R1+0x550], R8 ;  /* 0x0005500801007387 */ /* 0x0083e80000100a00 */
[----:B------:R3:W-:Y:S04]  /*51440*/  STL.64 [R1+0x558], R10 ;  /* 0x0005580a01007387 */ /* 0x0007e80000100a00 */
[----:B------:R-:W-:Y:S06]  /*51450*/  BAR.SYNC.DEFER_BLOCKING 0x0 ;  /* 0x0000000000007b1d */ /* 0x000fec0000010000 */
[----:B0-----:R-:W-:Y:S04]  /*51460*/  STL.64 [R1+0x5d0], R4 ;  /* 0x0005d00401007387 */ /* 0x001fe80000100a00 */
[----:B------:R-:W-:Y:S04]  /*51470*/  STL.64 [R1+0x5d8], R6 ;  /* 0x0005d80601007387 */ /* 0x000fe80000100a00 */
[----:B-1----:R-:W4:Y:S04]  /*51480*/  LDL.LU R8, [R1+0x8e0] ;  /* 0x0008e00001087983 */ /* 0x002f280000300800 */
[----:B------:R-:W4:Y:S04]  /*51490*/  LDL.LU R9, [R1+0x8e4] ;  /* 0x0008e40001097983 */ /* 0x000f280000300800 */
[----:B---3--:R-:W3:Y:S04]  /*514a0*/  LDL.LU R10, [R1+0x8e8] ;  /* 0x0008e800010a7983 */ /* 0x008ee80000300800 */
[----:B------:R-:W3:Y:S04]  /*514b0*/  LDL.LU R11, [R1+0x8ec] ;  /* 0x0008ec00010b7983 */ /* 0x000ee80000300800 */
[----:B---3--:R-:W-:Y:S04]  /*514c0*/  STL.64 [R1+0x2678], R10 ;  /* 0x0026780a01007387 */ /* 0x008fe80000100a00 */
[----:B----4-:R-:W-:Y:S04]  /*514d0*/  STL.64 [R1+0x2670], R8 ;  /* 0x0026700801007387 */ /* 0x010fe80000100a00 */
[----:B------:R-:W3:Y:S04]  /*514e0*/  LDL.LU R24, [R1+0x8d0] ;  /* 0x0008d00001187983 */ /* 0x000ee80000300800 */
[----:B------:R-:W3:Y:S04]  /*514f0*/  LDL.LU R25, [R1+0x8d4] ;  /* 0x0008d40001197983 */ /* 0x000ee80000300800 */
[----:B------:R-:W4:Y:S04]  /*51500*/  LDL.LU R26, [R1+0x8d8] ;  /* 0x0008d800011a7983 */ /* 0x000f280000300800 */
[----:B------:R-:W4:Y:S04]  /*51510*/  LDL.LU R27, [R1+0x8dc] ;  /* 0x0008dc00011b7983 */ /* 0x000f280000300800 */
[----:B----4-:R-:W-:Y:S04]  /*51520*/  STL.64 [R1+0x2688], R26 ;  /* 0x0026881a01007387 */ /* 0x010fe80000100a00 */
[----:B---3--:R0:W-:Y:S04]  /*51530*/  STL.64 [R1+0x2680], R24 ;  /* 0x0026801801007387 */ /* 0x0081e80000100a00 */
[----:B0-----:R-:W3:Y:S04]  /*51540*/  LDL.LU R24, [R1+0x890] ;  /* 0x0008900001187983 */ /* 0x001ee80000300800 */
[----:B------:R-:W3:Y:S04]  /*51550*/  LDL.LU R25, [R1+0x894] ;  /* 0x0008940001197983 */ /* 0x000ee80000300800 */
[----:B------:R-:W4:Y:S04]  /*51560*/  LDL.LU R26, [R1+0x898] ;  /* 0x00089800011a7983 */ /* 0x000f280000300800 */
[----:B------:R-:W4:Y:S04]  /*51570*/  LDL.LU R27, [R1+0x89c] ;  /* 0x00089c00011b7983 */ /* 0x000f280000300800 */
[----:B--2---:R-:W-:Y:S04]  /*51580*/  STS.128 [R0], R16 ;  /* 0x0000001000007388 */ /* 0x004fe80000000c00 */
[----:B----4-:R-:W-:Y:S04]  /*51590*/  STL.64 [R1+0x2698], R26 ;  /* 0x0026981a01007387 */ /* 0x010fe80000100a00 */
[----:B---3--:R0:W-:Y:S04]  /*515a0*/  STL.64 [R1+0x2690], R24 ;  /* 0x0026901801007387 */ /* 0x0081e80000100a00 */
        /* <DEDUP_REMOVED lines=25> */
[----:B-----5:R-:W-:Y:S04]  /*51740*/  STS.128 [R0+0x200], R20 ;  /* 0x0002001400007388 */ /* 0x020fe80000000c00 */
        /* <DEDUP_REMOVED lines=62> */
[----:B------:R-:W-:Y:S04]  /*51b30*/  STS.128 [R0], R8 ;  /* 0x0000000800007388 */ /* 0x000fe80000000c00 */
[----:B0-----:R-:W-:Y:S04]  /*51b40*/  STL.64 [R1+0x5b0], R24 ;  /* 0x0005b01801007387 */ /* 0x001fe80000100a00 */
[----:B------:R0:W-:Y:S04]  /*51b50*/  STL.64 [R1+0x5b8], R26 ;  /* 0x0005b81a01007387 */ /* 0x0001e80000100a00 */
[----:B0-----:R-:W2:Y:S04]  /*51b60*/  LDL.LU.64 R26, [R1+0x2688] ;  /* 0x00268800011a7983 */ /* 0x001ea80000300a00 */
[----:B------:R-:W2:Y:S04]  /*51b70*/  LDL.LU.64 R24, [R1+0x2680] ;  /* 0x0026800001187983 */ /* 0x000ea80000300a00 */
[----:B------:R-:W3:Y:S04]  /*51b80*/  LDL.LU.64 R10, [R1+0x2678] ;  /* 0x00267800010a7983 */ /* 0x000ee80000300a00 */
[----:B------:R-:W3:Y:S04]  /*51b90*/  LDL.LU.64 R8, [R1+0x2670] ;  /* 0x0026700001087983 */ /* 0x000ee80000300a00 */
[----:B----4-:R-:W-:Y:S04]  /*51ba0*/  STS.128 [R0+0x280], R4 ;  /* 0x0002800400007388 */ /* 0x010fe80000000c00 */
[----:B--2---:R-:W-:Y:S04]  /*51bb0*/  STS.128 [R0+0x80], R24 ;  /* 0x0000801800007388 */ /* 0x004fe80000000c00 */
[----:B---3--:R-:W-:Y:S04]  /*51bc0*/  STS.128 [R0+0x200], R8 ;  /* 0x0002000800007388 */ /* 0x008fe80000000c00 */
        /* <DEDUP_REMOVED lines=13> */
[----:B0-----:R-:W-:Y:S04]  /*51ca0*/  STL.64 [R1+0x5a0], R4 ;  /* 0x0005a00401007387 */ /* 0x001fe80000100a00 */
[----:B------:R-:W-:Y:S04]  /*51cb0*/  STL.64 [R1+0x5a8], R6 ;  /* 0x0005a80601007387 */ /* 0x000fe80000100a00 */
[----:B-1----:R-:W3:Y:S04]  /*51cc0*/  LDL.LU R8, [R1+0xb90] ;  /* 0x000b900001087983 */ /* 0x002ee80000300800 */
[----:B------:R-:W3:Y:S04]  /*51cd0*/  LDL.LU R9, [R1+0xb94] ;  /* 0x000b940001097983 */ /* 0x000ee80000300800 */
[----:B--2---:R-:W2:Y:S04]  /*51ce0*/  LDL.LU R10, [R1+0xb98] ;  /* 0x000b9800010a7983 */ /* 0x004ea80000300800 */
[----:B------:R-:W2:Y:S04]  /*51cf0*/  LDL.LU R11, [R1+0xb9c] ;  /* 0x000b9c00010b7983 */ /* 0x000ea80000300800 */
        /* <DEDUP_REMOVED lines=40> */
[----:B-----5:R-:W-:Y:S04]  /*51f80*/  STS.128 [R0], R12 ;  /* 0x0000000c00007388 */ /* 0x020fe80000000c00 */
[----:B------:R-:W-:Y:S04]  /*51f90*/  STS.128 [R0+0x80], R16 ;  /* 0x0000801000007388 */ /* 0x000fe80000000c00 */
        /* <DEDUP_REMOVED lines=226> */
[----:B----4-:R-:W-:Y:S04]  /*52dc0*/  STS.128 [R0+0x80], R4 ;  /* 0x0000800400007388 */ /* 0x010fe80000000c00 */
[----:B------:R-:W-:Y:S04]  /*52dd0*/  STS.128 [R0+0x280], R16 ;  /* 0x0002801000007388 */ /* 0x000fe80000000c00 */
[----:B0-----:R-:W-:Y:S04]  /*52de0*/  STL.64 [R1+0x790], R24 ;  /* 0x0007901801007387 */ /* 0x001fe80000100a00 */
[----:B------:R-:W-:Y:S04]  /*52df0*/  STL.64 [R1+0x798], R26 ;  /* 0x0007981a01007387 */ /* 0x000fe80000100a00 */
[----:B--2---:R0:W-:Y:S04]  /*52e00*/  STS.128 [R0+0x200], R12 ;  /* 0x0002000c00007388 */ /* 0x0041e80000000c00 */
[----:B------:R-:W-:Y:S06]  /*52e10*/  BAR.SYNC.DEFER_BLOCKING 0x0 ;  /* 0x0000000000007b1d */ /* 0x000fec0000010000 */
[----:B0-----:R-:W2:Y:S04]  /*52e20*/  LDL.LU R12, [R1+0x1240] ;  /* 0x00124000010c7983 */ /* 0x001ea80000300800 */
[----:B------:R-:W0:Y:S04]  /*52e30*/  LDS.128 R4, [R23] ;  /* 0x0000000017047984 */ /* 0x000e280000000c00 */
        /* <DEDUP_REMOVED lines=47> */
[----:B------:R-:W0:Y:S04]  /*53130*/  LDS.128 R24, [R28] ;  /* 0x000000001c187984 */ /* 0x000e280000000c00 */
[----:B---3--:R-:W-:Y:S04]  /*53140*/  STL.64 [R1+0x2520], R14 ;  /* 0x0025200e01007387 */ /* 0x008fe80000100a00 */
[----:B--2---:R1:W-:Y:S04]  /*53150*/  STL.64 [R1+0x2518], R12 ;  /* 0x0025180c01007387 */ /* 0x0043e80000100a00 */
[----:B-1----:R-:W2:Y:S04]  /*53160*/  LDL.LU R12, [R1+0x11e0] ;  /* 0x0011e000010c7983 */ /* 0x002ea80000300800 */
        /* <DEDUP_REMOVED lines=52> */
[----:B------:R-:W-:Y:S04]  /*534b0*/  STS.128 [R0+0x80], R12 ;  /* 0x0000800c00007388 */ /* 0x000fe80000000c00 */
[----:B--2---:R0:W-:Y:S04]  /*534c0*/  STS.128 [R0], R24 ;  /* 0x0000001800007388 */ /* 0x0041e80000000c00 */
[----:B0-----:R-:W2:Y:S04]  /*534d0*/  LDL R26, [R1+0x1188] ;  /* 0x00118800011a7983 */ /* 0x001ea80000100800 */
[----:B------:R-:W2:Y:S04]  /*534e0*/  LDL.LU.64 R14, [R1+0x2520] ;  /* 0x00252000010e7983 */ /* 0x000ea80000300a00 */
[----:B------:R-:W2:Y:S04]  /*534f0*/  LDL.LU.64 R12, [R1+0x2518] ;  /* 0x00251800010c7983 */ /* 0x000ea80000300a00 */
[----:B--2---:R0:W-:Y:S04]  /*53500*/  STS.128 [R0+0x200], R12 ;  /* 0x0002000c00007388 */ /* 0x0041e80000000c00 */
[----:B0-----:R-:W2:Y:S04]  /*53510*/  LDL.LU.64 R14, [R1+0x2510] ;  /* 0x00251000010e7983 */ /* 0x001ea80000300a00 */
[----:B------:R-:W2:Y:S04]  /*53520*/  LDL.LU.64 R12, [R1+0x2508] ;  /* 0x00250800010c7983 */ /* 0x000ea80000300a00 */
[----:B--2---:R-:W-:Y:S04]  /*53530*/  STS.128 [R0+0x280], R12 ;  /* 0x0002800c00007388 */ /* 0x004fe80000000c00 */
[----:B------:R-:W-:Y:S06]  /*53540*/  BAR.SYNC.DEFER_BLOCKING 0x0 ;  /* 0x0000000000007b1d */ /* 0x000fec0000010000 */
[----:B------:R0:W1:Y:S04]  /*53550*/  LDS.128 R12, [R23] ;  /* 0x00000000170c7984 */ /* 0x0000680000000c00 */
[----:B0-----:R-:W2:Y:S04]  /*53560*/  LDL R23, [R1+0x1220] ;  /* 0x0012200001177983 */ /* 0x001ea80000100800 */
[----:B-1----:R-:W-:Y:S04]  /*53570*/  STL.64 [R1+0x620], R12 ;  /* 0x0006200c01007387 */ /* 0x002fe80000100a00 */
        /* <DEDUP_REMOVED lines=13> */
[----:B----4-:R0:W-:Y:S04]  /*53650*/  STS.128 [R0], R8 ;  /* 0x0000000800007388 */ /* 0x0101e80000000c00 */
[----:B---3--:R1:W-:Y:S04]  /*53660*/  STS.128 [R0+0x80], R4 ;  /* 0x0000800400007388 */ /* 0x0083e80000000c00 */
[----:B0-----:R-:W3:Y:S04]  /*53670*/  LDL.LU R10, [R1+0x24f4] ;  /* 0x0024f400010a7983 */ /* 0x001ee80000300800 */
[----:B------:R-:W4:Y:S04]  /*53680*/  LDL.LU R8, [R1+0x24f0] ;  /* 0x0024f00001087983 */ /* 0x000f280000300800 */
[----:B-1----:R-:W3:Y:S04]  /*53690*/  LDL.LU R4, [R1+0x24ec] ;  /* 0x0024ec0001047983 */ /* 0x002ee80000300800 */
[----:B--2---:R0:W-:Y:S04]  /*536a0*/  STS.128 [R0+0x200], R12 ;  /* 0x0002000c00007388 */ /* 0x0041e80000000c00 */
[----:B0-----:R-:W2:Y:S04]  /*536b0*/  LDL.LU R12, [R1+0x24e8] ;  /* 0x0024e800010c7983 */ /* 0x001ea80000300800 */
[----:B------:R-:W3:Y:S04]  /*536c0*/  LDL R29, [R1+0x13e8] ;  /* 0x0013e800011d7983 */ /* 0x000ee80000100800 */
[----:B------:R-:W4:Y:S04]  /*536d0*/  LDL R9, [R1+0x13f0] ;  /* 0x0013f00001097983 */ /* 0x000f280000100800 */
[----:B------:R-:W4:Y:S04]  /*536e0*/  LDL.LU R21, [R1+0x30] ;  /* 0x0000300001157983 */ /* 0x000f280000300800 */
[----:B------:R-:W4:Y:S04]  /*536f0*/  LDL.LU R25, [R1+0x20] ;  /* 0x0000200001197983 */ /* 0x000f280000300800 */
[----:B------:R-:W4:Y:S04]  /*53700*/  LDL R28, [R1+0x13ec] ;  /* 0x0013ec00011c7983 */ /* 0x000f280000100800 */
[----:B------:R-:W4:Y:S04]  /*53710*/  LDL R24, [R1+0x13f8] ;  /* 0x0013f80001187983 */ /* 0x000f280000100800 */
[----:B------:R-:W4:Y:S04]  /*53720*/  LDL R22, [R1+0x13fc] ;  /* 0x0013fc0001167983 */ /* 0x000f280000100800 */
[----:B-----5:R0:W-:Y:S01]  /*53730*/  STS.128 [R0+0x280], R16 ;  /* 0x0002801000007388 */ /* 0x0201e20000000c00 */
[----:B------:R-:W-:-:S03]  /*53740*/  IMAD R6, R26, c[0x0][0x194], RZ ;  /* 0x000065001a067a24 */ /* 0x000fc600078e02ff */
[----:B------:R-:W-:Y:S01]  /*53750*/  BAR.SYNC.DEFER_BLOCKING 0x0 ;  /* 0x0000000000007b1d */ /* 0x000fe20000010000 */
[----:B------:R-:W-:-:S04]  /*53760*/  ISETP.GE.AND P0, PT, R26, c[0x0][0x178], PT ;  /* 0x00005e001a007a0c */ /* 0x000fc80003f06270 */
[C---:B------:R-:W-:Y:S01]  /*53770*/  ISETP.LT.AND P0, PT, R23.reuse, c[0x0][0x17c], !P0 ;  /* 0x00005f0017007a0c */ /* 0x040fe20004701270 */
[----:B------:R-:W-:Y:S01]  /*53780*/  IMAD.MOV.U32 R7, RZ, RZ, c[0x0][0x194] ;  /* 0x00006500ff077624 */ /* 0x000fe200078e00ff */
[----:B------:R-:W5:Y:S04]  /*53790*/  LDL R20, [R1+0x10] ;  /* 0x0000100001147983 */ /* 0x000f680000100800 */
[----:B------:R-:W5:Y:S01]  /*537a0*/  LDL R27, [R1+0x1404] ;  /* 0x00140400011b7983 */ /* 0x000f620000100800 */
[----:B0-----:R-:W-:Y:S01]  /*537b0*/  LEA R18, P1, R6, c[0x0][0x170], 0x1 ;  /* 0x00005c0006127a11 */ /* 0x001fe200078208ff */
[----:B------:R-:W-:-:S03]  /*537c0*/  IMAD R0, R23, c[0x0][0x198], RZ ;  /* 0x0000660017007a24 */ /* 0x000fc600078e02ff */
[----:B------:R-:W-:Y:S01]  /*537d0*/  LEA.HI.X.SX32 R19, R6, c[0x0][0x174], 0x1, P1 ;  /* 0x00005d0006137a11 */ /* 0x000fe200008f0eff */
[----:B------:R-:W-:-:S04]  /*537e0*/  IMAD R6, R7, 0x40, R6 ;  /* 0x0000004007067824 */ /* 0x000fc800078e0206 */
[----:B------:R-:W-:Y:S01]  /*537f0*/  IMAD.WIDE R2, R0, 0x2, R18 ;  /* 0x0000000200027825 */ /* 0x000fe200078e0212 */
[----:B------:R-:W-:-:S04]  /*53800*/  LEA R16, P1, R6, c[0x0][0x170], 0x1 ;  /* 0x00005c0006107a11 */ /* 0x000fc800078208ff */
[----:B------:R-:W-:Y:S01]  /*53810*/  LEA.HI.X.SX32 R17, R6, c[0x0][0x174], 0x1, P1 ;  /* 0x00005d0006117a11 */ /* 0x000fe200008f0eff */
[----:B------:R-:W-:Y:S01]  /*53820*/  IMAD R6, R7, 0x40, R6 ;  /* 0x0000004007067824 */ /* 0x000fe200078e0206 */
[----:B--2---:R0:W-:Y:S01]  /*53830*/  @P0 STG.E.U16 [R2.64], R12 ;  /* 0x0000000c02000986 */ /* 0x0041e2000c10150a */
[----:B------:R-:W-:-:S04]  /*53840*/  ISETP.GE.AND P0, PT, R23, c[0x0][0x17c], PT ;  /* 0x00005f0017007a0c */ /* 0x000fc80003f06270 */
[----:B---3--:R-:W-:Y:S01]  /*53850*/  ISETP.LT.AND P2, PT, R29, c[0x0][0x178], !P0 ;  /* 0x00005e001d007a0c */ /* 0x008fe20004741270 */
[----:B0-----:R-:W-:-:S12]  /*53860*/  IMAD.WIDE R2, R0, 0x2, R16 ;  /* 0x0000000200027825 */ /* 0x001fd800078e0210 */
[----:B------:R0:W-:Y:S01]  /*53870*/  @P2 STG.E.U16 [R2.64], R4 ;  /* 0x0000000402002986 */ /* 0x0001e2000c10150a */
[----:B----4-:R-:W-:Y:S02]  /*53880*/  ISETP.LT.AND P2, PT, R28, c[0x0][0x178], !P0 ;  /* 0x00005e001c007a0c */ /* 0x010fe40004741270 */
[----:B0-----:R-:W-:-:S04]  /*53890*/  LEA R4, P1, R6, c[0x0][0x170], 0x1 ;  /* 0x00005c0006047a11 */ /* 0x001fc800078208ff */
[----:B------:R-:W-:Y:S01]  /*538a0*/  LEA.HI.X.SX32 R5, R6, c[0x0][0x174], 0x1, P1 ;  /* 0x00005d0006057a11 */ /* 0x000fe200008f0eff */
[----:B------:R-:W-:-:S04]  /*538b0*/  IMAD R6, R7, 0x40, R6 ;  /* 0x0000004007067824 */ /* 0x000fc800078e0206 */
[----:B------:R-:W-:Y:S01]  /*538c0*/  IMAD.WIDE R2, R0, 0x2, R4 ;  /* 0x0000000200027825 */ /* 0x000fe200078e0204 */
[----:B------:R-:W-:-:S04]  /*538d0*/  LEA R14, P1, R6, c[0x0][0x170], 0x1 ;  /* 0x00005c00060e7a11 */ /* 0x000fc800078208ff */
[----:B------:R0:W-:Y:S01]  /*538e0*/  @P2 STG.E.U16 [R2.64], R10 ;  /* 0x0000000a02002986 */ /* 0x0001e2000c10150a */
[----:B------:R-:W-:Y:S02]  /*538f0*/  ISETP.LT.AND P2, PT, R9, c[0x0][0x178], !P0 ;  /* 0x00005e0009007a0c */ /* 0x000fe40004741270 */
[----:B------:R-:W-:Y:S01]  /*53900*/  LEA.HI.X.SX32 R15, R6, c[0x0][0x174], 0x1, P1 ;  /* 0x00005d00060f7a11 */ /* 0x000fe200008f0eff */
[----:B------:R-:W-:-:S04]  /*53910*/  IMAD R6, R7, 0x40, R6 ;  /* 0x0000004007067824 */ /* 0x000fc800078e0206 */
[----:B0-----:R-:W-:Y:S01]  /*53920*/  IMAD.WIDE R2, R0, 0x2, R14 ;  /* 0x0000000200027825 */ /* 0x001fe200078e020e */
[----:B------:R-:W-:-:S05]  /*53930*/  LEA R12, P1, R6, c[0x0][0x170], 0x1 ;  /* 0x00005c00060c7a11 */ /* 0x000fca00078208ff */
        /* <DEDUP_REMOVED lines=8> */
[----:B------:R-:W-:-:S05]  /*539c0*/  LEA.HI.X.SX32 R11, R6, c[0x0][0x174], 0x1, P1 ;  /* 0x00005d00060b7a11 */ /* 0x000fca00008f0eff */
[----:B0-----:R-:W-:-:S06]  /*539d0*/  IMAD.WIDE R2, R0, 0x2, R10 ;  /* 0x0000000200027825 */ /* 0x001fcc00078e020a */
[----:B------:R0:W-:Y:S02]  /*539e0*/  @P2 STG.E.U16 [R2.64], R25 ;  /* 0x0000001902002986 */ /* 0x0001e4000c10150a */
[C---:B0-----:R-:W-:Y:S02]  /*539f0*/  IMAD R3, R7.reuse, 0x40, R6 ;  /* 0x0000004007037824 */ /* 0x041fe400078e0206 */
[----:B------:R-:W2:Y:S02]  /*53a00*/  LDL R6, [R1+0x1400] ;  /* 0x0014000001067983 */ /* 0x000ea40000100800 */
[----:B------:R-:W-:Y:S01]  /*53a10*/  IMAD R2, R7, 0x40, R3 ;  /* 0x0000004007027824 */ /* 0x000fe200078e0203 */
[----:B------:R-:W-:-:S04]  /*53a20*/  LEA R8, P1, R3, c[0x0][0x170], 0x1 ;  /* 0x00005c0003087a11 */ /* 0x000fc800078208ff */
[----:B------:R-:W-:Y:S02]  /*53a30*/  LEA.HI.X.SX32 R9, R3, c[0x0][0x174], 0x1, P1 ;  /* 0x00005d0003097a11 */ /* 0x000fe400008f0eff */
[----:B--2---:R-:W-:Y:S02]  /*53a40*/  ISETP.LT.AND P2, PT, R6, c[0x0][0x178], !P0 ;  /* 0x00005e0006007a0c */ /* 0x004fe40004741270 */
[----:B------:R-:W-:-:S04]  /*53a50*/  LEA R6, P1, R2, c[0x0][0x170], 0x1 ;  /* 0x00005c0002067a11 */ /* 0x000fc800078208ff */
[----:B------:R-:W-:Y:S01]  /*53a60*/  LEA.HI.X.SX32 R7, R2, c[0x0][0x174], 0x1, P1 ;  /* 0x00005d0002077a11 */ /* 0x000fe200008f0eff */
[----:B------:R-:W-:-:S06]  /*53a70*/  IMAD.WIDE R2, R0, 0x2, R8 ;  /* 0x0000000200027825 */ /* 0x000fcc00078e0208 */
[----:B-----5:R0:W-:Y:S04]  /*53a80*/  @P2 STG.E.U16 [R2.64], R20 ;  /* 0x0000001402002986 */ /* 0x0201e8000c10150a */
[----:B0-----:R-:W2:Y:S01]  /*53a90*/  LDL.LU R20, [R1+0x24e4] ;  /* 0x0024e40001147983 */ /* 0x001ea20000300800 */
[----:B------:R-:W-:Y:S01]  /*53aa0*/  ISETP.LT.AND P0, PT, R27, c[0x0][0x178], !P0 ;  /* 0x00005e001b007a0c */ /* 0x000fe20004701270 */
[----:B------:R-:W-:-:S12]  /*53ab0*/  IMAD.WIDE R2, R0, 0x2, R6 ;  /* 0x0000000200027825 */ /* 0x000fd800078e0206 */
[----:B--2---:R0:W-:Y:S04]  /*53ac0*/  @P0 STG.E.U16 [R2.64], R20 ;  /* 0x0000001402000986 */ /* 0x0041e8000c10150a */
[----:B0-----:R-:W2:Y:S04]  /*53ad0*/  LDL.LU R20, [R1+0x24e0] ;  /* 0x0024e00001147983 */ /* 0x001ea80000300800 */
[----:B------:R-:W2:Y:S01]  /*53ae0*/  LDL.LU R3, [R1+0x190] ;  /* 0x0001900001037983 */ /* 0x000ea20000300800 */
[----:B------:R-:W-:-:S04]  /*53af0*/  IADD3 R2, R23, 0x1, RZ ;  /* 0x0000000117027810 */ /* 0x000fc80007ffe0ff */
[----:B------:R-:W-:-:S04]  /*53b00*/  ISETP.GE.AND P0, PT, R2, c[0x0][0x17c], PT ;  /* 0x00005f0002007a0c */ /* 0x000fc80003f06270 */
[----:B------:R-:W-:Y:S02]  /*53b10*/  ISETP.LT.AND P1, PT, R26, c[0x0][0x178], !P0 ;  /* 0x00005e001a007a0c */ /* 0x000fe40004721270 */
[----:B------:R-:W-:Y:S02]  /*53b20*/  IADD3 R0, R0, c[0x0][0x198], RZ ;  /* 0x0000660000007a10 */ /* 0x000fe40007ffe0ff */
[----:B--2---:R-:W-:-:S03]  /*53b30*/  PRMT R20, R3, 0x7632, R20 ;  /* 0x0000763203147816 */ /* 0x004fc60000000014 */
[----:B------:R-:W-:-:S06]  /*53b40*/  IMAD.WIDE R2, R0, 0x2, R18 ;  /* 0x0000000200027825 */ /* 0x000fcc00078e0212 */
[----:B------:R0:W-:Y:S04]  /*53b50*/  @P1 STG.E.U16 [R2.64], R20 ;  /* 0x0000001402001986 */ /* 0x0001e8000c10150a */
[----:B0-----:R-:W2:Y:S01]  /*53b60*/  LDL.LU R3, [R1+0x180] ;  /* 0x0001800001037983 */ /* 0x001ea20000300800 */
[----:B------:R-:W-:-:S03]  /*53b70*/  ISETP.LT.AND P1, PT, R29, c[0x0][0x178], !P0 ;  /* 0x00005e001d007a0c */ /* 0x000fc60004721270 */
[----:B------:R0:W-:Y:S01]  /*53b80*/  STL [R1+0x24dc], R17 ;  /* 0x0024dc1101007387 */ /* 0x0001e20000100800 */
[----:B--2---:R-:W-:Y:S01]  /*53b90*/  PRMT R20, R3, 0x7632, R20 ;  /* 0x0000763203147816 */ /* 0x004fe20000000014 */
[----:B------:R-:W-:Y:S02]  /*53ba0*/  IMAD.WIDE R2, R0, 0x2, R16 ;  /* 0x0000000200027825 */ /* 0x000fe400078e0210 */
[----:B0-----:R-:W2:Y:S06]  /*53bb0*/  LDL.LU R17, [R1+0x40] ;  /* 0x0000400001117983 */ /* 0x001eac0000300800 */
[----:B------:R0:W-:Y:S04]  /*53bc0*/  @P1 STG.E.U16 [R2.64], R20 ;  /* 0x0000001402001986 */ /* 0x0001e8000c10150a */
[----:B0-----:R-:W3:Y:S04]  /*53bd0*/  LDL.LU R3, [R1+0x50] ;  /* 0x0000500001037983 */ /* 0x001ee80000300800 */
[----:B------:R0:W-:Y:S01]  /*53be0*/  STL [R1+0x24d8], R5 ;  /* 0x0024d80501007387 */ /* 0x0001e20000100800 */
[----:B------:R-:W-:-:S02]  /*53bf0*/  ISETP.LT.AND P1, PT, R28, c[0x0][0x178], !P0 ;  /* 0x00005e001c007a0c */ /* 0x000fc40004721270 */
[----:B---3--:R-:W-:Y:S01]  /*53c00*/  PRMT R20, R3, 0x7632, R20 ;  /* 0x0000763203147816 */ /* 0x008fe20000000014 */
[C---:B------:R-:W-:Y:S02]  /*53c10*/  IMAD.WIDE R2, R0.reuse, 0x2, R4 ;  /* 0x0000000200027825 */ /* 0x040fe400078e0204 */
[----:B0-----:R-:W3:Y:S08]  /*53c20*/  LDL R5, [R1+0x13f0] ;  /* 0x0013f00001057983 */ /* 0x001ef00000100800 */
[----:B------:R2:W-:Y:S04]  /*53c30*/  @P1 STG.E.U16 [R2.64], R20 ;  /* 0x0000001402001986 */ /* 0x0005e8000c10150a */
[----:B------:R0:W-:Y:S01]  /*53c40*/  STL [R1+0x24d4], R15 ;  /* 0x0024d40f01007387 */ /* 0x0001e20000100800 */
[----:B--2---:R-:W-:Y:S01]  /*53c50*/  PRMT R20, R17, 0x7632, R20 ;  /* 0x0000763211147816 */ /* 0x004fe20000000014 */
[----:B------:R-:W-:-:S02]  /*53c60*/  IMAD.WIDE R2, R0, 0x2, R14 ;  /* 0x0000000200027825 */ /* 0x000fc400078e020e */
[----:B------:R-:W2:Y:S04]  /*53c70*/  LDL R17, [R1+0x210] ;  /* 0x0002100001117983 */ /* 0x000ea80000100800 */
[----:B0-----:R-:W4:Y:S01]  /*53c80*/  LDL R15, [R1+0x1b0] ;  /* 0x0001b000010f7983 */ /* 0x001f220000100800 */
[----:B---3--:R-:W-:-:S03]  /*53c90*/  ISETP.LT.AND P1, PT, R5, c[0x0][0x178], !P0 ;  /* 0x00005e0005007a0c */ /* 0x008fc60004721270 */
[----:B------:R-:W3:Y:S10]  /*53ca0*/  LDL R5, [R1+0x200] ;  /* 0x0002000001057983 */ /* 0x000ef40000100800 */
[----:B------:R0:W-:Y:S02]  /*53cb0*/  @P1 STG.E.U16 [R2.64], R20 ;  /* 0x0000001402001986 */ /* 0x0001e4000c10150a */
[----:B0-----:R-:W-:-:S02]  /*53cc0*/  PRMT R20, R21, 0x7632, R20 ;  /* 0x0000763215147816 */ /* 0x001fc40000000014 */
[----:B------:R-:W5:Y:S01]  /*53cd0*/  LDL.LU R21, [R1+0x90] ;  /* 0x0000900001157983 */ /* 0x000f620000300800 */
[----:B------:R-:W-:Y:S01]  /*53ce0*/  ISETP.LT.AND P1, PT, R24, c[0x0][0x178], !P0 ;  /* 0x00005e0018007a0c */ /* 0x000fe20004721270 */
[----:B------:R-:W-:-:S12]  /*53cf0*/  IMAD.WIDE R2, R0, 0x2, R12 ;  /* 0x0000000200027825 */ /* 0x000fd800078e020c */
[----:B------:R0:W-:Y:S01]  /*53d00*/  @P1 STG.E.U16 [R2.64], R20 ;  /* 0x0000001402001986 */ /* 0x0001e2000c10150a */
[----:B------:R-:W-:Y:S02]  /*53d10*/  ISETP.LT.AND P1, PT, R22, c[0x0][0x178], !P0 ;  /* 0x00005e0016007a0c */ /* 0x000fe40004721270 */
[----:B0-----:R-:W-:Y:S01]  /*53d20*/  PRMT R20, R25, 0x7632, R20 ;  /* 0x0000763219147816 */ /* 0x001fe20000000014 */
[----:B------:R-:W-:-:S10]  /*53d30*/  IMAD.WIDE R2, R0, 0x2, R10 ;  /* 0x0000000200027825 */ /* 0x000fd400078e020a */
[----:B------:R-:W-:Y:S04]  /*53d40*/  @P1 STG.E.U16 [R2.64], R20 ;  /* 0x0000001402001986 */ /* 0x000fe8000c10150a */
[----:B-----5:R0:W-:Y:S04]  /*53d50*/  STL [R1+0x24d0], R21 ;  /* 0x0024d01501007387 */ /* 0x0201e80000100800 */
[----:B0-----:R-:W5:Y:S04]  /*53d60*/  LDL R21, [R1+0x1a0] ;  /* 0x0001a00001157983 */ /* 0x001f680000100800 */
[----:B------:R-:W2:Y:S04]  /*53d70*/  LDL.LU R25, [R1+0x80] ;  /* 0x0000800001197983 */ /* 0x000ea80000300800 */
[----:B------:R-:W2:Y:S04]  /*53d80*/  LDL R2, [R1+0x1400] ;  /* 0x0014000001027983 */ /* 0x000ea80000100800 */
[----:B------:R-:W3:Y:S01]  /*53d90*/  LDL.LU R3, [R1+0x10] ;  /* 0x0000100001037983 */ /* 0x000ee20000300800 */
[----:B--2---:R-:W-:-:S02]  /*53da0*/  ISETP.LT.AND P1, PT, R2, c[0x0][0x178], !P0 ;  /* 0x00005e0002007a0c */ /* 0x004fc40004721270 */
[----:B---3--:R-:W-:Y:S01]  /*53db0*/  PRMT R20, R3, 0x7632, R20 ;  /* 0x0000763203147816 */ /* 0x008fe20000000014 */
[----:B------:R-:W-:-:S10]  /*53dc0*/  IMAD.WIDE R2, R0, 0x2, R8 ;  /* 0x0000000200027825 */ /* 0x000fd400078e0208 */
[----:B------:R0:W-:Y:S04]  /*53dd0*/  @P1 STG.E.U16 [R2.64], R20 ;  /* 0x0000001402001986 */ /* 0x0001e8000c10150a */
[----:B0-----:R-:W2:Y:S01]  /*53de0*/  LDL.LU R3, [R1] ;  /* 0x0000000001037983 */ /* 0x001ea20000300800 */
[----:B------:R-:W-:-:S03]  /*53df0*/  ISETP.LT.AND P0, PT, R27, c[0x0][0x178], !P0 ;  /* 0x00005e001b007a0c */ /* 0x000fc60004701270 */
[----:B------:R0:W-:Y:S04]  /*53e00*/  STL [R1+0x24cc], R27 ;  /* 0x0024cc1b01007387 */ /* 0x0001e80000100800 */
[----:B0-----:R-:W3:Y:S01]  /*53e10*/  LDL R27, [R1+0x60] ;  /* 0x00006000011b7983 */ /* 0x001ee20000100800 */
[----:B--2---:R-:W-:Y:S01]  /*53e20*/  PRMT R20, R3, 0x7632, R20 ;  /* 0x0000763203147816 */ /* 0x004fe20000000014 */
[----:B------:R-:W-:-:S05]  /*53e30*/  IMAD.WIDE R2, R0, 0x2, R6 ;  /* 0x0000000200027825 */ /* 0x000fca00078e0206 */
[----:B------:R0:W-:Y:S01]  /*53e40*/  @P0 STG.E.U16 [R2.64], R20 ;  /* 0x0000001402000986 */ /* 0x0001e2000c10150a */
[----:B------:R-:W-:Y:S02]  /*53e50*/  IADD3 R0, R0, c[0x0][0x198], RZ ;  /* 0x0000660000007a10 */ /* 0x000fe40007ffe0ff */
[----:B0-----:R-:W-:-:S04]  /*53e60*/  IADD3 R2, R23, 0x2, RZ ;  /* 0x0000000217027810 */ /* 0x001fc80007ffe0ff */
[----:B------:R-:W-:-:S04]  /*53e70*/  ISETP.GE.AND P0, PT, R2, c[0x0][0x17c], PT ;  /* 0x00005f0002007a0c */ /* 0x000fc80003f06270 */
[----:B------:R-:W-:Y:S01]  /*53e80*/  ISETP.LT.AND P1, PT, R26, c[0x0][0x178], !P0 ;  /* 0x00005e001a007a0c */ /* 0x000fe20004721270 */
[C---:B------:R-:W-:Y:S01]  /*53e90*/  IMAD.WIDE R2, R0.reuse, 0x2, R18 ;  /* 0x0000000200027825 */ /* 0x040fe200078e0212 */
[----:B------:R0:W-:Y:S04]  /*53ea0*/  STL [R1+0x24c8], R20 ;  /* 0x0024c81401007387 */ /* 0x0001e80000100800 */
[----:B0-----:R-:W2:Y:S07]  /*53eb0*/  LDL R20, [R1+0x70] ;  /* 0x0000700001147983 */ /* 0x001eae0000100800 */
[----:B------:R0:W-:Y:S04]  /*53ec0*/  @P1 STG.E.U16 [R2.64], R17 ;  /* 0x0000001102001986 */ /* 0x0001e8000c10150a */
[----:B0-----:R-:W2:Y:S01]  /*53ed0*/  LDL.LU R17, [R1+0x24dc] ;  /* 0x0024dc0001117983 */ /* 0x001ea20000300800 */
[----:B------:R-:W-:Y:S01]  /*53ee0*/  ISETP.LT.AND P2, PT, R29, c[0x0][0x178], !P0 ;  /* 0x00005e001d007a0c */ /* 0x000fe20004741270 */
[----:B--2---:R-:W-:-:S12]  /*53ef0*/  IMAD.WIDE R2, R0, 0x2, R16 ;  /* 0x0000000200027825 */ /* 0x004fd800078e0210 */
[----:B------:R0:W-:Y:S04]  /*53f00*/  @P2 STG.E.U16 [R2.64], R5 ;  /* 0x0000000502002986 */ /* 0x0001e8000c10150a */
[----:B0-----:R-:W2:Y:S04]  /*53f10*/  LDL.LU R5, [R1+0x24d8] ;  /* 0x0024d80001057983 */ /* 0x001ea80000300800 */
[----:B------:R-:W2:Y:S01]  /*53f20*/  LDL R3, [R1+0x13f0] ;  /* 0x0013f00001037983 */ /* 0x000ea20000100800 */
[----:B------:R-:W-:Y:S02]  /*53f30*/  ISETP.LT.AND P1, PT, R28, c[0x0][0x178], !P0 ;  /* 0x00005e001c007a0c */ /* 0x000fe40004721270 */
[----:B--2---:R-:W-:Y:S01]  /*53f40*/  ISETP.LT.AND P2, PT, R3, c[0x0][0x178], !P0 ;  /* 0x00005e0003007a0c */ /* 0x004fe20004741270 */
[----:B------:R-:W-:-:S10]  /*53f50*/  IMAD.WIDE R2, R0, 0x2, R4 ;  /* 0x0000000200027825 */ /* 0x000fd400078e0204 */
[----:B----4-:R0:W-:Y:S04]  /*53f60*/  @P1 STG.E.U16 [R2.64], R15 ;  /* 0x0000000f02001986 */ /* 0x0101e8000c10150a */
[----:B0-----:R-:W2:Y:S01]  /*53f70*/  LDL.LU R15, [R1+0x24d4] ;  /* 0x0024d400010f7983 */ /* 0x001ea20000300800 */
[----:B------:R-:W-:Y:S01]  /*53f80*/  ISETP.LT.AND P1, PT, R24, c[0x0][0x178], !P0 ;  /* 0x00005e0018007a0c */ /* 0x000fe20004721270 */
[----:B--2---:R-:W-:-:S05]  /*53f90*/  IMAD.WIDE R2, R0, 0x2, R14 ;  /* 0x0000000200027825 */ /* 0x004fca00078e020e */
[----:B-----5:R0:W-:Y:S04]  /*53fa0*/  @P2 STG.E.U16 [R2.64], R21 ;  /* 0x0000001502002986 */ /* 0x0201e8000c10150a */
[----:B0-----:R-:W2:Y:S01]  /*53fb0*/  LDL.LU R21, [R1+0x24d0] ;  /* 0x0024d00001157983 */ /* 0x001ea20000300800 */
[----:B------:R-:W-:Y:S01]  /*53fc0*/  IMAD.WIDE R2, R0, 0x2, R12 ;  /* 0x0000000200027825 */ /* 0x000fe200078e020c */
[----:B------:R-:W-:-:S04]  /*53fd0*/  ISETP.LT.AND P2, PT, R22, c[0x0][0x178], !P0 ;  /* 0x00005e0016007a0c */ /* 0x000fc80004741270 */
[----:B--2---:R0:W-:Y:S04]  /*53fe0*/  @P1 STG.E.U16 [R2.64], R21 ;  /* 0x0000001502001986 */ /* 0x0041e8000c10150a */
[----:B0-----:R-:W2:Y:S02]  /*53ff0*/  LDL R3, [R1+0x1400] ;  /* 0x0014000001037983 */ /* 0x001ea40000100800 */
[----:B--2---:R-:W-:Y:S01]  /*54000*/  ISETP.LT.AND P1, PT, R3, c[0x0][0x178], !P0 ;  /* 0x00005e0003007a0c */ /* 0x004fe20004721270 */
[----:B------:R-:W-:-:S05]  /*54010*/  IMAD.WIDE R2, R0, 0x2, R10 ;  /* 0x0000000200027825 */ /* 0x000fca00078e020a */
[----:B------:R0:W-:Y:S02]  /*54020*/  @P2 STG.E.U16 [R2.64], R25 ;  /* 0x0000001902002986 */ /* 0x0001e4000c10150a */
[----:B0-----:R-:W-:-:S05]  /*54030*/  IMAD.WIDE R2, R0, 0x2, R8 ;  /* 0x0000000200027825 */ /* 0x001fca00078e0208 */
[----:B---3--:R0:W-:Y:S04]  /*54040*/  @P1 STG.E.U16 [R2.64], R27 ;  /* 0x0000001b02001986 */ /* 0x0081e8000c10150a */
[----:B0-----:R-:W2:Y:S01]  /*54050*/  LDL.LU R27, [R1+0x24cc] ;  /* 0x0024cc00011b7983 */ /* 0x001ea20000300800 */
[----:B------:R-:W-:Y:S02]  /*54060*/  IADD3 R2, R23, 0x3, RZ ;  /* 0x0000000317027810 */ /* 0x000fe40007ffe0ff */
[----:B--2---:R-:W-:Y:S02]  /*54070*/  ISETP.LT.AND P1, PT, R27, c[0x0][0x178], !P0 ;  /* 0x00005e001b007a0c */ /* 0x004fe40004721270 */
[----:B------:R-:W-:Y:S01]  /*54080*/  ISETP.GE.AND P0, PT, R2, c[0x0][0x17c], PT ;  /* 0x00005f0002007a0c */ /* 0x000fe20003f06270 */
[----:B------:R-:W-:-:S10]  /*54090*/  IMAD.WIDE R2, R0, 0x2, R6 ;  /* 0x0000000200027825 */ /* 0x000fd400078e0206 */
[----:B------:R0:W-:Y:S04]  /*540a0*/  @P1 STG.E.U16 [R2.64], R20 ;  /* 0x0000001402001986 */ /* 0x0001e8000c10150a */
[----:B0-----:R-:W2:Y:S04]  /*540b0*/  LDL.LU R20, [R1+0x24c8] ;  /* 0x0024c80001147983 */ /* 0x001ea80000300800 */
[----:B------:R-:W2:Y:S01]  /*540c0*/  LDL.LU R3, [R1+0x210] ;  /* 0x0002100001037983 */ /* 0x000ea20000300800 */
[----:B------:R-:W-:Y:S02]  /*540d0*/  ISETP.LT.AND P1, PT, R26, c[0x0][0x178], !P0 ;  /* 0x00005e001a007a0c */ /* 0x000fe40004721270 */
[----:B------:R-:W-:-:S02]  /*540e0*/  IADD3 R0, R0, c[0x0][0x198], RZ ;  /* 0x0000660000007a10 */ /* 0x000fc40007ffe0ff */
        /* <DEDUP_REMOVED lines=43> */
[----:B0-----:R-:W2:Y:S01]  /*543a0*/  LDL.LU R3, [R1+0x70] ;  /* 0x0000700001037983 */ /* 0x001ea20000300800 */
        /* <DEDUP_REMOVED lines=64> */
[----:B------:R2:W-:Y:S02]  /*547b0*/  @P1 STG.E.U16 [R2.64], R20 ;  /* 0x0000001402001986 */ /* 0x0005e4000c10150a */
[----:B--2---:R-:W-:Y:S01]  /*547c0*/  PRMT R20, R17, 0x7632, R20 ;  /* 0x0000763211147816 */ /* 0x004fe20000000014 */
[----:B------:R-:W-:Y:S01]  /*547d0*/  IMAD.WIDE R2, R0, 0x2, R14 ;  /* 0x0000000200027825 */ /* 0x000fe200078e020e */
[----:B------:R-:W2:Y:S01]  /*547e0*/  LDL R17, [R1+0x2e0] ;  /* 0x0002e00001117983 */ /* 0x000ea20000100800 */
[----:B---3--:R-:W-:-:S03]  /*547f0*/  ISETP.LT.AND P1, PT, R5, c[0x0][0x178], !P0 ;  /* 0x00005e0005007a0c */ /* 0x008fc60004721270 */
[----:B------:R-:W3:Y:S10]  /*54800*/  LDL R5, [R1+0x300] ;  /* 0x0003000001057983 */ /* 0x000ef40000100800 */
[----:B------:R0:W-:Y:S01]  /*54810*/  @P1 STG.E.U16 [R2.64], R20 ;  /* 0x0000001402001986 */ /* 0x0001e2000c10150a */
[----:B------:R-:W-:-:S02]  /*54820*/  ISETP.LT.AND P1, PT, R24, c[0x0][0x178], !P0 ;  /* 0x00005e0018007a0c */ /* 0x000fc40004721270 */
[----:B0-----:R-:W-:Y:S01]  /*54830*/  PRMT R20, R21, 0x7632, R20 ;  /* 0x0000763215147816 */ /* 0x001fe20000000014 */
[----:B------:R-:W-:-:S10]  /*54840*/  IMAD.WIDE R2, R0, 0x2, R12 ;  /* 0x0000000200027825 */ /* 0x000fd400078e020c */
[----:B------:R0:W-:Y:S01]  /*54850*/  @P1 STG.E.U16 [R2.64], R20 ;  /* 0x0000001402001986 */ /* 0x0001e2000c10150a */
[----:B------:R-:W-:-:S03]  /*54860*/  ISETP.LT.AND P1, PT, R22, c[0x0][0x178], !P0 ;  /* 0x00005e0016007a0c */ /* 0x000fc60004721270 */
[----:B------:R1:W-:Y:S04]  /*54870*/  STL [R1+0x24a4], R15 ;  /* 0x0024a40f01007387 */ /* 0x0003e80000100800 */
[----:B------:R-:W4:Y:S01]  /*54880*/  LDL R21, [R1+0x2a0] ;  /* 0x0002a00001157983 */ /* 0x000f220000100800 */
[----:B0-----:R-:W-:Y:S01]  /*54890*/  PRMT R20, R25, 0x7632, R20 ;  /* 0x0000763219147816 */ /* 0x001fe20000000014 */
[----:B------:R-:W-:Y:S02]  /*548a0*/  IMAD.WIDE R2, R0, 0x2, R10 ;  /* 0x0000000200027825 */ /* 0x000fe400078e020a */
[----:B-1----:R-:W5:Y:S04]  /*548b0*/  LDL R15, [R1+0x2f0] ;  /* 0x0002f000010f7983 */ /* 0x002f680000100800 */
[----:B------:R0:W-:Y:S04]  /*548c0*/  @P1 STG.E.U16 [R2.64], R20 ;  /* 0x0000001402001986 */ /* 0x0001e8000c10150a */
[----:B------:R-:W2:Y:S04]  /*548d0*/  LDL R25, [R1+0x290] ;  /* 0x0002900001197983 */ /* 0x000ea80000100800 */
[----:B0-----:R-:W2:Y:S04]  /*548e0*/  LDL R2, [R1+0x1400] ;  /* 0x0014000001027983 */ /* 0x001ea80000100800 */
[----:B------:R-:W3:Y:S01]  /*548f0*/  LDL.LU R3, [R1+0xb0] ;  /* 0x0000b00001037983 */ /* 0x000ee20000300800 */
[----:B--2---:R-:W-:-:S02]  /*54900*/  ISETP.LT.AND P1, PT, R2, c[0x0][0x178], !P0 ;  /* 0x00005e0002007a0c */ /* 0x004fc40004721270 */
[----:B---3--:R-:W-:Y:S01]  /*54910*/  PRMT R20, R3, 0x7632, R20 ;  /* 0x0000763203147816 */ /* 0x008fe20000000014 */
[----:B------:R-:W-:-:S10]  /*54920*/  IMAD.WIDE R2, R0, 0x2, R8 ;  /* 0x0000000200027825 */ /* 0x000fd400078e0208 */
[----:B------:R0:W-:Y:S04]  /*54930*/  @P1 STG.E.U16 [R2.64], R20 ;  /* 0x0000001402001986 */ /* 0x0001e8000c10150a */
[----:B0-----:R-:W2:Y:S01]  /*54940*/  LDL.LU R3, [R1+0xa0] ;  /* 0x0000a00001037983 */ /* 0x001ea20000300800 */
[----:B------:R-:W-:Y:S02]  /*54950*/  ISETP.LT.AND P0, PT, R27, c[0x0][0x178], !P0 ;  /* 0x00005e001b007a0c */ /* 0x000fe40004701270 */
[----:B--2---:R-:W-:Y:S01]  /*54960*/  PRMT R20, R3, 0x7632, R20 ;  /* 0x0000763203147816 */ /* 0x004fe20000000014 */
[----:B------:R-:W-:-:S10]  /*54970*/  IMAD.WIDE R2, R0, 0x2, R6 ;  /* 0x0000000200027825 */ /* 0x000fd400078e0206 */
        /* <DEDUP_REMOVED lines=9> */
[----:B0-----:R-:W3:Y:S01]  /*54a10*/  LDL.LU R17, [R1+0x24ac] ;  /* 0x0024ac0001117983 */ /* 0x001ee20000300800 */
[----:B------:R-:W-:Y:S01]  /*54a20*/  ISETP.LT.AND P2, PT, R29, c[0x0][0x178], !P0 ;  /* 0x00005e001d007a0c */ /* 0x000fe20004741270 */
[----:B---3--:R-:W-:-:S12]  /*54a30*/  IMAD.WIDE R2, R0, 0x2, R16 ;  /* 0x0000000200027825 */ /* 0x008fd800078e0210 */
[----:B------:R0:W-:Y:S04]  /*54a40*/  @P2 STG.E.U16 [R2.64], R5 ;  /* 0x0000000502002986 */ /* 0x0001e8000c10150a */
[----:B0-----:R-:W3:Y:S04]  /*54a50*/  LDL.LU R5, [R1+0x24a8] ;  /* 0x0024a80001057983 */ /* 0x001ee80000300800 */
[----:B------:R-:W2:Y:S01]  /*54a60*/  LDL R3, [R1+0x13f0] ;  /* 0x0013f00001037983 */ /* 0x000ea20000100800 */
[----:B------:R-:W-:Y:S02]  /*54a70*/  ISETP.LT.AND P1, PT, R28, c[0x0][0x178], !P0 ;  /* 0x00005e001c007a0c */ /* 0x000fe40004721270 */
[----:B--2---:R-:W-:Y:S01]  /*54a80*/  ISETP.LT.AND P2, PT, R3, c[0x0][0x178], !P0 ;  /* 0x00005e0003007a0c */ /* 0x004fe20004741270 */
[----:B---3--:R-:W-:-:S10]  /*54a90*/  IMAD.WIDE R2, R0, 0x2, R4 ;  /* 0x0000000200027825 */ /* 0x008fd400078e0204 */
[----:B-----5:R0:W-:Y:S04]  /*54aa0*/  @P1 STG.E.U16 [R2.64], R15 ;  /* 0x0000000f02001986 */ /* 0x0201e8000c10150a */
[----:B0-----:R-:W2:Y:S01]  /*54ab0*/  LDL.LU R15, [R1+0x24a4] ;  /* 0x0024a400010f7983 */ /* 0x001ea20000300800 */
[----:B------:R-:W-:Y:S01]  /*54ac0*/  ISETP.LT.AND P1, PT, R24, c[0x0][0x178], !P0 ;  /* 0x00005e0018007a0c */ /* 0x000fe20004721270 */
[----:B--2---:R-:W-:-:S05]  /*54ad0*/  IMAD.WIDE R2, R0, 0x2, R14 ;  /* 0x0000000200027825 */ /* 0x004fca00078e020e */
[----:B----4-:R0:W-:Y:S02]  /*54ae0*/  @P2 STG.E.U16 [R2.64], R21 ;  /* 0x0000001502002986 */ /* 0x0101e4000c10150a */
[----:B0-----:R-:W-:Y:S02]  /*54af0*/  IMAD.WIDE R2, R0, 0x2, R12 ;  /* 0x0000000200027825 */ /* 0x001fe400078e020c */
[----:B------:R-:W2:Y:S04]  /*54b00*/  LDL.LU R21, [R1+0x24a0] ;  /* 0x0024a00001157983 */ /* 0x000ea80000300800 */
[----:B------:R0:W-:Y:S04]  /*54b10*/  @P1 STG.E.U16 [R2.64], R25 ;  /* 0x0000001902001986 */ /* 0x0001e8000c10150a */
[----:B0-----:R-:W3:Y:S04]  /*54b20*/  LDL.LU R25, [R1+0x249c] ;  /* 0x00249c0001197983 */ /* 0x001ee80000300800 */
[----:B------:R-:W4:Y:S01]  /*54b30*/  LDL R3, [R1+0x1400] ;  /* 0x0014000001037983 */ /* 0x000f220000100800 */
[----:B------:R-:W-:-:S02]  /*54b40*/  ISETP.LT.AND P2, PT, R22, c[0x0][0x178], !P0 ;  /* 0x00005e0016007a0c */ /* 0x000fc40004741270 */
[----:B----4-:R-:W-:Y:S01]  /*54b50*/  ISETP.LT.AND P1, PT, R3, c[0x0][0x178], !P0 ;  /* 0x00005e0003007a0c */ /* 0x010fe20004721270 */
[----:B------:R-:W-:-:S10]  /*54b60*/  IMAD.WIDE R2, R0, 0x2, R10 ;  /* 0x0000000200027825 */ /* 0x000fd400078e020a */
[----:B---3--:R0:W-:Y:S02]  /*54b70*/  @P2 STG.E.U16 [R2.64], R25 ;  /* 0x0000001902002986 */ /* 0x0081e4000c10150a */
[----:B0-----:R-:W-:-:S05]  /*54b80*/  IMAD.WIDE R2, R0, 0x2, R8 ;  /* 0x0000000200027825 */ /* 0x001fca00078e0208 */
[----:B--2---:R0:W-:Y:S01]  /*54b90*/  @P1 STG.E.U16 [R2.64], R21 ;  /* 0x0000001502001986 */ /* 0x0041e2000c10150a */
[----:B------:R-:W-:Y:S02]  /*54ba0*/  ISETP.LT.AND P1, PT, R27, c[0x0][0x178], !P0 ;  /* 0x00005e001b007a0c */ /* 0x000fe40004721270 */
[----:B0-----:R-:W-:-:S04]  /*54bb0*/  IADD3 R2, R23, 0x7, RZ ;  /* 0x0000000717027810 */ /* 0x001fc80007ffe0ff */
[----:B------:R-:W-:Y:S01]  /*54bc0*/  ISETP.GE.AND P0, PT, R2, c[0x0][0x17c], PT ;  /* 0x00005f0002007a0c */ /* 0x000fe20003f06270 */
[----:B------:R-:W-:-:S06]  /*54bd0*/  IMAD.WIDE R2, R0, 0x2, R6 ;  /* 0x0000000200027825 */ /* 0x000fcc00078e0206 */
        /* <DEDUP_REMOVED lines=9> */
[----:B------:R-:W-:Y:S02]  /*54c70*/  ISETP.LT.AND P1, PT, R29, c[0x0][0x178], !P0 ;  /* 0x00005e001d007a0c */ /* 0x000fe40004721270 */
[----:B--2---:R-:W-:Y:S01]  /*54c80*/  PRMT R20, R3, 0x7632, R20 ;  /* 0x0000763203147816 */ /* 0x004fe20000000014 */
[----:B------:R-:W-:-:S10]  /*54c90*/  IMAD.WIDE R2, R0, 0x2, R16 ;  /* 0x0000000200027825 */ /* 0x000fd400078e0210 */
[----:B------:R0:W-:Y:S04]  /*54ca0*/  @P1 STG.E.U16 [R2.64], R20 ;  /* 0x0000001402001986 */ /* 0x0001e8000c10150a */
[----:B0-----:R-:W2:Y:S01]  /*54cb0*/  LDL.LU R3, [R1+0x2f0] ;  /* 0x0002f00001037983 */ /* 0x001ea20000300800 */
[----:B------:R-:W-:Y:S02]  /*54cc0*/  ISETP.LT.AND P1, PT, R28, c[0x0][0x178], !P0 ;  /* 0x00005e001c007a0c */ /* 0x000fe40004721270 */
[----:B--2---:R-:W-:Y:S01]  /*54cd0*/  PRMT R20, R3, 0x7632, R20 ;  /* 0x0000763203147816 */ /* 0x004fe20000000014 */
[----:B------:R-:W-:-:S10]  /*54ce0*/  IMAD.WIDE R2, R0, 0x2, R4 ;  /* 0x0000000200027825 */ /* 0x000fd400078e0204 */
[----:B------:R0:W-:Y:S04]  /*54cf0*/  @P1 STG.E.U16 [R2.64], R20 ;  /* 0x0000001402001986 */ /* 0x0001e8000c10150a */
[----:B0-----:R-:W2:Y:S04]  /*54d00*/  LDL R2, [R1+0x13f0] ;  /* 0x0013f00001027983 */ /* 0x001ea80000100800 */
[----:B------:R-:W3:Y:S01]  /*54d10*/  LDL.LU R3, [R1+0x2a0] ;  /* 0x0002a00001037983 */ /* 0x000ee20000300800 */
[----:B--2---:R-:W-:Y:S02]  /*54d20*/  ISETP.LT.AND P1, PT, R2, c[0x0][0x178], !P0 ;  /* 0x00005e0002007a0c */ /* 0x004fe40004721270 */
[----:B---3--:R-:W-:Y:S01]  /*54d30*/  PRMT R20, R3, 0x7632, R20 ;  /* 0x0000763203147816 */ /* 0x008fe20000000014 */
[----:B------:R-:W-:-:S10]  /*54d40*/  IMAD.WIDE R2, R0, 0x2, R14 ;  /* 0x0000000200027825 */ /* 0x000fd400078e020e */
[----:B------:R0:W-:Y:S04]  /*54d50*/  @P1 STG.E.U16 [R2.64], R20 ;  /* 0x0000001402001986 */ /* 0x0001e8000c10150a */
[----:B0-----:R-:W2:Y:S01]  /*54d60*/  LDL.LU R3, [R1+0x290] ;  /* 0x0002900001037983 */ /* 0x001ea20000300800 */
[----:B------:R-:W-:-:S03]  /*54d70*/  ISETP.LT.AND P1, PT, R24, c[0x0][0x178], !P0 ;  /* 0x00005e0018007a0c */ /* 0x000fc60004721270 */
[----:B------:R-:W3:Y:S04]  /*54d80*/  LDL R24, [R1+0x184] ;  /* 0x0001840001187983 */ /* 0x000ee80000100800 */
[----:B------:R0:W-:Y:S01]  /*54d90*/  STL [R1+0x248c], R13 ;  /* 0x00248c0d01007387 */ /* 0x0001e20000100800 */
[----:B--2---:R-:W-:Y:S01]  /*54da0*/  PRMT R20, R3, 0x7632, R20 ;  /* 0x0000763203147816 */ /* 0x004fe20000000014 */
[----:B------:R-:W-:Y:S02]  /*54db0*/  IMAD.WIDE R2, R0, 0x2, R12 ;  /* 0x0000000200027825 */ /* 0x000fe400078e020c */
[----:B0-----:R-:W2:Y:S04]  /*54dc0*/  LDL R13, [R1+0x44] ;  /* 0x00004400010d7983 */ /* 0x001ea80000100800 */
[----:B------:R0:W-:Y:S01]  /*54dd0*/  @P1 STG.E.U16 [R2.64], R20 ;  /* 0x0000001402001986 */ /* 0x0001e2000c10150a */
[----:B------:R-:W-:-:S02]  /*54de0*/  ISETP.LT.AND P1, PT, R22, c[0x0][0x178], !P0 ;  /* 0x00005e0016007a0c */ /* 0x000fc40004721270 */
[----:B0-----:R-:W-:Y:S01]  /*54df0*/  PRMT R20, R25, 0x7632, R20 ;  /* 0x0000763219147816 */ /* 0x001fe20000000014 */
[----:B------:R-:W-:Y:S01]  /*54e00*/  IMAD.WIDE R2, R0, 0x2, R10 ;  /* 0x0000000200027825 */ /* 0x000fe200078e020a */
[----:B------:R-:W4:Y:S09]  /*54e10*/  LDL R25, [R1+0x34] ;  /* 0x0000340001197983 */ /* 0x000f320000100800 */
[----:B------:R0:W-:Y:S04]  /*54e20*/  @P1 STG.E.U16 [R2.64], R20 ;  /* 0x0000001402001986 */ /* 0x0001e8000c10150a */
[----:B0-----:R-:W5:Y:S01]  /*54e30*/  LDL R3, [R1+0x1400] ;  /* 0x0014000001037983 */ /* 0x001f620000100800 */
[----:B------:R-:W-:-:S03]  /*54e40*/  PRMT R20, R21, 0x7632, R20 ;  /* 0x0000763215147816 */ /* 0x000fc60000000014 */
[----:B------:R-:W2:Y:S01]  /*54e50*/  LDL.LU R21, [R1+0x2494] ;  /* 0x0024940001157983 */ /* 0x000ea20000300800 */
[----:B-----5:R-:W-:Y:S01]  /*54e60*/  ISETP.LT.AND P1, PT, R3, c[0x0][0x178], !P0 ;  /* 0x00005e0003007a0c */ /* 0x020fe20004721270 */
[----:B------:R-:W-:-:S12]  /*54e70*/  IMAD.WIDE R2, R0, 0x2, R8 ;  /* 0x0000000200027825 */ /* 0x000fd800078e0208 */
[----:B------:R0:W-:Y:S04]  /*54e80*/  @P1 STG.E.U16 [R2.64], R20 ;  /* 0x0000001402001986 */ /* 0x0001e8000c10150a */
[----:B0-----:R-:W5:Y:S01]  /*54e90*/  LDL.LU R3, [R1+0xe0] ;  /* 0x0000e00001037983 */ /* 0x001f620000300800 */
[----:B------:R-:W-:-:S03]  /*54ea0*/  ISETP.LT.AND P0, PT, R27, c[0x0][0x178], !P0 ;  /* 0x00005e001b007a0c */ /* 0x000fc60004701270 */
[----:B------:R0:W-:Y:S04]  /*54eb0*/  STL [R1+0x2484], R27 ;  /* 0x0024841b01007387 */ /* 0x0001e80000100800 */
[----:B0-----:R-:W2:Y:S01]  /*54ec0*/  LDL R27, [R1+0x14] ;  /* 0x00001400011b7983 */ /* 0x001ea20000100800 */
[----:B-----5:R-:W-:Y:S01]  /*54ed0*/  PRMT R20, R3, 0x7632, R20 ;  /* 0x0000763203147816 */ /* 0x020fe20000000014 */
[----:B------:R-:W-:-:S05]  /*54ee0*/  IMAD.WIDE R2, R0, 0x2, R6 ;  /* 0x0000000200027825 */ /* 0x000fca00078e0206 */
[----:B------:R0:W-:Y:S01]  /*54ef0*/  @P0 STG.E.U16 [R2.64], R20 ;  /* 0x0000001402000986 */ /* 0x0001e2000c10150a */
[----:B------:R-:W-:Y:S02]  /*54f00*/  IADD3 R0, R0, c[0x0][0x198], RZ ;  /* 0x0000660000007a10 */ /* 0x000fe40007ffe0ff */
[----:B0-----:R-:W-:Y:S01]  /*54f10*/  IADD3 R2, R23, 0x8, RZ ;  /* 0x0000000817027810 */ /* 0x001fe20007ffe0ff */
[----:B------:R-:W5:Y:S03]  /*54f20*/  LDL R20, [R1+0x4] ;  /* 0x0000040001147983 */ /* 0x000f660000100800 */
[----:B------:R-:W-:-:S04]  /*54f30*/  ISETP.GE.AND P0, PT, R2, c[0x0][0x17c], PT ;  /* 0x00005f0002007a0c */ /* 0x000fc80003f06270 */
[----:B------:R-:W-:Y:S02]  /*54f40*/  ISETP.LT.AND P1, PT, R26, c[0x0][0x178], !P0 ;  /* 0x00005e001a007a0c */ /* 0x000fe40004721270 */
[----:B------:R-:W-:Y:S01]  /*54f50*/  ISETP.LT.AND P2, PT, R29, c[0x0][0x178], !P0 ;  /* 0x00005e001d007a0c */ /* 0x000fe20004741270 */
[----:B------:R-:W-:-:S10]  /*54f60*/  IMAD.WIDE R2, R0, 0x2, R18 ;  /* 0x0000000200027825 */ /* 0x000fd400078e0212 */
[----:B--2---:R0:W-:Y:S02]  /*54f70*/  @P1 STG.E.U16 [R2.64], R21 ;  /* 0x0000001502001986 */ /* 0x0041e4000c10150a */
[----:B0-----:R-:W-:-:S05]  /*54f80*/  IMAD.WIDE R2, R0, 0x2, R16 ;  /* 0x0000000200027825 */ /* 0x001fca00078e0210 */
[----:B---3--:R0:W-:Y:S04]  /*54f90*/  @P2 STG.E.U16 [R2.64], R24 ;  /* 0x0000001802002986 */ /* 0x0081e8000c10150a */
[----:B0-----:R-:W2:Y:S04]  /*54fa0*/  LDL.LU R24, [R1+0x2490] ;  /* 0x0024900001187983 */ /* 0x001ea80000300800 */
[----:B------:R-:W3:Y:S01]  /*54fb0*/  LDL R3, [R1+0x13f0] ;  /* 0x0013f00001037983 */ /* 0x000ee20000100800 */
[----:B------:R-:W-:Y:S02]  /*54fc0*/  ISETP.LT.AND P1, PT, R28, c[0x0][0x178], !P0 ;  /* 0x00005e001c007a0c */ /* 0x000fe40004721270 */
[----:B---3--:R-:W-:Y:S01]  /*54fd0*/  ISETP.LT.AND P2, PT, R3, c[0x0][0x178], !P0 ;  /* 0x00005e0003007a0c */ /* 0x008fe20004741270 */
[----:B------:R-:W-:-:S10]  /*54fe0*/  IMAD.WIDE R2, R0, 0x2, R4 ;  /* 0x0000000200027825 */ /* 0x000fd400078e0204 */
[----:B--2---:R0:W-:Y:S04]  /*54ff0*/  @P1 STG.E.U16 [R2.64], R24 ;  /* 0x0000001802001986 */ /* 0x0041e8000c10150a */
[----:B0-----:R-:W2:Y:S02]  /*55000*/  LDL R3, [R1+0x13f8] ;  /* 0x0013f80001037983 */ /* 0x001ea40000100800 */
[----:B--2---:R-:W-:Y:S01]  /*55010*/  ISETP.LT.AND P1, PT, R3, c[0x0][0x178], !P0 ;  /* 0x00005e0003007a0c */ /* 0x004fe20004721270 */
[----:B------:R-:W-:-:S05]  /*55020*/  IMAD.WIDE R2, R0, 0x2, R14 ;  /* 0x0000000200027825 */ /* 0x000fca00078e020e */
[----:B------:R0:W-:Y:S04]  /*55030*/  @P2 STG.E.U16 [R2.64], R13 ;  /* 0x0000000d02002986 */ /* 0x0001e8000c10150a */
[----:B0-----:R-:W2:Y:S02]  /*55040*/  LDL.LU R13, [R1+0x248c] ;  /* 0x00248c00010d7983 */ /* 0x001ea40000300800 */
[----:B--2---:R-:W-:-:S05]  /*55050*/  IMAD.WIDE R2, R0, 0x2, R12 ;  /* 0x0000000200027825 */ /* 0x004fca00078e020c */
[----:B----4-:R0:W-:Y:S04]  /*55060*/  @P1 STG.E.U16 [R2.64], R25 ;  /* 0x0000001902001986 */ /* 0x0101e8000c10150a */
[----:B0-----:R-:W2:Y:S04]  /*55070*/  LDL.LU R25, [R1+0x2488] ;  /* 0x0024880001197983 */ /* 0x001ea80000300800 */
[----:B------:R-:W3:Y:S01]  /*55080*/  LDL R3, [R1+0x1400] ;  /* 0x0014000001037983 */ /* 0x000ee20000100800 */
[----:B------:R-:W-:Y:S02]  /*55090*/  ISETP.LT.AND P2, PT, R22, c[0x0][0x178], !P0 ;  /* 0x00005e0016007a0c */ /* 0x000fe40004741270 */
[----:B---3--:R-:W-:Y:S01]  /*550a0*/  ISETP.LT.AND P1, PT, R3, c[0x0][0x178], !P0 ;  /* 0x00005e0003007a0c */ /* 0x008fe20004721270 */
[----:B------:R-:W-:-:S10]  /*550b0*/  IMAD.WIDE R2, R0, 0x2, R10 ;  /* 0x0000000200027825 */ /* 0x000fd400078e020a */
[----:B--2---:R0:W-:Y:S02]  /*550c0*/  @P2 STG.E.U16 [R2.64], R25 ;  /* 0x0000001902002986 */ /* 0x0041e4000c10150a */
[----:B0-----:R-:W-:-:S05]  /*550d0*/  IMAD.WIDE R2, R0, 0x2, R8 ;  /* 0x0000000200027825 */ /* 0x001fca00078e0208 */
[----:B------:R0:W-:Y:S04]  /*550e0*/  @P1 STG.E.U16 [R2.64], R27 ;  /* 0x0000001b02001986 */ /* 0x0001e8000c10150a */
[----:B0-----:R-:W2:Y:S01]  /*550f0*/  LDL.LU R27, [R1+0x2484] ;  /* 0x00248400011b7983 */ /* 0x001ea20000300800 */
[----:B------:R-:W-:-:S04]  /*55100*/  IADD3 R2, R23, 0x9, RZ ;  /* 0x0000000917027810 */ /* 0x000fc80007ffe0ff */
[----:B------:R-:W-:Y:S01]  /*55110*/  ISETP.GE.AND P3, PT, R2, c[0x0][0x17c], PT ;  /* 0x00005f0002007a0c */ /* 0x000fe20003f66270 */
[----:B------:R-:W-:Y:S01]  /*55120*/  IMAD.WIDE R2, R0, 0x2, R6 ;  /* 0x0000000200027825 */ /* 0x000fe200078e0206 */
[----:B--2---:R-:W-:-:S13]  /*55130*/  ISETP.LT.AND P0, PT, R27, c[0x0][0x178], !P0 ;  /* 0x00005e001b007a0c */ /* 0x004fda0004701270 */
[----:B-----5:R0:W-:Y:S01]  /*55140*/  @P0 STG.E.U16 [R2.64], R20 ;  /* 0x0000001402000986 */ /* 0x0201e2000c10150a */
[----:B------:R-:W-:Y:S02]  /*55150*/  ISETP.LT.AND P0, PT, R26, c[0x0][0x178], !P3 ;  /* 0x00005e001a007a0c */ /* 0x000fe40005f01270 */
[----:B0-----:R-:W-:Y:S02]  /*55160*/  IADD3 R2, R0, c[0x0][0x198], RZ ;  /* 0x0000660000027a10 */ /* 0x001fe40007ffe0ff */
[----:B------:R-:W-:-:S03]  /*55170*/  PRMT R0, R21, 0x7632, R0 ;  /* 0x0000763215007816 */ /* 0x000fc60000000000 */
[----:B------:R-:W-:-:S06]  /*55180*/  IMAD.WIDE R20, R2, 0x2, R18 ;  /* 0x0000000202147825 */ /* 0x000fcc00078e0212 */
[----:B------:R0:W-:Y:S04]  /*55190*/  @P0 STG.E.U16 [R20.64], R0 ;  /* 0x0000000014000986 */ /* 0x0001e8000c10150a */
[----:B0-----:R-:W2:Y:S01]  /*551a0*/  LDL.LU R21, [R1+0x184] ;  /* 0x0001840001157983 */ /* 0x001ea20000300800 */
[----:B------:R-:W-:Y:S02]  /*551b0*/  ISETP.LT.AND P1, PT, R29, c[0x0][0x178], !P3 ;  /* 0x00005e001d007a0c */ /* 0x000fe40005f21270 */
[----:B------:R-:W-:Y:S02]  /*551c0*/  ISETP.LT.AND P0, PT, R28, c[0x0][0x178], !P3 ;  /* 0x00005e001c007a0c */ /* 0x000fe40005f01270 */
[----:B------:R-:W-:Y:S02]  /*551d0*/  PRMT R3, R24, 0x7632, R3 ;  /* 0x0000763218037816 */ /* 0x000fe40000000003 */
[----:B------:R-:W3:Y:S01]  /*551e0*/  LDL.LU R24, [R1+0x2480] ;  /* 0x0024800001187983 */ /* 0x000ee20000300800 */
[----:B--2---:R-:W-:Y:S01]  /*551f0*/  PRMT R0, R21, 0x7632, R0 ;  /* 0x0000763215007816 */ /* 0x004fe20000000000 */
[----:B------:R-:W-:-:S05]  /*55200*/  IMAD.WIDE R20, R2, 0x2, R16 ;  /* 0x0000000202147825 */ /* 0x000fca00078e0210 */
[----:B------:R0:W-:Y:S04]  /*55210*/  @P1 STG.E.U16 [R20.64], R0 ;  /* 0x0000000014001986 */ /* 0x0001e8000c10150a */
[----:B0-----:R-:W2:Y:S01]  /*55220*/  LDL.LU R0, [R1+0x44] ;  /* 0x0000440001007983 */ /* 0x001ea20000300800 */
[----:B------:R-:W-:-:S03]  /*55230*/  IMAD.WIDE R20, R2, 0x2, R4 ;  /* 0x0000000202147825 */ /* 0x000fc600078e0204 */
[----:B------:R0:W-:Y:S04]  /*55240*/  STL [R1+0x2478], R4 ;  /* 0x0024780401007387 */ /* 0x0001e80000100800 */
[----:B0-----:R-:W4:Y:S04]  /*55250*/  LDL R4, [R1+0x13f0] ;  /* 0x0013f00001047983 */ /* 0x001f280000100800 */
[----:B------:R0:W-:Y:S04]  /*55260*/  STL [R1+0x2474], R5 ;  /* 0x0024740501007387 */ /* 0x0001e80000100800 */
[----:B------:R1:W-:Y:S04]  /*55270*/  @P0 STG.E.U16 [R20.64], R3 ;  /* 0x0000000314000986 */ /* 0x0003e8000c10150a */
[----:B0-----:R-:W5:Y:S04]  /*55280*/  LDL R5, [R1+0x13f8] ;  /* 0x0013f80001057983 */ /* 0x001f680000100800 */
[----:B-1----:R-:W3:Y:S04]  /*55290*/  LDL.LU R20, [R1+0x34] ;  /* 0x0000340001147983 */ /* 0x002ee80000300800 */
[----:B------:R-:W3:Y:S01]  /*552a0*/  LDL R21, [R1+0x1400] ;  /* 0x0014000001157983 */ /* 0x000ee20000100800 */
[----:B------:R-:W-:-:S02]  /*552b0*/  ISETP.LT.AND P1, PT, R22, c[0x0][0x178], !P3 ;  /* 0x00005e0016007a0c */ /* 0x000fc40005f21270 */
[----:B--2---:R-:W-:Y:S02]  /*552c0*/  PRMT R3, R0, 0x7632, R3 ;  /* 0x0000763200037816 */ /* 0x004fe40000000003 */
[----:B------:R-:W-:Y:S01]  /*552d0*/  IADD3 R0, R23, 0xa, RZ ;  /* 0x0000000a17007810 */ /* 0x000fe20007ffe0ff */
[----:B------:R-:W-:Y:S01]  /*552e0*/  IMAD.WIDE R22, R2, 0x2, R14 ;  /* 0x0000000202167825 */ /* 0x000fe200078e020e */
[----:B----4-:R-:W-:Y:S02]  /*552f0*/  ISETP.LT.AND P5, PT, R4, c[0x0][0x178], !P3 ;  /* 0x00005e0004007a0c */ /* 0x010fe40005fa1270 */
[----:B-----5:R-:W-:-:S11]  /*55300*/  ISETP.LT.AND P4, PT, R5, c[0x0][0x178], !P3 ;  /* 0x00005e0005007a0c */ /* 0x020fd60005f81270 */
[----:B------:R0:W-:Y:S04]  /*55310*/  @P5 STG.E.U16 [R22.64], R3 ;  /* 0x0000000316005986 */ /* 0x0001e8000c10150a */
[----:B------:R-:W2:Y:S01]  /*55320*/  LDL R5, [R1+0x214] ;  /* 0x0002140001057983 */ /* 0x000ea20000100800 */
[----:B---3--:R-:W-:Y:S02]  /*55330*/  PRMT R24, R20, 0x7632, R24 ;  /* 0x0000763214187816 */ /* 0x008fe40000000018 */
[----:B------:R-:W-:Y:S01]  /*55340*/  ISETP.LT.AND P0, PT, R21, c[0x0][0x178], !P3 ;  /* 0x00005e0015007a0c */ /* 0x000fe20005f01270 */
[C---:B------:R-:W-:Y:S01]  /*55350*/  IMAD.WIDE R20, R2.reuse, 0x2, R12 ;  /* 0x0000000202147825 */ /* 0x040fe200078e020c */
[----:B0-----:R-:W-:Y:S02]  /*55360*/  PRMT R3, R25, 0x7632, R3 ;  /* 0x0000763219037816 */ /* 0x001fe40000000003 */
[----:B------:R-:W3:Y:S04]  /*55370*/  LDL.LU R25, [R1+0x247c] ;  /* 0x00247c0001197983 */ /* 0x000ee80000300800 */
[----:B------:R0:W-:Y:S01]  /*55380*/  @P4 STG.E.U16 [R20.64], R24 ;  /* 0x0000001814004986 */ /* 0x0001e2000c10150a */
[----:B------:R-:W-:-:S03]  /*55390*/  IMAD.WIDE R22, R2, 0x2, R10 ;  /* 0x0000000202167825 */ /* 0x000fc600078e020a */
[----:B0-----:R-:W4:Y:S04]  /*553a0*/  LDL.LU R21, [R1+0x14] ;  /* 0x0000140001157983 */ /* 0x001f280000300800 */
[----:B------:R-:W5:Y:S04]  /*553b0*/  LDL R24, [R1+0x1220] ;  /* 0x0012200001187983 */ /* 0x000f680000100800 */
[----:B------:R0:W-:Y:S04]  /*553c0*/  @P1 STG.E.U16 [R22.64], R3 ;  /* 0x0000000316001986 */ /* 0x0001e8000c10150a */
[----:B0-----:R-:W3:Y:S01]  /*553d0*/  LDL.LU R23, [R1+0x4] ;  /* 0x0000040001177983 */ /* 0x001ee20000300800 */
[----:B------:R-:W-:-:S02]  /*553e0*/  ISETP.GE.AND P2, PT, R0, c[0x0][0x17c], PT ;  /* 0x00005f0000007a0c */ /* 0x000fc40003f46270 */
[----:B------:R-:W-:Y:S02]  /*553f0*/  ISETP.LT.AND P3, PT, R27, c[0x0][0x178], !P3 ;  /* 0x00005e001b007a0c */ /* 0x000fe40005f61270 */
[----:B------:R-:W-:Y:S02]  /*55400*/  ISETP.LT.AND P4, PT, R26, c[0x0][0x178], !P2 ;  /* 0x00005e001a007a0c */ /* 0x000fe40005781270 */
[----:B------:R-:W-:Y:S02]  /*55410*/  ISETP.LT.AND P6, PT, R4, c[0x0][0x178], !P2 ;  /* 0x00005e0004007a0c */ /* 0x000fe400057c1270 */
[----:B----4-:R-:W-:Y:S01]  /*55420*/  PRMT R0, R21, 0x7632, R0 ;  /* 0x0000763215007816 */ /* 0x010fe20000000000 */
[----:B------:R-:W-:Y:S01]  /*55430*/  IMAD.WIDE R20, R2, 0x2, R8 ;  /* 0x0000000202147825 */ /* 0x000fe200078e0208 */
[----:B-----5:R-:W-:-:S04]  /*55440*/  IADD3 R24, R24, 0xb, RZ ;  /* 0x0000000b18187810 */ /* 0x020fc80007ffe0ff */
[----:B------:R0:W-:Y:S01]  /*55450*/  @P0 STG.E.U16 [R20.64], R0 ;  /* 0x0000000014000986 */ /* 0x0001e2000c10150a */
[----:B------:R-:W-:-:S03]  /*55460*/  ISETP.GE.AND P0, PT, R24, c[0x0][0x17c], PT ;  /* 0x00005f0018007a0c */ /* 0x000fc60003f06270 */
[----:B------:R-:W4:Y:S01]  /*55470*/  LDL.LU R24, [R1+0x94] ;  /* 0x0000940001187983 */ /* 0x000f220000300800 */
[C---:B0-----:R-:W-:Y:S01]  /*55480*/  IADD3 R0, R2.reuse, c[0x0][0x198], RZ ;  /* 0x0000660002007a10 */ /* 0x041fe20007ffe0ff */
[----:B------:R-:W-:Y:S01]  /*55490*/  IMAD.WIDE R2, R2, 0x2, R6 ;  /* 0x0000000202027825 */ /* 0x000fe200078e0206 */
[----:B---3--:R-:W-:-:S03]  /*554a0*/  PRMT R25, R23, 0x7632, R25 ;  /* 0x0000763217197816 */ /* 0x008fc60000000019 */
[C---:B------:R-:W-:Y:S02]  /*554b0*/  IMAD.WIDE R20, R0.reuse, 0x2, R18 ;  /* 0x0000000200147825 */ /* 0x040fe400078e0212 */
[----:B------:R0:W-:Y:S04]  /*554c0*/  @P3 STG.E.U16 [R2.64], R25 ;  /* 0x0000001902003986 */ /* 0x0001e8000c10150a */
[----:B--2---:R1:W-:Y:S04]  /*554d0*/  @P4 STG.E.U16 [R20.64], R5 ;  /* 0x0000000514004986 */ /* 0x0043e8000c10150a */
[----:B0-----:R-:W2:Y:S04]  /*554e0*/  LDL R2, [R1+0x1400] ;  /* 0x0014000001027983 */ /* 0x001ea80000100800 */
[----:B------:R-:W3:Y:S04]  /*554f0*/  LDL R3, [R1+0x13fc] ;  /* 0x0013fc0001037983 */ /* 0x000ee80000100800 */
[----:B------:R-:W5:Y:S04]  /*55500*/  LDL.LU R25, [R1+0x1a4] ;  /* 0x0001a40001197983 */ /* 0x000f680000300800 */
[----:B------:R-:W2:Y:S04]  /*55510*/  LDL.LU R4, [R1+0x2478] ;  /* 0x0024780001047983 */ /* 0x000ea80000300800 */
[----:B-1----:R-:W2:Y:S04]  /*55520*/  LDL.LU R5, [R1+0x2474] ;  /* 0x0024740001057983 */ /* 0x002ea80000300800 */
[----:B------:R-:W2:Y:S01]  /*55530*/  LDL R20, [R1+0x204] ;  /* 0x0002040001147983 */ /* 0x000ea20000100800 */
[----:B------:R-:W-:Y:S01]  /*55540*/  ISETP.LT.AND P5, PT, R29, c[0x0][0x178], !P2 ;  /* 0x00005e001d007a0c */ /* 0x000fe200057a1270 */
[----:B------:R-:W-:-:S02]  /*55550*/  IMAD.WIDE R22, R0, 0x2, R16 ;  /* 0x0000000200167825 */ /* 0x000fc400078e0210 */
[----:B------:R-:W3:Y:S01]  /*55560*/  LDL R21, [R1+0x13f8] ;  /* 0x0013f80001157983 */ /* 0x000ee20000100800 */
[----:B------:R-:W-:-:S09]  /*55570*/  ISETP.LT.AND P1, PT, R28, c[0x0][0x178], !P2 ;  /* 0x00005e001c007a0c */ /* 0x000fd20005721270 */
[----:B--2---:R0:W-:Y:S04]  /*55580*/  @P5 STG.E.U16 [R22.64], R20 ;  /* 0x0000001416005986 */ /* 0x0041e8000c10150a */
[----:B0-----:R-:W2:Y:S01]  /*55590*/  LDL R23, [R1+0x1b4] ;  /* 0x0001b40001177983 */ /* 0x001ea20000100800 */
[----:B---3--:R-:W-:-:S03]  /*555a0*/  ISETP.LT.AND P3, PT, R21, c[0x0][0x178], !P2 ;  /* 0x00005e0015007a0c */ /* 0x008fc60005761270 */
[----:B------:R-:W3:Y:S01]  /*555b0*/  LDL R22, [R1+0x1220] ;  /* 0x0012200001167983 */ /* 0x000ee20000100800 */
[----:B------:R-:W-:Y:S01]  /*555c0*/  IMAD.WIDE R20, R0, 0x2, R4 ;  /* 0x0000000200147825 */ /* 0x000fe200078e0204 */
[----:B------:R-:W-:Y:S02]  /*555d0*/  ISETP.LT.AND P4, PT, R2, c[0x0][0x178], !P2 ;  /* 0x00005e0002007a0c */ /* 0x000fe40005781270 */
[----:B------:R-:W-:Y:S01]  /*555e0*/  ISETP.LT.AND P5, PT, R3, c[0x0][0x178], !P2 ;  /* 0x00005e0003007a0c */ /* 0x000fe200057a1270 */
[C---:B------:R-:W-:Y:S01]  /*555f0*/  IMAD.WIDE R2, R0.reuse, 0x2, R14 ;  /* 0x0000000200027825 */ /* 0x040fe200078e020e */
[----:B------:R-:W-:Y:S02]  /*55600*/  ISETP.LT.AND P2, PT, R27, c[0x0][0x178], !P2 ;  /* 0x00005e001b007a0c */ /* 0x000fe40005741270 */
[----:B------:R-:W3:Y:S04]  /*55610*/  LDL.LU R27, [R1+0x2470] ;  /* 0x00247000011b7983 */ /* 0x000ee80000300800 */
[----:B------:R-:W-:Y:S04]  /*55620*/  STL [R1+0x2460], R11 ;  /* 0x0024600b01007387 */ /* 0x000fe80000100800 */
[----:B--2---:R-:W-:Y:S04]  /*55630*/  @P1 STG.E.U16 [R20.64], R23 ;  /* 0x0000001714001986 */ /* 0x004fe8000c10150a */
[----:B-----5:R0:W-:Y:S02]  /*55640*/  @P6 STG.E.U16 [R2.64], R25 ;  /* 0x0000001902006986 */ /* 0x0201e4000c10150a */
[----:B0-----:R-:W-:-:S02]  /*55650*/  IMAD.WIDE R2, R0, 0x2, R10 ;  /* 0x0000000200027825 */ /* 0x001fc400078e020a */
[----:B------:R-:W2:Y:S01]  /*55660*/  LDL.LU R11, [R1+0x84] ;  /* 0x00008400010b7983 */ /* 0x000ea20000300800 */
[----:B---3--:R-:W-:-:S04]  /*55670*/  IADD3 R22, R22, 0xc, RZ ;  /* 0x0000000c16167810 */ /* 0x008fc80007ffe0ff */
[----:B------:R-:W-:Y:S01]  /*55680*/  ISETP.GE.AND P1, PT, R22, c[0x0][0x17c], PT ;  /* 0x00005f0016007a0c */ /* 0x000fe20003f26270 */
[----:B------:R-:W-:-:S05]  /*55690*/  IMAD.WIDE R22, R0, 0x2, R12 ;  /* 0x0000000200167825 */ /* 0x000fca00078e020c */
[----:B----4-:R-:W-:Y:S04]  /*556a0*/  @P3 STG.E.U16 [R22.64], R24 ;  /* 0x0000001816003986 */ /* 0x010fe8000c10150a */
[----:B--2---:R0:W-:Y:S04]  /*556b0*/  @P5 STG.E.U16 [R2.64], R11 ;  /* 0x0000000b02005986 */ /* 0x0041e8000c10150a */
[----:B0-----:R-:W2:Y:S01]  /*556c0*/  LDL R2, [R1+0x64] ;  /* 0x0000640001027983 */ /* 0x001ea20000100800 */
[----:B------:R-:W-:-:S03]  /*556d0*/  IMAD.WIDE R20, R0, 0x2, R8 ;  /* 0x0000000200147825 */ /* 0x000fc600078e0208 */
[----:B------:R-:W3:Y:S01]  /*556e0*/  LDL.LU R3, [R1+0x214] ;  /* 0x0002140001037983 */ /* 0x000ee20000300800 */
[----:B------:R-:W-:Y:S01]  /*556f0*/  IMAD.WIDE R22, R0, 0x2, R6 ;  /* 0x0000000200167825 */ /* 0x000fe200078e0206 */
[----:B------:R-:W-:Y:S02]  /*55700*/  ISETP.LT.AND P5, PT, R29, c[0x0][0x178], !P0 ;  /* 0x00005e001d007a0c */ /* 0x000fe400047a1270 */
[----:B--2---:R0:W-:Y:S04]  /*55710*/  @P4 STG.E.U16 [R20.64], R2 ;  /* 0x0000000214004986 */ /* 0x0041e8000c10150a */
[----:B------:R1:W-:Y:S04]  /*55720*/  @P2 STG.E.U16 [R22.64], R27 ;  /* 0x0000001b16002986 */ /* 0x0003e8000c10150a */
[----:B0-----:R-:W2:Y:S04]  /*55730*/  LDL.LU R20, [R1+0x204] ;  /* 0x0002040001147983 */ /* 0x001ea80000300800 */
[----:B------:R-:W4:Y:S04]  /*55740*/  LDL.LU R21, [R1+0x1b4] ;  /* 0x0001b40001157983 */ /* 0x000f280000300800 */
[----:B-1----:R-:W5:Y:S04]  /*55750*/  LDL.LU R27, [R1+0x246c] ;  /* 0x00246c00011b7983 */ /* 0x002f680000300800 */
[----:B------:R-:W2:Y:S01]  /*55760*/  LDL R22, [R1+0x13f0] ;  /* 0x0013f00001167983 */ /* 0x000ea20000100800 */
[----:B------:R-:W-:-:S03]  /*55770*/  ISETP.LT.AND P4, PT, R28, c[0x0][0x178], !P0 ;  /* 0x00005e001c007a0c */ /* 0x000fc60004781270 */
[----:B------:R-:W4:Y:S04]  /*55780*/  LDL R23, [R1+0x13f8] ;  /* 0x0013f80001177983 */ /* 0x000f280000100800 */
[----:B------:R-:W5:Y:S04]  /*55790*/  LDL.LU R29, [R1+0x2468] ;  /* 0x00246800011d7983 */ /* 0x000f680000300800 */
[----:B------:R-:W5:Y:S01]  /*557a0*/  LDL.LU R28, [R1+0x2464] ;  /* 0x00246400011c7983 */ /* 0x000f620000300800 */
[----:B------:R-:W-:Y:S02]  /*557b0*/  ISETP.LT.AND P6, PT, R26, c[0x0][0x178], !P0 ;  /* 0x00005e001a007a0c */ /* 0x000fe400047c1270 */
[----:B------:R-:W-:-:S02]  /*557c0*/  IADD3 R26, R0, c[0x0][0x198], RZ ;  /* 0x00006600001a7a10 */ /* 0x000fc40007ffe0ff */
[----:B---3--:R-:W-:-:S03]  /*557d0*/  PRMT R0, R3, 0x7632, R0 ;  /* 0x0000763203007816 */ /* 0x008fc60000000000 */
[----:B------:R-:W-:-:S06]  /*557e0*/  IMAD.WIDE R2, R26, 0x2, R18 ;  /* 0x000000021a027825 */ /* 0x000fcc00078e0212 */
[----:B------:R0:W-:Y:S02]  /*557f0*/  @P6 STG.E.U16 [R2.64], R0 ;  /* 0x0000000002006986 */ /* 0x0001e4000c10150a */
[----:B0-----:R-:W-:Y:S01]  /*55800*/  IMAD.WIDE R2, R26, 0x2, R16 ;  /* 0x000000021a027825 */ /* 0x001fe200078e0210 */
[----:B------:R-:W-:Y:S02]  /*55810*/  PRMT R0, R24, 0x7632, R0 ;  /* 0x0000763218007816 */ /* 0x000fe40000000000 */
[----:B--2---:R-:W-:Y:S02]  /*55820*/  ISETP.LT.AND P3, PT, R22, c[0x0][0x178], !P0 ;  /* 0x00005e0016007a0c */ /* 0x004fe40004761270 */
[----:B----4-:R-:W-:Y:S02]  /*55830*/  ISETP.LT.AND P2, PT, R23, c[0x0][0x178], !P0 ;  /* 0x00005e0017007a0c */ /* 0x010fe40004741270 */
[----:B-----5:R-:W-:Y:S01]  /*55840*/  PRMT R29, R20, 0x7632, R29 ;  /* 0x00007632141d7816 */ /* 0x020fe2000000001d */
[----:B------:R-:W-:Y:S01]  /*55850*/  IMAD.WIDE R22, R26, 0x2, R14 ;  /* 0x000000021a167825 */ /* 0x000fe200078e020e */
[----:B------:R-:W-:-:S02]  /*55860*/  PRMT R27, R25, 0x7632, R27 ;  /* 0x00007632191b7816 */ /* 0x000fc4000000001b */
[----:B------:R-:W-:Y:S01]  /*55870*/  PRMT R28, R21, 0x7632, R28 ;  /* 0x00007632151c7816 */ /* 0x000fe2000000001c */
[C---:B------:R-:W-:Y:S01]  /*55880*/  IMAD.WIDE R20, R26.reuse, 0x2, R4 ;  /* 0x000000021a147825 */ /* 0x040fe200078e0204 */
[----:B------:R0:W-:Y:S03]  /*55890*/  @P5 STG.E.U16 [R2.64], R29 ;  /* 0x0000001d02005986 */ /* 0x0001e6000c10150a */
[----:B------:R-:W-:Y:S01]  /*558a0*/  IMAD.WIDE R24, R26, 0x2, R12 ;  /* 0x000000021a187825 */ /* 0x000fe200078e020c */
[----:B------:R1:W-:Y:S04]  /*558b0*/  @P4 STG.E.U16 [R20.64], R28 ;  /* 0x0000001c14004986 */ /* 0x0003e8000c10150a */
[----:B------:R-:W-:Y:S04]  /*558c0*/  @P3 STG.E.U16 [R22.64], R27 ;  /* 0x0000001b16003986 */ /* 0x000fe8000c10150a */
[----:B0-----:R-:W2:Y:S04]  /*558d0*/  LDL R2, [R1+0x1188] ;  /* 0x0011880001027983 */ /* 0x001ea80000100800 */
[----:B------:R-:W3:Y:S01]  /*558e0*/  LDL R3, [R1+0x13e8] ;  /* 0x0013e80001037983 */ /* 0x000ee20000100800 */
[----:B-1----:R-:W-:-:S03]  /*558f0*/  PRMT R28, R11, 0x7632, R28 ;  /* 0x000076320b1c7816 */ /* 0x002fc6000000001c */
[----:B------:R0:W-:Y:S04]  /*55900*/  STL [R1+0x242c], R29 ;  /* 0x00242c1d01007387 */ /* 0x0001e80000100800 */
[----:B------:R1:W-:Y:S04]  /*55910*/  @P2 STG.E.U16 [R24.64], R0 ;  /* 0x0000000018002986 */ /* 0x0003e8000c10150a */
[----:B0-----:R-:W4:Y:S04]  /*55920*/  LDL R29, [R1+0x13ec] ;  /* 0x0013ec00011d7983 */ /* 0x001f280000100800 */
[----:B------:R-:W5:Y:S04]  /*55930*/  LDL.LU R20, [R1+0x74] ;  /* 0x0000740001147983 */ /* 0x000f680000300800 */
[----:B------:R-:W4:Y:S04]  /*55940*/  LDL R21, [R1+0x1220] ;  /* 0x0012200001157983 */ /* 0x000f280000100800 */
[----:B------:R-:W4:Y:S04]  /*55950*/  LDL R22, [R1+0x1400] ;  /* 0x0014000001167983 */ /* 0x000f280000100800 */
[----:B------:R-:W4:Y:S04]  /*55960*/  LDL R23, [R1+0x1404] ;  /* 0x0014040001177983 */ /* 0x000f280000100800 */
[----:B------:R-:W4:Y:S04]  /*55970*/  LDL.LU R11, [R1+0x2460] ;  /* 0x00246000010b7983 */ /* 0x000f280000300800 */
[----:B-1----:R-:W4:Y:S04]  /*55980*/  LDL R0, [R1+0x13fc] ;  /* 0x0013fc0001007983 */ /* 0x002f280000100800 */
[----:B------:R-:W4:Y:S04]  /*55990*/  LDL.LU R24, [R1+0x64] ;  /* 0x0000640001187983 */ /* 0x000f280000300800 */
[----:B------:R0:W-:Y:S01]  /*559a0*/  STL [R1+0x245c], R8 ;  /* 0x00245c0801007387 */ /* 0x0001e20000100800 */
[----:B--2---:R-:W-:-:S02]  /*559b0*/  ISETP.LT.AND P4, PT, R2, c[0x0][0x178], !P1 ;  /* 0x00005e0002007a0c */ /* 0x004fc40004f81270 */
[----:B---3--:R-:W-:Y:S01]  /*559c0*/  ISETP.LT.AND P6, PT, R3, c[0x0][0x178], !P1 ;  /* 0x00005e0003007a0c */ /* 0x008fe20004fc1270 */
[----:B------:R-:W-:Y:S02]  /*559d0*/  IMAD.WIDE R2, R26, 0x2, R8 ;  /* 0x000000021a027825 */ /* 0x000fe400078e0208 */
[----:B0-----:R-:W2:Y:S04]  /*559e0*/  LDL R8, [R1+0x224] ;  /* 0x0002240001087983 */ /* 0x001ea80000100800 */
[----:B------:R0:W-:Y:S04]  /*559f0*/  STL [R1+0x2458], R9 ;  /* 0x0024580901007387 */ /* 0x0001e80000100800 */
[----:B0-----:R-:W3:Y:S01]  /*55a00*/  LDL R9, [R1+0x234] ;  /* 0x0002340001097983 */ /* 0x001ee20000100800 */
[----:B-----5:R-:W-:-:S02]  /*55a10*/  PRMT R25, R20, 0x7632, R25 ;  /* 0x0000763214197816 */ /* 0x020fc40000000019 */
[----:B----4-:R-:W-:Y:S02]  /*55a20*/  ISETP.LT.AND P2, PT, R22, c[0x0][0x178], !P0 ;  /* 0x00005e0016007a0c */ /* 0x010fe40004741270 */
[----:B------:R-:W-:Y:S02]  /*55a30*/  ISETP.LT.AND P3, PT, R0, c[0x0][0x178], !P0 ;  /* 0x00005e0000007a0c */ /* 0x000fe40004761270 */
[----:B------:R-:W-:Y:S02]  /*55a40*/  PRMT R27, R24, 0x7632, R27 ;  /* 0x00007632181b7816 */ /* 0x000fe4000000001b */
[----:B------:R-:W-:Y:S01]  /*55a50*/  IADD3 R24, R21, 0xd, RZ ;  /* 0x0000000d15187810 */ /* 0x000fe20007ffe0ff */
[C---:B------:R-:W-:Y:S01]  /*55a60*/  IMAD.WIDE R20, R26.reuse, 0x2, R10 ;  /* 0x000000021a147825 */ /* 0x040fe200078e020a */
[----:B------:R-:W-:Y:S02]  /*55a70*/  ISETP.LT.AND P5, PT, R23, c[0x0][0x178], !P0 ;  /* 0x00005e0017007a0c */ /* 0x000fe400047a1270 */
[C---:B------:R-:W-:Y:S01]  /*55a80*/  IADD3 R0, R26.reuse, c[0x0][0x198], RZ ;  /* 0x000066001a007a10 */ /* 0x040fe20007ffe0ff */
[----:B------:R-:W-:Y:S01]  /*55a90*/  IMAD.WIDE R22, R26, 0x2, R6 ;  /* 0x000000021a167825 */ /* 0x000fe200078e0206 */
[----:B------:R-:W-:Y:S01]  /*55aa0*/  ISETP.GE.AND P0, PT, R24, c[0x0][0x17c], PT ;  /* 0x00005f0018007a0c */ /* 0x000fe20003f06270 */
[----:B------:R-:W4:Y:S04]  /*55ab0*/  LDL R26, [R1+0x274] ;  /* 0x00027400011a7983 */ /* 0x000f280000100800 */
[----:B------:R-:W5:Y:S04]  /*55ac0*/  LDL R24, [R1+0x1400] ;  /* 0x0014000001187983 */ /* 0x000f680000100800 */
[----:B------:R0:W-:Y:S04]  /*55ad0*/  @P3 STG.E.U16 [R20.64], R28 ;  /* 0x0000001c14003986 */ /* 0x0001e8000c10150a */
[----:B------:R1:W-:Y:S01]  /*55ae0*/  STL [R1+0x2430], R28 ;  /* 0x0024301c01007387 */ /* 0x0003e20000100800 */
[----:B0-----:R-:W-:-:S03]  /*55af0*/  IMAD.WIDE R20, R0, 0x2, R18 ;  /* 0x0000000200147825 */ /* 0x001fc600078e0212 */
[----:B-1----:R-:W2:Y:S04]  /*55b00*/  LDL R28, [R1+0x1220] ;  /* 0x00122000011c7983 */ /* 0x002ea80000100800 */
[----:B------:R0:W-:Y:S04]  /*55b10*/  STL [R1+0x2454], R18 ;  /* 0x0024541201007387 */ /* 0x0001e80000100800 */
[----:B0-----:R-:W2:Y:S04]  /*55b20*/  LDL R18, [R1+0x13e8] ;  /* 0x0013e80001127983 */ /* 0x001ea80000100800 */
[----:B------:R0:W-:Y:S04]  /*55b30*/  STL [R1+0x2450], R19 ;  /* 0x0024501301007387 */ /* 0x0001e80000100800 */
[----:B0-----:R-:W2:Y:S04]  /*55b40*/  LDL R19, [R1+0x284] ;  /* 0x0002840001137983 */ /* 0x001ea80000100800 */
[----:B------:R0:W-:Y:S04]  /*55b50*/  @P2 STG.E.U16 [R2.64], R27 ;  /* 0x0000001b02002986 */ /* 0x0001e8000c10150a */
[----:B------:R1:W-:Y:S04]  /*55b60*/  @P5 STG.E.U16 [R22.64], R25 ;  /* 0x0000001916005986 */ /* 0x0003e8000c10150a */
[----:B0-----:R-:W3:Y:S01]  /*55b70*/  LDL.LU R27, [R1+0xa4] ;  /* 0x0000a400011b7983 */ /* 0x001ee20000300800 */
[----:B------:R-:W-:Y:S01]  /*55b80*/  ISETP.LT.AND P2, PT, R29, c[0x0][0x178], !P1 ;  /* 0x00005e001d007a0c */ /* 0x000fe20004f41270 */
[----:B------:R-:W-:-:S02]  /*55b90*/  IMAD.WIDE R2, R0, 0x2, R16 ;  /* 0x0000000200027825 */ /* 0x000fc400078e0210 */
[----:B-1----:R-:W3:Y:S04]  /*55ba0*/  LDL R25, [R1+0x13f8] ;  /* 0x0013f80001197983 */ /* 0x002ee80000100800 */
[----:B------:R-:W3:Y:S04]  /*55bb0*/  LDL R22, [R1+0x13fc] ;  /* 0x0013fc0001167983 */ /* 0x000ee80000100800 */
[----:B------:R-:W3:Y:S04]  /*55bc0*/  LDL R23, [R1+0x1404] ;  /* 0x0014040001177983 */ /* 0x000ee80000100800 */
[----:B--2---:R0:W-:Y:S04]  /*55bd0*/  @P4 STG.E.U16 [R20.64], R19 ;  /* 0x0000001314004986 */ /* 0x0041e8000c10150a */
[----:B0-----:R-:W2:Y:S04]  /*55be0*/  LDL R21, [R1+0x13f0] ;  /* 0x0013f00001157983 */ /* 0x001ea80000100800 */
[----:B------:R-:W3:Y:S04]  /*55bf0*/  LDL R19, [R1+0xb4] ;  /* 0x0000b40001137983 */ /* 0x000ee80000100800 */
[----:B----4-:R0:W-:Y:S04]  /*55c00*/  @P6 STG.E.U16 [R2.64], R26 ;  /* 0x0000001a02006986 */ /* 0x0101e8000c10150a */
[----:B------:R1:W-:Y:S01]  /*55c10*/  STL [R1+0x2444], R28 ;  /* 0x0024441c01007387 */ /* 0x0003e20000100800 */
[----:B0-----:R-:W-:Y:S01]  /*55c20*/  IADD3 R26, R28, 0xe, RZ ;  /* 0x0000000e1c1a7810 */ /* 0x001fe20007ffe0ff */
[----:B------:R-:W-:-:S02]  /*55c30*/  IMAD.WIDE R2, R0, 0x2, R4 ;  /* 0x0000000200027825 */ /* 0x000fc400078e0204 */
[----:B-1----:R-:W4:Y:S04]  /*55c40*/  LDL R28, [R1+0x1188] ;  /* 0x00118800011c7983 */ /* 0x002f280000100800 */
[----:B------:R0:W-:Y:S04]  /*55c50*/  STL [R1+0x244c], R14 ;  /* 0x00244c0e01007387 */ /* 0x0001e80000100800 */
[----:B------:R-:W-:Y:S01]  /*55c60*/  @P2 STG.E.U16 [R2.64], R8 ;  /* 0x0000000802002986 */ /* 0x000fe2000c10150a */
[----:B--2---:R-:W-:Y:S01]  /*55c70*/  ISETP.LT.AND P3, PT, R21, c[0x0][0x178], !P1 ;  /* 0x00005e0015007a0c */ /* 0x004fe20004f61270 */
[----:B------:R-:W-:-:S02]  /*55c80*/  IMAD.WIDE R20, R0, 0x2, R14 ;  /* 0x0000000200147825 */ /* 0x000fc400078e020e */
[----:B0-----:R-:W2:Y:S04]  /*55c90*/  LDL R14, [R1+0x13f0] ;  /* 0x0013f000010e7983 */ /* 0x001ea80000100800 */
[----:B------:R0:W-:Y:S06]  /*55ca0*/  STL [R1+0x2448], R15 ;  /* 0x0024480f01007387 */ /* 0x0001ec0000100800 */
[----:B---3--:R1:W-:Y:S04]  /*55cb0*/  @P3 STG.E.U16 [R20.64], R9 ;  /* 0x0000000914003986 */ /* 0x0083e8000c10150a */
[----:B0-----:R-:W3:Y:S04]  /*55cc0*/  LDL R15, [R1+0x13f8] ;  /* 0x0013f800010f7983 */ /* 0x001ee80000100800 */
[----:B------:R-:W2:Y:S04]  /*55cd0*/  LDL.LU R8, [R1+0x245c] ;  /* 0x00245c0001087983 */ /* 0x000ea80000300800 */
[----:B------:R-:W2:Y:S04]  /*55ce0*/  LDL R2, [R1+0xd4] ;  /* 0x0000d40001027983 */ /* 0x000ea80000100800 */
[----:B------:R-:W3:Y:S04]  /*55cf0*/  LDL R3, [R1+0xc4] ;  /* 0x0000c40001037983 */ /* 0x000ee80000100800 */
[----:B-1----:R-:W4:Y:S01]  /*55d00*/  LDL.LU R9, [R1+0x2458] ;  /* 0x0024580001097983 */ /* 0x002f220000300800 */
[----:B------:R-:W-:-:S02]  /*55d10*/  ISETP.LT.AND P4, PT, R25, c[0x0][0x178], !P1 ;  /* 0x00005e0019007a0c */ /* 0x000fc40004f81270 */
[----:B------:R-:W-:Y:S02]  /*55d20*/  ISETP.LT.AND P5, PT, R22, c[0x0][0x178], !P1 ;  /* 0x00005e0016007a0c */ /* 0x000fe40004fa1270 */
[----:B------:R-:W-:Y:S01]  /*55d30*/  ISETP.LT.AND P6, PT, R23, c[0x0][0x178], !P1 ;  /* 0x00005e0017007a0c */ /* 0x000fe20004fc1270 */
[----:B------:R-:W-:Y:S01]  /*55d40*/  IMAD.WIDE R22, R0, 0x2, R12 ;  /* 0x0000000200167825 */ /* 0x000fe200078e020c */
[----:B-----5:R-:W-:-:S03]  /*55d50*/  ISETP.LT.AND P1, PT, R24, c[0x0][0x178], !P1 ;  /* 0x00005e0018007a0c */ /* 0x020fc60004f21270 */
[----:B------:R-:W-:-:S04]  /*55d60*/  IMAD.WIDE R24, R0, 0x2, R10 ;  /* 0x0000000200187825 */ /* 0x000fc800078e020a */
[----:B--2---:R0:W-:Y:S04]  /*55d70*/  @P4 STG.E.U16 [R22.64], R2 ;  /* 0x0000000216004986 */ /* 0x0041e8000c10150a */
[----:B---3--:R4:W-:Y:S01]  /*55d80*/  @P5 STG.E.U16 [R24.64], R3 ;  /* 0x0000000318005986 */ /* 0x0089e2000c10150a */
[----:B------:R-:W-:-:S03]  /*55d90*/  ISETP.LT.AND P4, PT, R18, c[0x0][0x178], !P0 ;  /* 0x00005e0012007a0c */ /* 0x000fc60004781270 */
[----:B0-----:R-:W2:Y:S01]  /*55da0*/  LDL.LU R22, [R1+0x274] ;  /* 0x0002740001167983 */ /* 0x001ea20000300800 */
[----:B----4-:R-:W-:-:S03]  /*55db0*/  IMAD.WIDE R2, R0, 0x2, R8 ;  /* 0x0000000200027825 */ /* 0x010fc600078e0208 */
[----:B------:R-:W3:Y:S04]  /*55dc0*/  LDL.LU R23, [R1+0x224] ;  /* 0x0002240001177983 */ /* 0x000ee80000300800 */
[----:B------:R-:W4:Y:S04]  /*55dd0*/  LDL.LU R18, [R1+0x2454] ;  /* 0x0024540001127983 */ /* 0x000f280000300800 */
[----:B------:R0:W-:Y:S04]  /*55de0*/  @P1 STG.E.U16 [R2.64], R19 ;  /* 0x0000001302001986 */ /* 0x0001e8000c10150a */
[----:B0-----:R-:W4:Y:S04]  /*55df0*/  LDL.LU R19, [R1+0x2450] ;  /* 0x0024500001137983 */ /* 0x001f280000300800 */
[----:B------:R-:W5:Y:S01]  /*55e00*/  LDL.LU R3, [R1+0x284] ;  /* 0x0002840001037983 */ /* 0x000f620000300800 */
[----:B------:R-:W-:Y:S01]  /*55e10*/  ISETP.LT.AND P5, PT, R28, c[0x0][0x178], !P0 ;  /* 0x00005e001c007a0c */ /* 0x000fe200047a1270 */
[C---:B------:R-:W-:Y:S01]  /*55e20*/  IMAD.WIDE R20, R0.reuse, 0x2, R6 ;  /* 0x0000000200147825 */ /* 0x040fe200078e0206 */
[----:B------:R-:W-:-:S02]  /*55e30*/  IADD3 R0, R0, c[0x0][0x198], RZ ;  /* 0x0000660000007a10 */ /* 0x000fc40007ffe0ff */
[----:B------:R-:W-:Y:S01]  /*55e40*/  ISETP.GE.AND P2, PT, R26, c[0x0][0x17c], PT ;  /* 0x00005f001a007a0c */ /* 0x000fe20003f46270 */
[----:B------:R0:W-:Y:S04]  /*55e50*/  STL [R1+0x2440], R5 ;  /* 0x0024400501007387 */ /* 0x0001e80000100800 */
[----:B------:R-:W-:Y:S01]  /*55e60*/  @P6 STG.E.U16 [R20.64], R27 ;  /* 0x0000001b14006986 */ /* 0x000fe2000c10150a */
[----:B--2---:R-:W-:Y:S02]  /*55e70*/  PRMT R25, R22, 0x7632, R25 ;  /* 0x0000763216197816 */ /* 0x004fe40000000019 */
[----:B---3--:R-:W-:Y:S01]  /*55e80*/  PRMT R26, R23, 0x7632, R26 ;  /* 0x00007632171a7816 */ /* 0x008fe2000000001a */
[C---:B------:R-:W-:Y:S02]  /*55e90*/  IMAD.WIDE R22, R0.reuse, 0x2, R4 ;  /* 0x0000000200167825 */ /* 0x040fe400078e0204 */
[----:B0-----:R-:W2:Y:S01]  /*55ea0*/  LDL R5, [R1+0x1404] ;  /* 0x0014040001057983 */ /* 0x001ea20000100800 */
[----:B-----5:R-:W-:Y:S01]  /*55eb0*/  PRMT R24, R3, 0x7632, R24 ;  /* 0x0000763203187816 */ /* 0x020fe20000000018 */
[----:B----4-:R-:W-:-:S05]  /*55ec0*/  IMAD.WIDE R2, R0, 0x2, R18 ;  /* 0x0000000200027825 */ /* 0x010fca00078e0212 */
[----:B------:R0:W-:Y:S04]  /*55ed0*/  @P5 STG.E.U16 [R2.64], R24 ;  /* 0x0000001802005986 */ /* 0x0001e8000c10150a */
[----:B0-----:R-:W3:Y:S04]  /*55ee0*/  LDL R2, [R1+0x1400] ;  /* 0x0014000001027983 */ /* 0x001ee80000100800 */
[----:B------:R-:W4:Y:S01]  /*55ef0*/  LDL.LU R3, [R1+0xc4] ;  /* 0x0000c40001037983 */ /* 0x000f220000300800 */
[----:B------:R-:W-:Y:S01]  /*55f00*/  ISETP.LT.AND P3, PT, R29, c[0x0][0x178], !P0 ;  /* 0x00005e001d007a0c */ /* 0x000fe20004761270 */
[----:B------:R-:W-:Y:S01]  /*55f10*/  IMAD.WIDE R20, R0, 0x2, R16 ;  /* 0x0000000200147825 */ /* 0x000fe200078e0210 */
[----:B------:R-:W-:-:S02]  /*55f20*/  ISETP.LT.AND P5, PT, R14, c[0x0][0x178], !P0 ;  /* 0x00005e000e007a0c */ /* 0x000fc400047a1270 */
[----:B------:R-:W5:Y:S01]  /*55f30*/  LDL.LU R14, [R1+0x244c] ;  /* 0x00244c00010e7983 */ /* 0x000f620000300800 */
[----:B------:R-:W-:-:S03]  /*55f40*/  ISETP.LT.AND P6, PT, R15, c[0x0][0x178], !P0 ;  /* 0x00005e000f007a0c */ /* 0x000fc600047c1270 */
[----:B------:R-:W5:Y:S04]  /*55f50*/  LDL.LU R15, [R1+0x2448] ;  /* 0x00244800010f7983 */ /* 0x000f680000300800 */
[----:B------:R0:W-:Y:S04]  /*55f60*/  @P4 STG.E.U16 [R20.64], R25 ;  /* 0x0000001914004986 */ /* 0x0001e8000c10150a */
[----:B------:R1:W-:Y:S04]  /*55f70*/  @P3 STG.E.U16 [R22.64], R26 ;  /* 0x0000001a16003986 */ /* 0x0003e8000c10150a */
[----:B0-----:R-:W5:Y:S04]  /*55f80*/  LDL.LU R20, [R1+0x234] ;  /* 0x0002340001147983 */ /* 0x001f680000300800 */
[----:B------:R-:W5:Y:S04]  /*55f90*/  LDL.LU R21, [R1+0xd4] ;  /* 0x0000d40001157983 */ /* 0x000f680000300800 */
[----:B-1----:R-:W5:Y:S01]  /*55fa0*/  LDL R23, [R1+0x13fc] ;  /* 0x0013fc0001177983 */ /* 0x002f620000100800 */
[----:B--2---:R-:W-:-:S03]  /*55fb0*/  ISETP.LT.AND P1, PT, R5, c[0x0][0x178], !P0 ;  /* 0x00005e0005007a0c */ /* 0x004fc60004721270 */
[----:B------:R-:W2:Y:S04]  /*55fc0*/  LDL R5, [R1+0x2e4] ;  /* 0x0002e40001057983 */ /* 0x000ea80000100800 */
[----:B------:R0:W-:Y:S01]  /*55fd0*/  STL [R1+0x243c], R10 ;  /* 0x00243c0a01007387 */ /* 0x0001e20000100800 */
[----:B---3--:R-:W-:Y:S02]  /*55fe0*/  ISETP.LT.AND P3, PT, R2, c[0x0][0x178], !P0 ;  /* 0x00005e0002007a0c */ /* 0x008fe40004761270 */
[----:B----4-:R-:W-:Y:S01]  /*55ff0*/  PRMT R26, R3, 0x7632, R26 ;  /* 0x00007632031a7816 */ /* 0x010fe2000000001a */
[----:B------:R-:W-:Y:S02]  /*56000*/  IMAD.WIDE R2, R0, 0x2, R10 ;  /* 0x0000000200027825 */ /* 0x000fe400078e020a */
[----:B0-----:R-:W3:Y:S04]  /*56010*/  LDL.LU R10, [R1+0xb4] ;  /* 0x0000b400010a7983 */ /* 0x001ee80000300800 */
[----:B------:R-:W-:Y:S01]  /*56020*/  STL [R1+0x2438], R11 ;  /* 0x0024380b01007387 */ /* 0x000fe20000100800 */
[----:B-----5:R-:W-:-:S02]  /*56030*/  PRMT R24, R20, 0x7632, R24 ;  /* 0x0000763214187816 */ /* 0x020fc40000000018 */
[----:B------:R-:W-:Y:S02]  /*56040*/  ISETP.LT.AND P4, PT, R23, c[0x0][0x178], !P0 ;  /* 0x00005e0017007a0c */ /* 0x000fe40004781270 */
[----:B------:R-:W-:Y:S01]  /*56050*/  PRMT R25, R21, 0x7632, R25 ;  /* 0x0000763215197816 */ /* 0x000fe20000000019 */
[----:B------:R-:W-:-:S04]  /*56060*/  IMAD.WIDE R20, R0, 0x2, R14 ;  /* 0x0000000200147825 */ /* 0x000fc800078e020e */
[----:B------:R-:W-:Y:S01]  /*56070*/  IMAD.WIDE R22, R0, 0x2, R12 ;  /* 0x0000000200167825 */ /* 0x000fe200078e020c */
[----:B------:R-:W-:Y:S04]  /*56080*/  @P5 STG.E.U16 [R20.64], R24 ;  /* 0x0000001814005986 */ /* 0x000fe8000c10150a */
[----:B------:R0:W-:Y:S04]  /*56090*/  @P6 STG.E.U16 [R22.64], R25 ;  /* 0x0000001916006986 */ /* 0x0001e8000c10150a */
[----:B------:R1:W-:Y:S01]  /*560a0*/  @P4 STG.E.U16 [R2.64], R26 ;  /* 0x0000001a02004986 */ /* 0x0003e2000c10150a */
[----:B------:R-:W-:-:S03]  /*560b0*/  ISETP.LT.AND P0, PT, R28, c[0x0][0x178], !P2 ;  /* 0x00005e001c007a0c */ /* 0x000fc60005701270 */
[----:B0-----:R-:W4:Y:S04]  /*560c0*/  LDL R25, [R1+0x13fc] ;  /* 0x0013fc0001197983 */ /* 0x001f280000100800 */
[----:B-1----:R-:W5:Y:S01]  /*560d0*/  LDL R2, [R1+0x13e8] ;  /* 0x0013e80001027983 */ /* 0x002f620000100800 */
[----:B------:R-:W-:Y:S02]  /*560e0*/  PRMT R3, R27, 0x7632, R3 ;  /* 0x000076321b037816 */ /* 0x000fe40000000003 */
[----:B---3--:R-:W-:Y:S02]  /*560f0*/  PRMT R24, R10, 0x7632, R24 ;  /* 0x000076320a187816 */ /* 0x008fe40000000018 */
[----:B------:R-:W3:Y:S04]  /*56100*/  LDL R10, [R1+0x2f4] ;  /* 0x0002f400010a7983 */ /* 0x000ee80000100800 */
[----:B------:R-:W2:Y:S04]  /*56110*/  LDL.LU R26, [R1+0x294] ;  /* 0x00029400011a7983 */ /* 0x000ea80000300800 */
[----:B------:R-:W2:Y:S04]  /*56120*/  LDL R11, [R1+0x1400] ;  /* 0x00140000010b7983 */ /* 0x000ea80000100800 */
[----:B------:R-:W2:Y:S04]  /*56130*/  LDL.LU R27, [R1+0x104] ;  /* 0x00010400011b7983 */ /* 0x000ea80000300800 */
[----:B------:R-:W2:Y:S01]  /*56140*/  LDL.LU R28, [R1+0x2444] ;  /* 0x00244400011c7983 */ /* 0x000ea20000300800 */
[----:B------:R-:W-:-:S04]  /*56150*/  IMAD.WIDE R20, R0, 0x2, R8 ;  /* 0x0000000200147825 */ /* 0x000fc800078e0208 */
[----:B------:R-:W-:Y:S01]  /*56160*/  IMAD.WIDE R22, R0, 0x2, R6 ;  /* 0x0000000200167825 */ /* 0x000fe200078e0206 */
[----:B------:R0:W-:Y:S04]  /*56170*/  @P3 STG.E.U16 [R20.64], R24 ;  /* 0x0000001814003986 */ /* 0x0001e8000c10150a */
[----:B------:R1:W-:Y:S04]  /*56180*/  @P1 STG.E.U16 [R22.64], R3 ;  /* 0x0000000316001986 */ /* 0x0003e8000c10150a */
[----:B0-----:R-:W3:Y:S04]  /*56190*/  LDL R24, [R1+0x304] ;  /* 0x0003040001187983 */ /* 0x001ee80000100800 */
[----:B-1----:R-:W3:Y:S04]  /*561a0*/  LDL R22, [R1+0x13f8] ;  /* 0x0013f80001167983 */ /* 0x002ee80000100800 */
[----:B------:R-:W3:Y:S01]  /*561b0*/  LDL R23, [R1+0x13f0] ;  /* 0x0013f00001177983 */ /* 0x000ee20000100800 */
[----:B-----5:R-:W-:-:S02]  /*561c0*/  ISETP.LT.AND P3, PT, R2, c[0x0][0x178], !P2 ;  /* 0x00005e0002007a0c */ /* 0x020fc40005761270 */
[----:B------:R-:W-:Y:S02]  /*561d0*/  IADD3 R2, R0, c[0x0][0x198], RZ ;  /* 0x0000660000027a10 */ /* 0x000fe40007ffe0ff */
[C---:B--2---:R-:W-:Y:S02]  /*561e0*/  IADD3 R0, R28.reuse, 0xf, RZ ;  /* 0x0000000f1c007810 */ /* 0x044fe40007ffe0ff */
[----:B------:R-:W-:Y:S02]  /*561f0*/  IADD3 R3, R28, 0x10, RZ ;  /* 0x000000101c037810 */ /* 0x000fe40007ffe0ff */
[----:B------:R-:W2:Y:S01]  /*56200*/  LDL R28, [R1+0xe4] ;  /* 0x0000e400011c7983 */ /* 0x000ea20000100800 */
[----:B------:R-:W-:Y:S01]  /*56210*/  IMAD.WIDE R20, R2, 0x2, R18 ;  /* 0x0000000202147825 */ /* 0x000fe200078e0212 */
[----:B------:R-:W-:-:S04]  /*56220*/  ISETP.GE.AND P1, PT, R0, c[0x0][0x17c], PT ;  /* 0x00005f0000007a0c */ /* 0x000fc80003f26270 */
[----:B------:R-:W-:Y:S04]  /*56230*/  @P0 STG.E.U16 [R20.64], R5 ;  /* 0x0000000514000986 */ /* 0x000fe8000c10150a */
[----:B--2---:R0:W-:Y:S04]  /*56240*/  STL [R1+0x2434], R28 ;  /* 0x0024341c01007387 */ /* 0x0041e80000100800 */
[----:B------:R-:W2:Y:S04]  /*56250*/  LDL R0, [R1+0x13e8] ;  /* 0x0013e80001007983 */ /* 0x000ea80000100800 */
[----:B0-----:R-:W5:Y:S04]  /*56260*/  LDL R28, [R1+0xf4] ;  /* 0x0000f400011c7983 */ /* 0x001f680000100800 */
[----:B------:R-:W2:Y:S01]  /*56270*/  LDL.LU R5, [R1+0x2440] ;  /* 0x0024400001057983 */ /* 0x000ea20000300800 */
[----:B------:R-:W-:-:S02]  /*56280*/  ISETP.LT.AND P4, PT, R29, c[0x0][0x178], !P2 ;  /* 0x00005e001d007a0c */ /* 0x000fc40005781270 */
[----:B---3--:R-:W-:Y:S02]  /*56290*/  ISETP.LT.AND P5, PT, R22, c[0x0][0x178], !P2 ;  /* 0x00005e0016007a0c */ /* 0x008fe400057a1270 */
[----:B------:R-:W-:Y:S01]  /*562a0*/  ISETP.LT.AND P6, PT, R23, c[0x0][0x178], !P2 ;  /* 0x00005e0017007a0c */ /* 0x000fe200057c1270 */
[C---:B------:R-:W-:Y:S01]  /*562b0*/  IMAD.WIDE R22, R2.reuse, 0x2, R16 ;  /* 0x0000000202167825 */ /* 0x040fe200078e0210 */
[----:B------:R-:W-:Y:S02]  /*562c0*/  ISETP.GE.AND P0, PT, R3, c[0x0][0x17c], PT ;  /* 0x00005f0003007a0c */ /* 0x000fe40003f06270 */
[----:B------:R-:W3:Y:S04]  /*562d0*/  LDL R3, [R1+0x1188] ;  /* 0x0011880001037983 */ /* 0x000ee80000100800 */
[----:B------:R-:W-:Y:S01]  /*562e0*/  @P3 STG.E.U16 [R22.64], R24 ;  /* 0x0000001816003986 */ /* 0x000fe2000c10150a */
[----:B--2---:R-:W-:-:S05]  /*562f0*/  IMAD.WIDE R20, R2, 0x2, R4 ;  /* 0x0000000202147825 */ /* 0x004fca00078e0204 */
[----:B------:R0:W-:Y:S01]  /*56300*/  @P4 STG.E.U16 [R20.64], R10 ;  /* 0x0000000a14004986 */ /* 0x0001e2000c10150a */
[----:B------:R-:W-:-:S03]  /*56310*/  ISETP.LT.AND P4, PT, R11, c[0x0][0x178], !P2 ;  /* 0x00005e000b007a0c */ /* 0x000fc60005781270 */
[----:B0-----:R-:W2:Y:S04]  /*56320*/  LDL.LU R10, [R1+0x243c] ;  /* 0x00243c00010a7983 */ /* 0x001ea80000300800 */
[----:B------:R-:W2:Y:S04]  /*56330*/  LDL R20, [R1+0x1404] ;  /* 0x0014040001147983 */ /* 0x000ea80000100800 */
[----:B------:R-:W3:Y:S04]  /*56340*/  LDL R21, [R1+0x2a4] ;  /* 0x0002a40001157983 */ /* 0x000ee80000100800 */
[----:B------:R-:W5:Y:S01]  /*56350*/  LDL.LU R11, [R1+0x2438] ;  /* 0x00243800010b7983 */ /* 0x000f620000300800 */
[----:B----4-:R-:W-:Y:S01]  /*56360*/  ISETP.LT.AND P3, PT, R25, c[0x0][0x178], !P2 ;  /* 0x00005e0019007a0c */ /* 0x010fe20005761270 */
[----:B------:R-:W-:-:S04]  /*56370*/  IMAD.WIDE R22, R2, 0x2, R14 ;  /* 0x0000000202167825 */ /* 0x000fc800078e020e */
[----:B------:R-:W-:Y:S01]  /*56380*/  IMAD.WIDE R24, R2, 0x2, R12 ;  /* 0x0000000202187825 */ /* 0x000fe200078e020c */
[----:B--2---:R-:W-:Y:S01]  /*56390*/  ISETP.LT.AND P2, PT, R20, c[0x0][0x178], !P2 ;  /* 0x00005e0014007a0c */ /* 0x004fe20005741270 */
[----:B---3--:R5:W-:Y:S04]  /*563a0*/  @P6 STG.E.U16 [R22.64], R21 ;  /* 0x0000001516006986 */ /* 0x008be8000c10150a */
[----:B------:R0:W-:Y:S01]  /*563b0*/  @P5 STG.E.U16 [R24.64], R26 ;  /* 0x0000001a18005986 */ /* 0x0001e2000c10150a */
[----:B-----5:R-:W-:-:S04]  /*563c0*/  IMAD.WIDE R22, R2, 0x2, R10 ;  /* 0x0000000202167825 */ /* 0x020fc800078e020a */
[----:B------:R-:W-:Y:S01]  /*563d0*/  IMAD.WIDE R20, R2, 0x2, R8 ;  /* 0x0000000202147825 */ /* 0x000fe200078e0208 */
[----:B0-----:R-:W2:Y:S04]  /*563e0*/  LDL.LU R25, [R1+0x2a4] ;  /* 0x0002a40001197983 */ /* 0x001ea80000300800 */
[----:B------:R0:W-:Y:S04]  /*563f0*/  @P3 STG.E.U16 [R22.64], R27 ;  /* 0x0000001b16003986 */ /* 0x0001e8000c10150a */
[----:B------:R1:W-:Y:S04]  /*56400*/  @P4 STG.E.U16 [R20.64], R28 ;  /* 0x0000001c14004986 */ /* 0x0003e8000c10150a */
[----:B0-----:R-:W3:Y:S04]  /*56410*/  LDL.LU R23, [R1+0x2e4] ;  /* 0x0002e40001177983 */ /* 0x001ee80000300800 */
[----:B-1----:R-:W4:Y:S01]  /*56420*/  LDL.LU R28, [R1+0x2434] ;  /* 0x00243400011c7983 */ /* 0x002f220000300800 */
[----:B------:R-:W-:-:S02]  /*56430*/  ISETP.LT.AND P6, PT, R3, c[0x0][0x178], !P1 ;  /* 0x00005e0003007a0c */ /* 0x000fc40004fc1270 */
[----:B------:R-:W-:Y:S01]  /*56440*/  ISETP.LT.AND P5, PT, R0, c[0x0][0x178], !P1 ;  /* 0x00005e0000007a0c */ /* 0x000fe20004fa1270 */
[----:B------:R-:W5:Y:S01]  /*56450*/  LDL.LU R21, [R1+0x2f4] ;  /* 0x0002f40001157983 */ /* 0x000f620000300800 */
[C---:B------:R-:W-:Y:S01]  /*56460*/  IADD3 R0, R2.reuse, c[0x0][0x198], RZ ;  /* 0x0000660002007a10 */ /* 0x040fe20007ffe0ff */
[----:B------:R-:W-:Y:S01]  /*56470*/  IMAD.WIDE R2, R2, 0x2, R6 ;  /* 0x0000000202027825 */ /* 0x000fe200078e0206 */
[----:B---3--:R-:W-:-:S03]  /*56480*/  PRMT R24, R23, 0x7632, R24 ;  /* 0x0000763217187816 */ /* 0x008fc60000000018 */
[----:B------:R-:W-:Y:S01]  /*56490*/  IMAD.WIDE R22, R0, 0x2, R18 ;  /* 0x0000000200167825 */ /* 0x000fe200078e0212 */
[----:B----4-:R0:W-:Y:S04]  /*564a0*/  @P2 STG.E.U16 [R2.64], R28 ;  /* 0x0000001c02002986 */ /* 0x0101e8000c10150a */
[----:B------:R1:W-:Y:S04]  /*564b0*/  @P6 STG.E.U16 [R22.64], R24 ;  /* 0x0000001816006986 */ /* 0x0003e8000c10150a */
[----:B0-----:R-:W3:Y:S04]  /*564c0*/  LDL.LU R28, [R1+0x2430] ;  /* 0x00243000011c7983 */ /* 0x001ee80000300800 */
[----:B------:R-:W4:Y:S04]  /*564d0*/  LDL.LU R3, [R1+0x304] ;  /* 0x0003040001037983 */ /* 0x000f280000300800 */
[----:B-1----:R-:W2:Y:S04]  /*564e0*/  LDL R24, [R1+0x13f0] ;  /* 0x0013f00001187983 */ /* 0x002ea80000100800 */
[----:B------:R-:W3:Y:S04]  /*564f0*/  LDL R22, [R1+0x13f8] ;  /* 0x0013f80001167983 */ /* 0x000ee80000100800 */
[----:B------:R-:W5:Y:S01]  /*56500*/  LDL R23, [R1+0x13fc] ;  /* 0x0013fc0001177983 */ /* 0x000f620000100800 */
[----:B------:R-:W-:-:S03]  /*56510*/  ISETP.LT.AND P6, PT, R29, c[0x0][0x178], !P1 ;  /* 0x00005e001d007a0c */ /* 0x000fc60004fc1270 */
[----:B------:R-:W5:Y:S04]  /*56520*/  LDL.LU R29, [R1+0x242c] ;  /* 0x00242c00011d7983 */ /* 0x000f680000300800 */
[----:B------:R0:W-:Y:S01]  /*56530*/  STL [R1+0x2428], R15 ;  /* 0x0024280f01007387 */ /* 0x0001e20000100800 */
[----:B----4-:R-:W-:Y:S01]  /*56540*/  PRMT R20, R3, 0x7632, R20 ;  /* 0x0000763203147816 */ /* 0x010fe20000000014 */
[----:B------:R-:W-:Y:S01]  /*56550*/  IMAD.WIDE R2, R0, 0x2, R16 ;  /* 0x0000000200027825 */ /* 0x000fe200078e0210 */
[----:B--2---:R-:W-:Y:S02]  /*56560*/  ISETP.LT.AND P4, PT, R24, c[0x0][0x178], !P1 ;  /* 0x00005e0018007a0c */ /* 0x004fe40004f81270 */
[----:B---3--:R-:W-:Y:S02]  /*56570*/  ISETP.LT.AND P3, PT, R22, c[0x0][0x178], !P1 ;  /* 0x00005e0016007a0c */ /* 0x008fe40004f61270 */
[----:B------:R1:W-:Y:S01]  /*56580*/  @P5 STG.E.U16 [R2.64], R20 ;  /* 0x0000001402005986 */ /* 0x0003e2000c10150a */
[----:B-----5:R-:W-:Y:S01]  /*56590*/  ISETP.LT.AND P2, PT, R23, c[0x0][0x178], !P1 ;  /* 0x00005e0017007a0c */ /* 0x020fe20004f41270 */
[----:B------:R-:W-:Y:S01]  /*565a0*/  IMAD.WIDE R22, R0, 0x2, R14 ;  /* 0x0000000200167825 */ /* 0x000fe200078e020e */
[----:B------:R-:W-:Y:S01]  /*565b0*/  PRMT R28, R26, 0x7632, R28 ;  /* 0x000076321a1c7816 */ /* 0x000fe2000000001c */
[----:B0-----:R-:W2:Y:S01]  /*565c0*/  LDL.LU R15, [R1+0xe4] ;  /* 0x0000e400010f7983 */ /* 0x001ea20000300800 */
[----:B-1----:R-:W-:Y:S01]  /*565d0*/  PRMT R2, R21, 0x7632, R2 ;  /* 0x0000763215027816 */ /* 0x002fe20000000002 */
[----:B------:R-:W-:Y:S01]  /*565e0*/  IMAD.WIDE R20, R0, 0x2, R4 ;  /* 0x0000000200147825 */ /* 0x000fe200078e0204 */
[----:B------:R-:W-:-:S03]  /*565f0*/  PRMT R3, R25, 0x7632, R3 ;  /* 0x0000763219037816 */ /* 0x000fc60000000003 */
[C---:B------:R-:W-:Y:S01]  /*56600*/  IMAD.WIDE R24, R0.reuse, 0x2, R12 ;  /* 0x0000000200187825 */ /* 0x040fe200078e020c */
[----:B------:R0:W-:Y:S04]  /*56610*/  @P6 STG.E.U16 [R20.64], R2 ;  /* 0x0000000214006986 */ /* 0x0001e8000c10150a */
[----:B------:R1:W-:Y:S04]  /*56620*/  @P4 STG.E.U16 [R22.64], R3 ;  /* 0x0000000316004986 */ /* 0x0003e8000c10150a */
[----:B------:R-:W-:Y:S04]  /*56630*/  @P3 STG.E.U16 [R24.64], R28 ;  /* 0x0000001c18003986 */ /* 0x000fe8000c10150a */
[----:B0-----:R-:W3:Y:S04]  /*56640*/  LDL.LU R2, [R1+0xf4] ;  /* 0x0000f40001027983 */ /* 0x001ee80000300800 */
[----:B------:R-:W4:Y:S04]  /*56650*/  LDL R20, [R1+0x1188] ;  /* 0x0011880001147983 */ /* 0x000f280000100800 */
[----:B------:R-:W5:Y:S04]  /*56660*/  LDL R21, [R1+0x1220] ;  /* 0x0012200001157983 */ /* 0x000f680000100800 */
[----:B-1----:R-:W3:Y:S04]  /*56670*/  LDL R22, [R1+0x1400] ;  /* 0x0014000001167983 */ /* 0x002ee80000100800 */
[----:B------:R-:W3:Y:S04]  /*56680*/  LDL R23, [R1+0x1404] ;  /* 0x0014040001177983 */ /* 0x000ee80000100800 */
[----:B------:R0:W-:Y:S04]  /*56690*/  STL [R1+0x23dc], R28 ;  /* 0x0023dc1c01007387 */ /* 0x0001e80000100800 */
[----:B0-----:R-:W3:Y:S01]  /*566a0*/  LDL R28, [R1+0x13e8] ;  /* 0x0013e800011c7983 */ /* 0x001ee20000100800 */
[----:B------:R-:W-:Y:S01]  /*566b0*/  PRMT R29, R27, 0x7632, R29 ;  /* 0x000076321b1d7816 */ /* 0x000fe2000000001d */
[----:B------:R-:W-:-:S04]  /*566c0*/  IMAD.WIDE R26, R0, 0x2, R10 ;  /* 0x00000002001a7825 */ /* 0x000fc800078e020a */
[----:B------:R-:W-:Y:S04]  /*566d0*/  STL [R1+0x23e0], R29 ;  /* 0x0023e01d01007387 */ /* 0x000fe80000100800 */
[----:B------:R0:W-:Y:S04]  /*566e0*/  @P2 STG.E.U16 [R26.64], R29 ;  /* 0x0000001d1a002986 */ /* 0x0001e8000c10150a */
[----:B0-----:R-:W5:Y:S01]  /*566f0*/  LDL R29, [R1+0x13ec] ;  /* 0x0013ec00011d7983 */ /* 0x001f620000100800 */
[----:B--2---:R-:W-:-:S03]  /*56700*/  PRMT R25, R15, 0x7632, R25 ;  /* 0x000076320f197816 */ /* 0x004fc60000000019 */
[----:B------:R-:W2:Y:S01]  /*56710*/  LDL R15, [R1+0x188] ;  /* 0x00018800010f7983 */ /* 0x000ea20000100800 */
[----:B---3--:R-:W-:-:S03]  /*56720*/  ISETP.LT.AND P3, PT, R28, c[0x0][0x178], !P0 ;  /* 0x00005e001c007a0c */ /* 0x008fc60004761270 */
[----:B------:R0:W-:Y:S04]  /*56730*/  STL [R1+0x2418], R28 ;  /* 0x0024181c01007387 */ /* 0x0001e80000100800 */
[----:B0-----:R-:W3:Y:S01]  /*56740*/  LDL R28, [R1+0x198] ;  /* 0x00019800011c7983 */ /* 0x001ee20000100800 */
[----:B------:R-:W-:Y:S02]  /*56750*/  ISETP.LT.AND P4, PT, R22, c[0x0][0x178], !P1 ;  /* 0x00005e0016007a0c */ /* 0x000fe40004f81270 */
[----:B------:R-:W-:Y:S02]  /*56760*/  ISETP.LT.AND P2, PT, R23, c[0x0][0x178], !P1 ;  /* 0x00005e0017007a0c */ /* 0x000fe40004f41270 */
[----:B------:R-:W-:Y:S01]  /*56770*/  PRMT R24, R2, 0x7632, R24 ;  /* 0x0000763202187816 */ /* 0x000fe20000000018 */
[----:B------:R-:W-:Y:S01]  /*56780*/  IMAD.WIDE R2, R0, 0x2, R8 ;  /* 0x0000000200027825 */ /* 0x000fe200078e0208 */
[----:B----4-:R-:W-:-:S02]  /*56790*/  ISETP.LT.AND P6, PT, R20, c[0x0][0x178], !P0 ;  /* 0x00005e0014007a0c */ /* 0x010fc400047c1270 */
[----:B-----5:R-:W-:Y:S01]  /*567a0*/  IADD3 R27, R21, 0x11, RZ ;  /* 0x00000011151b7810 */ /* 0x020fe20007ffe0ff */
[C---:B------:R-:W-:Y:S01]  /*567b0*/  IMAD.WIDE R20, R0.reuse, 0x2, R6 ;  /* 0x0000000200147825 */ /* 0x040fe200078e0206 */
[----:B------:R-:W-:Y:S02]  /*567c0*/  IADD3 R26, R0, c[0x0][0x198], RZ ;  /* 0x00006600001a7a10 */ /* 0x000fe40007ffe0ff */
[----:B------:R-:W4:Y:S04]  /*567d0*/  LDL R0, [R1+0x1220] ;  /* 0x0012200001007983 */ /* 0x000f280000100800 */
[----:B------:R0:W-:Y:S01]  /*567e0*/  STL [R1+0x2424], R7 ;  /* 0x0024240701007387 */ /* 0x0001e20000100800 */
[----:B------:R-:W-:-:S03]  /*567f0*/  IMAD.WIDE R22, R26, 0x2, R18 ;  /* 0x000000021a167825 */ /* 0x000fc600078e0212 */
[----:B------:R-:W-:Y:S04]  /*56800*/  @P4 STG.E.U16 [R2.64], R24 ;  /* 0x0000001802004986 */ /* 0x000fe8000c10150a */
[----:B0-----:R-:W5:Y:S04]  /*56810*/  LDL R7, [R1+0x48] ;  /* 0x0000480001077983 */ /* 0x001f680000100800 */
[----:B------:R-:W-:Y:S04]  /*56820*/  STL [R1+0x241c], R29 ;  /* 0x00241c1d01007387 */ /* 0x000fe80000100800 */
[----:B------:R0:W-:Y:S04]  /*56830*/  STL [R1+0x2420], R19 ;  /* 0x0024201301007387 */ /* 0x0001e80000100800 */
[----:B------:R1:W-:Y:S04]  /*56840*/  @P2 STG.E.U16 [R20.64], R25 ;  /* 0x0000001914002986 */ /* 0x0003e8000c10150a */
[----:B0-----:R-:W5:Y:S04]  /*56850*/  LDL R19, [R1+0x28] ;  /* 0x0000280001137983 */ /* 0x001f680000100800 */
[----:B------:R0:W-:Y:S04]  /*56860*/  STL [R1+0x23f0], R27 ;  /* 0x0023f01b01007387 */ /* 0x0001e80000100800 */
[----:B-1----:R-:W5:Y:S04]  /*56870*/  LDL R21, [R1+0x13f0] ;  /* 0x0013f00001157983 */ /* 0x002f680000100800 */
[----:B------:R-:W5:Y:S01]  /*56880*/  LDL R25, [R1+0x58] ;  /* 0x0000580001197983 */ /* 0x000f620000100800 */
[----:B------:R-:W-:Y:S01]  /*56890*/  ISETP.LT.AND P5, PT, R29, c[0x0][0x178], !P0 ;  /* 0x00005e001d007a0c */ /* 0x000fe200047a1270 */
[----:B------:R-:W-:Y:S01]  /*568a0*/  IMAD.WIDE R2, R26, 0x2, R16 ;  /* 0x000000021a027825 */ /* 0x000fe200078e0210 */
[----:B------:R-:W-:Y:S01]  /*568b0*/  ISETP.GE.AND P1, PT, R27, c[0x0][0x17c], PT ;  /* 0x00005f001b007a0c */ /* 0x000fe20003f26270 */
[----:B------:R-:W5:Y:S04]  /*568c0*/  LDL R24, [R1+0x1404] ;  /* 0x0014040001187983 */ /* 0x000f680000100800 */
[----:B0-----:R-:W5:Y:S04]  /*568d0*/  LDL R27, [R1+0x13f8] ;  /* 0x0013f800011b7983 */ /* 0x001f680000100800 */
[----:B------:R-:W5:Y:S04]  /*568e0*/  LDL R29, [R1+0x18] ;  /* 0x00001800011d7983 */ /* 0x000f680000100800 */
[----:B---3--:R0:W-:Y:S04]  /*568f0*/  @P6 STG.E.U16 [R22.64], R28 ;  /* 0x0000001c16006986 */ /* 0x0081e8000c10150a */
[----:B0-----:R-:W3:Y:S04]  /*56900*/  LDL R22, [R1+0x13fc] ;  /* 0x0013fc0001167983 */ /* 0x001ee80000100800 */
[----:B------:R-:W3:Y:S01]  /*56910*/  LDL R23, [R1+0x1400] ;  /* 0x0014000001177983 */ /* 0x000ee20000100800 */
[----:B----4-:R-:W-:-:S03]  /*56920*/  IADD3 R0, R0, 0x12, RZ ;  /* 0x0000001200007810 */ /* 0x010fc60007ffe0ff */
[----:B--2---:R0:W-:Y:S04]  /*56930*/  @P3 STG.E.U16 [R2.64], R15 ;  /* 0x0000000f02003986 */ /* 0x0041e8000c10150a */
[----:B------:R-:W2:Y:S04]  /*56940*/  LDL R28, [R1+0x1188] ;  /* 0x00118800011c7983 */ /* 0x000ea80000100800 */
[----:B0-----:R-:W4:Y:S01]  /*56950*/  LDL.LU R15, [R1+0x2428] ;  /* 0x00242800010f7983 */ /* 0x001f220000300800 */
[----:B-----5:R-:W-:Y:S01]  /*56960*/  ISETP.LT.AND P2, PT, R21, c[0x0][0x178], !P0 ;  /* 0x00005e0015007a0c */ /* 0x020fe20004741270 */
[----:B------:R-:W-:-:S05]  /*56970*/  IMAD.WIDE R20, R26, 0x2, R4 ;  /* 0x000000021a147825 */ /* 0x000fca00078e0204 */
[----:B------:R-:W-:Y:S01]  /*56980*/  @P5 STG.E.U16 [R20.64], R25 ;  /* 0x0000001914005986 */ /* 0x000fe2000c10150a */
[----:B------:R-:W-:-:S03]  /*56990*/  ISETP.GE.AND P5, PT, R0, c[0x0][0x17c], PT ;  /* 0x00005f0000007a0c */ /* 0x000fc60003fa6270 */
[----:B------:R-:W5:Y:S04]  /*569a0*/  LDL R0, [R1+0x8] ;  /* 0x0000080001007983 */ /* 0x000f680000100800 */
[----:B------:R0:W-:Y:S01]  /*569b0*/  STL [R1+0x2410], R10 ;  /* 0x0024100a01007387 */ /* 0x0001e20000100800 */
[----:B---3--:R-:W-:Y:S02]  /*569c0*/  ISETP.LT.AND P4, PT, R22, c[0x0][0x178], !P0 ;  /* 0x00005e0016007a0c */ /* 0x008fe40004781270 */
[----:B------:R-:W-:Y:S01]  /*569d0*/  ISETP.LT.AND P3, PT, R23, c[0x0][0x178], !P0 ;  /* 0x00005e0017007a0c */ /* 0x000fe20004761270 */
[C---:B------:R-:W-:Y:S02]  /*569e0*/  IMAD.WIDE R22, R26.reuse, 0x2, R10 ;  /* 0x000000021a167825 */ /* 0x040fe400078e020a */
[----:B0-----:R-:W3:Y:S02]  /*569f0*/  LDL R10, [R1+0x1400] ;  /* 0x00140000010a7983 */ /* 0x001ee40000100800 */
[----:B----4-:R-:W-:-:S05]  /*56a00*/  IMAD.WIDE R2, R26, 0x2, R14 ;  /* 0x000000021a027825 */ /* 0x010fca00078e020e */
[----:B------:R-:W-:Y:S04]  /*56a10*/  @P2 STG.E.U16 [R2.64], R7 ;  /* 0x0000000702002986 */ /* 0x000fe8000c10150a */
[----:B---3--:R0:W-:Y:S04]  /*56a20*/  STL [R1+0x2414], R10 ;  /* 0x0024140a01007387 */ /* 0x0081e80000100800 */
[----:B0-----:R-:W3:Y:S04]  /*56a30*/  LDL R10, [R1+0x13fc] ;  /* 0x0013fc00010a7983 */ /* 0x001ee80000100800 */
[----:B------:R0:W-:Y:S04]  /*56a40*/  STL [R1+0x240c], R11 ;  /* 0x00240c0b01007387 */ /* 0x0001e80000100800 */
[----:B0-----:R-:W4:Y:S04]  /*56a50*/  LDL R11, [R1+0x1404] ;  /* 0x00140400010b7983 */ /* 0x001f280000100800 */
[----:B------:R-:W2:Y:S04]  /*56a60*/  LDL.LU R7, [R1+0x2424] ;  /* 0x0024240001077983 */ /* 0x000ea80000300800 */
[----:B------:R-:W2:Y:S01]  /*56a70*/  LDL R3, [R1+0x38] ;  /* 0x0000380001037983 */ /* 0x000ea20000100800 */
[----:B------:R-:W-:Y:S01]  /*56a80*/  ISETP.LT.AND P6, PT, R27, c[0x0][0x178], !P0 ;  /* 0x00005e001b007a0c */ /* 0x000fe200047c1270 */
[----:B------:R-:W-:Y:S01]  /*56a90*/  IMAD.WIDE R20, R26, 0x2, R12 ;  /* 0x000000021a147825 */ /* 0x000fe200078e020c */
[----:B------:R-:W-:-:S03]  /*56aa0*/  ISETP.LT.AND P0, PT, R24, c[0x0][0x178], !P0 ;  /* 0x00005e0018007a0c */ /* 0x000fc60004701270 */
[----:B------:R-:W-:-:S08]  /*56ab0*/  IMAD.WIDE R24, R26, 0x2, R8 ;  /* 0x000000021a187825 */ /* 0x000fd000078e0208 */
[----:B--2---:R0:W-:Y:S04]  /*56ac0*/  @P6 STG.E.U16 [R20.64], R3 ;  /* 0x0000000314006986 */ /* 0x0041e8000c10150a */
[----:B------:R1:W-:Y:S04]  /*56ad0*/  @P4 STG.E.U16 [R22.64], R19 ;  /* 0x0000001316004986 */ /* 0x0003e8000c10150a */
[----:B------:R2:W-:Y:S04]  /*56ae0*/  @P3 STG.E.U16 [R24.64], R29 ;  /* 0x0000001d18003986 */ /* 0x0005e8000c10150a */
[----:B0-----:R-:W3:Y:S04]  /*56af0*/  LDL.LU R20, [R1+0x188] ;  /* 0x0001880001147983 */ /* 0x001ee80000300800 */
[----:B------:R-:W4:Y:S01]  /*56b00*/  LDL R21, [R1+0x13f0] ;  /* 0x0013f00001157983 */ /* 0x000f220000100800 */
[----:B------:R-:W-:-:S03]  /*56b10*/  ISETP.LT.AND P3, PT, R28, c[0x0][0x178], !P1 ;  /* 0x00005e001c007a0c */ /* 0x000fc60004f61270 */
[----:B-1----:R-:W4:Y:S04]  /*56b20*/  LDL.LU R19, [R1+0x2420] ;  /* 0x0024200001137983 */ /* 0x002f280000300800 */
[----:B------:R-:W4:Y:S04]  /*56b30*/  LDL.LU R22, [R1+0x198] ;  /* 0x0001980001167983 */ /* 0x000f280000300800 */
[----:B------:R-:W4:Y:S04]  /*56b40*/  LDL.LU R23, [R1+0x58] ;  /* 0x0000580001177983 */ /* 0x000f280000300800 */
[----:B--2---:R-:W2:Y:S04]  /*56b50*/  LDL.LU R29, [R1+0x241c] ;  /* 0x00241c00011d7983 */ /* 0x004ea80000300800 */
[----:B------:R-:W2:Y:S01]  /*56b60*/  LDL.LU R28, [R1+0x2418] ;  /* 0x00241800011c7983 */ /* 0x000ea20000300800 */
[----:B------:R-:W-:-:S05]  /*56b70*/  IMAD.WIDE R2, R26, 0x2, R6 ;  /* 0x000000021a027825 */ /* 0x000fca00078e0206 */
[----:B-----5:R0:W-:Y:S02]  /*56b80*/  @P0 STG.E.U16 [R2.64], R0 ;  /* 0x0000000002000986 */ /* 0x0201e4000c10150a */
[----:B0-----:R-:W-:Y:S02]  /*56b90*/  IADD3 R0, R26, c[0x0][0x198], RZ ;  /* 0x000066001a007a10 */ /* 0x001fe40007ffe0ff */
[----:B---3--:R-:W-:-:S03]  /*56ba0*/  PRMT R26, R20, 0x7632, R26 ;  /* 0x00007632141a7816 */ /* 0x008fc6000000001a */
[----:B----4-:R-:W-:Y:S01]  /*56bb0*/  IMAD.WIDE R2, R0, 0x2, R18 ;  /* 0x0000000200027825 */ /* 0x010fe200078e0212 */
[----:B------:R-:W-:Y:S02]  /*56bc0*/  PRMT R25, R22, 0x7632, R25 ;  /* 0x0000763216197816 */ /* 0x000fe40000000019 */
[----:B------:R-:W-:Y:S02]  /*56bd0*/  ISETP.LT.AND P0, PT, R21, c[0x0][0x178], !P1 ;  /* 0x00005e0015007a0c */ /* 0x000fe40004f01270 */
[----:B--2---:R-:W-:Y:S02]  /*56be0*/  ISETP.LT.AND P6, PT, R29, c[0x0][0x178], !P1 ;  /* 0x00005e001d007a0c */ /* 0x004fe40004fc1270 */
[----:B------:R-:W-:Y:S01]  /*56bf0*/  ISETP.LT.AND P2, PT, R28, c[0x0][0x178], !P1 ;  /* 0x00005e001c007a0c */ /* 0x000fe20004f41270 */
[----:B------:R0:W-:Y:S01]  /*56c00*/  @P3 STG.E.U16 [R2.64], R25 ;  /* 0x0000001902003986 */ /* 0x0001e2000c10150a */
[----:B------:R-:W-:Y:S01]  /*56c10*/  IMAD.WIDE R20, R0, 0x2, R16 ;  /* 0x0000000200147825 */ /* 0x000fe200078e0210 */
[----:B------:R-:W-:-:S03]  /*56c20*/  PRMT R24, R23, 0x7632, R24 ;  /* 0x0000763217187816 */ /* 0x000fc60000000018 */
[----:B------:R-:W-:Y:S01]  /*56c30*/  IMAD.WIDE R22, R0, 0x2, R4 ;  /* 0x0000000200167825 */ /* 0x000fe200078e0204 */
[----:B0-----:R-:W2:Y:S06]  /*56c40*/  LDL.LU R3, [R1+0x48] ;  /* 0x0000480001037983 */ /* 0x001eac0000300800 */
[----:B------:R0:W-:Y:S01]  /*56c50*/  @P2 STG.E.U16 [R20.64], R26 ;  /* 0x0000001a14002986 */ /* 0x0001e2000c10150a */
[----:B------:R-:W-:-:S03]  /*56c60*/  ISETP.LT.AND P2, PT, R10, c[0x0][0x178], !P1 ;  /* 0x00005e000a007a0c */ /* 0x000fc60004f41270 */
[----:B------:R1:W-:Y:S04]  /*56c70*/  @P6 STG.E.U16 [R22.64], R24 ;  /* 0x0000001816006986 */ /* 0x0003e8000c10150a */
[----:B0-----:R-:W3:Y:S04]  /*56c80*/  LDL.LU R21, [R1+0x38] ;  /* 0x0000380001157983 */ /* 0x001ee80000300800 */
[----:B-1----:R-:W4:Y:S04]  /*56c90*/  LDL.LU R23, [R1+0x8] ;  /* 0x0000080001177983 */ /* 0x002f280000300800 */
[----:B------:R-:W5:Y:S01]  /*56ca0*/  LDL.LU R10, [R1+0x2414] ;  /* 0x00241400010a7983 */ /* 0x000f620000300800 */
[----:B--2---:R-:W-:Y:S01]  /*56cb0*/  PRMT R25, R3, 0x7632, R25 ;  /* 0x0000763203197816 */ /* 0x004fe20000000019 */
[----:B------:R-:W-:-:S05]  /*56cc0*/  IMAD.WIDE R2, R0, 0x2, R14 ;  /* 0x0000000200027825 */ /* 0x000fca00078e020e */
[----:B------:R0:W-:Y:S01]  /*56cd0*/  @P0 STG.E.U16 [R2.64], R25 ;  /* 0x0000001902000986 */ /* 0x0001e2000c10150a */
[----:B------:R-:W-:-:S03]  /*56ce0*/  ISETP.LT.AND P0, PT, R11, c[0x0][0x178], !P1 ;  /* 0x00005e000b007a0c */ /* 0x000fc60004f01270 */
[----:B0-----:R-:W2:Y:S04]  /*56cf0*/  LDL.LU R2, [R1+0x18] ;  /* 0x0000180001027983 */ /* 0x001ea80000300800 */
[----:B------:R-:W2:Y:S01]  /*56d00*/  LDL R3, [R1+0x1188] ;  /* 0x0011880001037983 */ /* 0x000ea20000100800 */
[----:B-----5:R-:W-:-:S03]  /*56d10*/  ISETP.LT.AND P3, PT, R10, c[0x0][0x178], !P1 ;  /* 0x00005e000a007a0c */ /* 0x020fc60004f61270 */
[----:B------:R-:W5:Y:S04]  /*56d20*/  LDL.LU R10, [R1+0x2410] ;  /* 0x00241000010a7983 */ /* 0x000f680000300800 */
[----:B------:R-:W2:Y:S01]  /*56d30*/  LDL.LU R11, [R1+0x240c] ;  /* 0x00240c00010b7983 */ /* 0x000ea20000300800 */
[----:B------:R-:W-:Y:S02]  /*56d40*/  ISETP.LT.AND P4, PT, R27, c[0x0][0x178], !P1 ;  /* 0x00005e001b007a0c */ /* 0x000fe40004f81270 */
[----:B---3--:R-:W-:Y:S01]  /*56d50*/  PRMT R22, R21, 0x7632, R22 ;  /* 0x0000763215167816 */ /* 0x008fe20000000016 */
[----:B------:R-:W-:Y:S01]  /*56d60*/  IMAD.WIDE R20, R0, 0x2, R12 ;  /* 0x0000000200147825 */ /* 0x000fe200078e020c */
[----:B----4-:R-:W-:-:S09]  /*56d70*/  PRMT R25, R23, 0x7632, R25 ;  /* 0x0000763217197816 */ /* 0x010fd20000000019 */
[----:B------:R0:W-:Y:S04]  /*56d80*/  @P4 STG.E.U16 [R20.64], R22 ;  /* 0x0000001614004986 */ /* 0x0001e8000c10150a */
[----:B0-----:R-:W3:Y:S04]  /*56d90*/  LDL.LU R21, [R1+0x28] ;  /* 0x0000280001157983 */ /* 0x001ee80000300800 */
[----:B-----5:R0:W-:Y:S01]  /*56da0*/  STL [R1+0x2404], R10 ;  /* 0x0024040a01007387 */ /* 0x0201e20000100800 */
[----:B--2---:R-:W-:-:S03]  /*56db0*/  IMAD.WIDE R22, R0, 0x2, R10 ;  /* 0x0000000200167825 */ /* 0x004fc600078e020a */
[----:B------:R1:W-:Y:S04]  /*56dc0*/  STL [R1+0x2400], R11 ;  /* 0x0024000b01007387 */ /* 0x0003e80000100800 */
[----:B0-----:R-:W2:Y:S01]  /*56dd0*/  LDL R10, [R1+0x1400] ;  /* 0x00140000010a7983 */ /* 0x001ea20000100800 */
[----:B------:R-:W-:Y:S02]  /*56de0*/  PRMT R24, R2, 0x7632, R24 ;  /* 0x0000763202187816 */ /* 0x000fe40000000018 */
[----:B------:R-:W-:Y:S01]  /*56df0*/  ISETP.LT.AND P1, PT, R3, c[0x0][0x178], !P5 ;  /* 0x00005e0003007a0c */ /* 0x000fe20006f21270 */
[----:B------:R-:W-:Y:S01]  /*56e00*/  IMAD.WIDE R2, R0, 0x2, R8 ;  /* 0x0000000200027825 */ /* 0x000fe200078e0208 */
[----:B---3--:R-:W-:-:S03]  /*56e10*/  PRMT R26, R21, 0x7632, R26 ;  /* 0x00007632151a7816 */ /* 0x008fc6000000001a */
[----:B------:R-:W-:Y:S02]  /*56e20*/  IMAD.WIDE R20, R0, 0x2, R6 ;  /* 0x0000000200147825 */ /* 0x000fe400078e0206 */
[----:B------:R-:W-:Y:S04]  /*56e30*/  @P2 STG.E.U16 [R22.64], R26 ;  /* 0x0000001a16002986 */ /* 0x000fe8000c10150a */
[----:B------:R-:W-:Y:S04]  /*56e40*/  @P3 STG.E.U16 [R2.64], R24 ;  /* 0x0000001802003986 */ /* 0x000fe8000c10150a */
[----:B--2---:R0:W-:Y:S04]  /*56e50*/  STL [R1+0x2408], R10 ;  /* 0x0024080a01007387 */ /* 0x0041e80000100800 */
[----:B-1----:R-:W2:Y:S04]  /*56e60*/  LDL R11, [R1+0x1a8] ;  /* 0x0001a800010b7983 */ /* 0x002ea80000100800 */
[----:B0-----:R-:W3:Y:S04]  /*56e70*/  LDL R10, [R1+0x1b8] ;  /* 0x0001b800010a7983 */ /* 0x001ee80000100800 */
[----:B------:R0:W-:Y:S04]  /*56e80*/  STL [R1+0x23fc], R7 ;  /* 0x0023fc0701007387 */ /* 0x0001e80000100800 */
[----:B------:R-:W4:Y:S04]  /*56e90*/  LDL R23, [R1+0x13fc] ;  /* 0x0013fc0001177983 */ /* 0x000f280000100800 */
[----:B0-----:R-:W5:Y:S04]  /*56ea0*/  LDL R7, [R1+0x88] ;  /* 0x0000880001077983 */ /* 0x001f680000100800 */
[----:B------:R0:W-:Y:S04]  /*56eb0*/  STL [R1+0x23f4], R26 ;  /* 0x0023f41a01007387 */ /* 0x0001e80000100800 */
[----:B------:R-:W2:Y:S04]  /*56ec0*/  LDL R24, [R1+0x1220] ;  /* 0x0012200001187983 */ /* 0x000ea80000100800 */
[----:B0-----:R-:W3:Y:S04]  /*56ed0*/  LDL R26, [R1+0x13f0] ;  /* 0x0013f000011a7983 */ /* 0x001ee80000100800 */
[----:B------:R0:W-:Y:S04]  /*56ee0*/  @P0 STG.E.U16 [R20.64], R25 ;  /* 0x0000001914000986 */ /* 0x0001e8000c10150a */
[----:B0-----:R-:W4:Y:S01]  /*56ef0*/  LDL.LU R25, [R1+0x208] ;  /* 0x0002080001197983 */ /* 0x001f220000300800 */
[----:B--2---:R-:W-:-:S04]  /*56f00*/  IADD3 R22, R24, 0x13, RZ ;  /* 0x0000001318167810 */ /* 0x004fc80007ffe0ff */
[----:B------:R-:W-:Y:S01]  /*56f10*/  ISETP.GE.AND P3, PT, R22, c[0x0][0x17c], PT ;  /* 0x00005f0016007a0c */ /* 0x000fe20003f66270 */
[----:B---3--:R0:W-:Y:S04]  /*56f20*/  STL [R1+0x23f8], R26 ;  /* 0x0023f81a01007387 */ /* 0x0081e80000100800 */
[----:B------:R-:W2:Y:S01]  /*56f30*/  LDL R22, [R1+0x218] ;  /* 0x0002180001167983 */ /* 0x000ea20000100800 */
[----:B------:R-:W-:Y:S02]  /*56f40*/  IADD3 R0, R0, c[0x0][0x198], RZ ;  /* 0x0000660000007a10 */ /* 0x000fe40007ffe0ff */
[----:B------:R-:W-:Y:S02]  /*56f50*/  ISETP.LT.AND P4, PT, R28, c[0x0][0x178], !P5 ;  /* 0x00005e001c007a0c */ /* 0x000fe40006f81270 */
[----:B------:R-:W-:Y:S01]  /*56f60*/  ISETP.LT.AND P0, PT, R29, c[0x0][0x178], !P5 ;  /* 0x00005e001d007a0c */ /* 0x000fe20006f01270 */
[----:B------:R-:W-:-:S04]  /*56f70*/  IMAD.WIDE R2, R0, 0x2, R18 ;  /* 0x0000000200027825 */ /* 0x000fc800078e0212 */
[----:B------:R-:W-:Y:S01]  /*56f80*/  IMAD.WIDE R20, R0, 0x2, R16 ;  /* 0x0000000200147825 */ /* 0x000fe200078e0210 */
[----:B------:R-:W-:Y:S02]  /*56f90*/  ISETP.LT.AND P2, PT, R26, c[0x0][0x178], !P5 ;  /* 0x00005e001a007a0c */ /* 0x000fe40006f41270 */
[----:B0-----:R-:W3:Y:S04]  /*56fa0*/  LDL R26, [R1+0x78] ;  /* 0x00007800011a7983 */ /* 0x001ee80000100800 */
[----:B--2---:R0:W-:Y:S04]  /*56fb0*/  @P1 STG.E.U16 [R2.64], R22 ;  /* 0x0000001602001986 */ /* 0x0041e8000c10150a */
[----:B----4-:R-:W-:Y:S01]  /*56fc0*/  @P4 STG.E.U16 [R20.64], R25 ;  /* 0x0000001914004986 */ /* 0x010fe2000c10150a */
[----:B0-----:R-:W-:-:S05]  /*56fd0*/  IMAD.WIDE R2, R0, 0x2, R4 ;  /* 0x0000000200027825 */ /* 0x001fca00078e0204 */
[----:B------:R0:W-:Y:S04]  /*56fe0*/  @P0 STG.E.U16 [R2.64], R10 ;  /* 0x0000000a02000986 */ /* 0x0001e8000c10150a */
[----:B0-----:R-:W2:Y:S01]  /*56ff0*/  LDL.LU R10, [R1+0x2408] ;  /* 0x00240800010a7983 */ /* 0x001ea20000300800 */
[----:B------:R-:W-:Y:S01]  /*57000*/  IADD3 R24, R24, 0x14, RZ ;  /* 0x0000001418187810 */ /* 0x000fe20007ffe0ff */
[----:B------:R-:W-:Y:S02]  /*57010*/  IMAD.WIDE R20, R0, 0x2, R14 ;  /* 0x0000000200147825 */ /* 0x000fe400078e020e */
[----:B------:R-:W4:Y:S01]  /*57020*/  LDL R2, [R1+0x1404] ;  /* 0x0014040001027983 */ /* 0x000f220000100800 */
[----:B------:R-:W-:-:S03]  /*57030*/  ISETP.GE.AND P0, PT, R24, c[0x0][0x17c], PT ;  /* 0x00005f0018007a0c */ /* 0x000fc60003f06270 */
[----:B------:R-:W3:Y:S04]  /*57040*/  LDL R3, [R1+0x1188] ;  /* 0x0011880001037983 */ /* 0x000ee80000100800 */
[----:B------:R0:W-:Y:S01]  /*57050*/  @P2 STG.E.U16 [R20.64], R11 ;  /* 0x0000000b14002986 */ /* 0x0001e2000c10150a */
[----:B--2---:R-:W-:-:S03]  /*57060*/  ISETP.LT.AND P4, PT, R10, c[0x0][0x178], !P5 ;  /* 0x00005e000a007a0c */ /* 0x004fc60006f81270 */
[----:B------:R-:W2:Y:S04]  /*57070*/  LDL.LU R10, [R1+0x2404] ;  /* 0x00240400010a7983 */ /* 0x000ea80000300800 */
[----:B------:R-:W2:Y:S04]  /*57080*/  LDL.LU R24, [R1+0x218] ;  /* 0x0002180001187983 */ /* 0x000ea80000300800 */
[----:B0-----:R-:W2:Y:S04]  /*57090*/  LDL.LU R11, [R1+0x2400] ;  /* 0x00240000010b7983 */ /* 0x001ea80000300800 */
[----:B------:R-:W2:Y:S01]  /*570a0*/  LDL R21, [R1+0x98] ;  /* 0x0000980001157983 */ /* 0x000ea20000100800 */
[----:B------:R-:W-:-:S02]  /*570b0*/  ISETP.LT.AND P6, PT, R27, c[0x0][0x178], !P5 ;  /* 0x00005e001b007a0c */ /* 0x000fc40006fc1270 */
[----:B------:R-:W-:Y:S01]  /*570c0*/  ISETP.LT.AND P1, PT, R23, c[0x0][0x178], !P5 ;  /* 0x00005e0017007a0c */ /* 0x000fe20006f21270 */
[----:B------:R-:W-:-:S10]  /*570d0*/  IMAD.WIDE R22, R0, 0x2, R12 ;  /* 0x0000000200167825 */ /* 0x000fd400078e020c */
[----:B--2---:R0:W-:Y:S02]  /*570e0*/  @P6 STG.E.U16 [R22.64], R21 ;  /* 0x0000001516006986 */ /* 0x0041e4000c10150a */
[----:B0-----:R-:W-:Y:S02]  /*570f0*/  IMAD.WIDE R20, R0, 0x2, R10 ;  /* 0x0000000200147825 */ /* 0x001fe400078e020a */
[----:B------:R-:W2:Y:S04]  /*57100*/  LDL R22, [R1+0x1220] ;  /* 0x0012200001167983 */ /* 0x000ea80000100800 */
[----:B------:R-:W2:Y:S04]  /*57110*/  LDL R23, [R1+0x68] ;  /* 0x0000680001177983 */ /* 0x000ea80000100800 */
[----:B-----5:R0:W-:Y:S04]  /*57120*/  @P1 STG.E.U16 [R20.64], R7 ;  /* 0x0000000714001986 */ /* 0x0201e8000c10150a */
[----:B0-----:R-:W5:Y:S01]  /*57130*/  LDL.LU R7, [R1+0x23fc] ;  /* 0x0023fc0001077983 */ /* 0x001f620000300800 */
[----:B----4-:R-:W-:-:S02]  /*57140*/  ISETP.LT.AND P5, PT, R2, c[0x0][0x178], !P5 ;  /* 0x00005e0002007a0c */ /* 0x010fc40006fa1270 */
[----:B---3--:R-:W-:Y:S01]  /*57150*/  ISETP.LT.AND P6, PT, R3, c[0x0][0x178], !P3 ;  /* 0x00005e0003007a0c */ /* 0x008fe20005fc1270 */
[----:B------:R-:W-:-:S05]  /*57160*/  IMAD.WIDE R2, R0, 0x2, R8 ;  /* 0x0000000200027825 */ /* 0x000fca00078e0208 */
[----:B--2---:R5:W-:Y:S02]  /*57170*/  @P4 STG.E.U16 [R2.64], R23 ;  /* 0x0000001702004986 */ /* 0x004be4000c10150a */
[----:B-----5:R-:W-:-:S05]  /*57180*/  IMAD.WIDE R2, R0, 0x2, R6 ;  /* 0x0000000200027825 */ /* 0x020fca00078e0206 */
[----:B------:R0:W-:Y:S04]  /*57190*/  @P5 STG.E.U16 [R2.64], R26 ;  /* 0x0000001a02005986 */ /* 0x0001e8000c10150a */
[----:B0-----:R-:W2:Y:S01]  /*571a0*/  LDL.LU R26, [R1+0x23f8] ;  /* 0x0023f800011a7983 */ /* 0x001ea20000300800 */
[----:B------:R-:W-:Y:S02]  /*571b0*/  IADD3 R22, R22, 0x15, RZ ;  /* 0x0000001516167810 */ /* 0x000fe40007ffe0ff */
[----:B------:R-:W-:Y:S01]  /*571c0*/  IADD3 R20, R0, c[0x0][0x198], RZ ;  /* 0x0000660000147a10 */ /* 0x000fe20007ffe0ff */
[----:B------:R-:W3:Y:S01]  /*571d0*/  LDL.LU R2, [R1+0x1a8] ;  /* 0x0001a80001027983 */ /* 0x000ee20000300800 */
[----:B------:R-:W-:Y:S02]  /*571e0*/  ISETP.GE.AND P1, PT, R22, c[0x0][0x17c], PT ;  /* 0x00005f0016007a0c */ /* 0x000fe40003f26270 */
[----:B------:R-:W-:Y:S01]  /*571f0*/  PRMT R21, R24, 0x7632, R21 ;  /* 0x0000763218157816 */ /* 0x000fe20000000015 */
[----:B------:R-:W-:Y:S01]  /*57200*/  IMAD.WIDE R22, R20, 0x2, R18 ;  /* 0x0000000214167825 */ /* 0x000fe200078e0212 */
[----:B------:R-:W4:Y:S04]  /*57210*/  LDL.LU R3, [R1+0x98] ;  /* 0x0000980001037983 */ /* 0x000f280000300800 */
[----:B------:R0:W-:Y:S04]  /*57220*/  @P6 STG.E.U16 [R22.64], R21 ;  /* 0x0000001516006986 */ /* 0x0001e8000c10150a */
[----:B0-----:R-:W5:Y:S04]  /*57230*/  LDL.LU R22, [R1+0x1b8] ;  /* 0x0001b80001167983 */ /* 0x001f680000300800 */
[----:B------:R-:W3:Y:S01]  /*57240*/  LDL R23, [R1+0x13fc] ;  /* 0x0013fc0001177983 */ /* 0x000ee20000100800 */
[----:B--2---:R-:W-:-:S03]  /*57250*/  ISETP.LT.AND P5, PT, R26, c[0x0][0x178], !P3 ;  /* 0x00005e001a007a0c */ /* 0x004fc60005fa1270 */
[----:B------:R-:W5:Y:S01]  /*57260*/  LDL.LU R26, [R1+0x23f4] ;  /* 0x0023f400011a7983 */ /* 0x000f620000300800 */
[----:B------:R-:W-:Y:S02]  /*57270*/  ISETP.LT.AND P2, PT, R28, c[0x0][0x178], !P3 ;  /* 0x00005e001c007a0c */ /* 0x000fe40005f41270 */
[----:B------:R-:W-:Y:S02]  /*57280*/  ISETP.LT.AND P4, PT, R29, c[0x0][0x178], !P3 ;  /* 0x00005e001d007a0c */ /* 0x000fe40005f81270 */
[----:B------:R-:W-:Y:S01]  /*57290*/  PRMT R0, R25, 0x7632, R0 ;  /* 0x0000763219007816 */ /* 0x000fe20000000000 */
[----:B------:R-:W-:Y:S01]  /*572a0*/  IMAD.WIDE R24, R20, 0x2, R16 ;  /* 0x0000000214187825 */ /* 0x000fe200078e0210 */
[----:B------:R-:W-:Y:S02]  /*572b0*/  ISETP.LT.AND P6, PT, R27, c[0x0][0x178], !P3 ;  /* 0x00005e001b007a0c */ /* 0x000fe40005fc1270 */
[----:B------:R-:W2:Y:S01]  /*572c0*/  LDL.LU R27, [R1+0x23f0] ;  /* 0x0023f000011b7983 */ /* 0x000ea20000300800 */
[----:B----4-:R-:W-:-:S04]  /*572d0*/  PRMT R21, R3, 0x7632, R21 ;  /* 0x0000763203157816 */ /* 0x010fc80000000015 */
[----:B------:R0:W-:Y:S04]  /*572e0*/  @P2 STG.E.U16 [R24.64], R0 ;  /* 0x0000000018002986 */ /* 0x0001e8000c10150a */
[----:B------:R1:W-:Y:S04]  /*572f0*/  STL [R1+0x23ec], R4 ;  /* 0x0023ec0401007387 */ /* 0x0003e80000100800 */
[----:B------:R4:W-:Y:S01]  /*57300*/  STL [R1+0x23e8], R5 ;  /* 0x0023e80501007387 */ /* 0x0009e20000100800 */
[----:B0-----:R-:W-:Y:S01]  /*57310*/  IMAD.WIDE R24, R20, 0x2, R4 ;  /* 0x0000000214187825 */ /* 0x001fe200078e0204 */
[----:B---3--:R-:W-:-:S02]  /*57320*/  ISETP.LT.AND P2, PT, R23, c[0x0][0x178], !P3 ;  /* 0x00005e0017007a0c */ /* 0x008fc40005f41270 */
[----:B-1----:R-:W3:Y:S01]  /*57330*/  LDL R4, [R1+0x13f0] ;  /* 0x0013f00001047983 */ /* 0x002ee20000100800 */
[----:B------:R-:W-:Y:S01]  /*57340*/  PRMT R0, R2, 0x7632, R0 ;  /* 0x0000763202007816 */ /* 0x000fe20000000000 */
[----:B------:R-:W-:Y:S02]  /*57350*/  IMAD.WIDE R2, R20, 0x2, R12 ;  /* 0x0000000214027825 */ /* 0x000fe400078e020c */
[----:B----4-:R-:W4:Y:S01]  /*57360*/  LDL R5, [R1+0x288] ;  /* 0x0002880001057983 */ /* 0x010f220000100800 */
[----:B-----5:R-:W-:Y:S01]  /*57370*/  PRMT R26, R22, 0x7632, R26 ;  /* 0x00007632161a7816 */ /* 0x020fe2000000001a */
[----:B------:R-:W-:-:S04]  /*57380*/  IMAD.WIDE R22, R20, 0x2, R14 ;  /* 0x0000000214167825 */ /* 0x000fc800078e020e */
[----:B------:R0:W-:Y:S04]  /*57390*/  @P4 STG.E.U16 [R24.64], R26 ;  /* 0x0000001a18004986 */ /* 0x0001e8000c10150a */
[----:B------:R1:W-:Y:S04]  /*573a0*/  @P5 STG.E.U16 [R22.64], R0 ;  /* 0x0000000016005986 */ /* 0x0003e8000c10150a */
[----:B------:R5:W-:Y:S04]  /*573b0*/  @P6 STG.E.U16 [R2.64], R21 ;  /* 0x0000001502006986 */ /* 0x000be8000c10150a */
[----:B0-----:R-:W2:Y:S04]  /*573c0*/  LDL.LU R25, [R1+0x88] ;  /* 0x0000880001197983 */ /* 0x001ea80000300800 */
[----:B-1----:R-:W3:Y:S04]  /*573d0*/  LDL.LU R22, [R1+0x68] ;  /* 0x0000680001167983 */ /* 0x002ee80000300800 */
[----:B------:R-:W4:Y:S04]  /*573e0*/  LDL.LU R23, [R1+0x78] ;  /* 0x0000780001177983 */ /* 0x000f280000300800 */
[----:B-----5:R-:W5:Y:S04]  /*573f0*/  LDL R21, [R1+0x1400] ;  /* 0x0014000001157983 */ /* 0x020f680000100800 */
[----:B------:R-:W4:Y:S04]  /*57400*/  LDL R2, [R1+0x1404] ;  /* 0x0014040001027983 */ /* 0x000f280000100800 */
[----:B------:R-:W4:Y:S04]  /*57410*/  LDL R3, [R1+0x1188] ;  /* 0x0011880001037983 */ /* 0x000f280000100800 */
[----:B------:R-:W-:Y:S01]  /*57420*/  STL [R1+0x23e4], R28 ;  /* 0x0023e41c01007387 */ /* 0x000fe20000100800 */
[----:B--2---:R-:W-:Y:S01]  /*57430*/  PRMT R26, R25, 0x7632, R26 ;  /* 0x00007632191a7816 */ /* 0x004fe2000000001a */
[----:B------:R-:W-:Y:S01]  /*57440*/  IMAD.WIDE R24, R20, 0x2, R10 ;  /* 0x0000000214187825 */ /* 0x000fe200078e020a */
[----:B---3--:R-:W-:-:S02]  /*57450*/  PRMT R0, R22, 0x7632, R0 ;  /* 0x0000763216007816 */ /* 0x008fc40000000000 */
[----:B-----5:R-:W-:Y:S02]  /*57460*/  ISETP.LT.AND P6, PT, R21, c[0x0][0x178], !P3 ;  /* 0x00005e0015007a0c */ /* 0x020fe40005fc1270 */
[----:B----4-:R-:W-:Y:S01]  /*57470*/  ISETP.LT.AND P3, PT, R2, c[0x0][0x178], !P3 ;  /* 0x00005e0002007a0c */ /* 0x010fe20005f61270 */
[----:B------:R0:W-:Y:S01]  /*57480*/  @P2 STG.E.U16 [R24.64], R26 ;  /* 0x0000001a18002986 */ /* 0x0001e2000c10150a */
[----:B------:R-:W-:Y:S02]  /*57490*/  PRMT R27, R23, 0x7632, R27 ;  /* 0x00007632171b7816 */ /* 0x000fe4000000001b */
[----:B------:R-:W-:Y:S01]  /*574a0*/  ISETP.LT.AND P4, PT, R3, c[0x0][0x178], !P0 ;  /* 0x00005e0003007a0c */ /* 0x000fe20004781270 */
[C---:B------:R-:W-:Y:S01]  /*574b0*/  IMAD.WIDE R2, R20.reuse, 0x2, R8 ;  /* 0x0000000214027825 */ /* 0x040fe200078e0208 */
[----:B0-----:R-:W-:-:S03]  /*574c0*/  IADD3 R26, R20, c[0x0][0x198], RZ ;  /* 0x00006600141a7a10 */ /* 0x001fc60007ffe0ff */
[----:B------:R-:W-:Y:S02]  /*574d0*/  IMAD.WIDE R20, R20, 0x2, R6 ;  /* 0x0000000214147825 */ /* 0x000fe400078e0206 */
[----:B------:R0:W-:Y:S04]  /*574e0*/  @P6 STG.E.U16 [R2.64], R0 ;  /* 0x0000000002006986 */ /* 0x0001e8000c10150a */
[----:B------:R1:W-:Y:S01]  /*574f0*/  @P3 STG.E.U16 [R20.64], R27 ;  /* 0x0000001b14003986 */ /* 0x0003e2000c10150a */
[----:B------:R-:W-:Y:S01]  /*57500*/  ISETP.LT.AND P5, PT, R28, c[0x0][0x178], !P0 ;  /* 0x00005e001c007a0c */ /* 0x000fe200047a1270 */
[C---:B------:R-:W-:Y:S01]  /*57510*/  IMAD.WIDE R22, R26.reuse, 0x2, R18 ;  /* 0x000000021a167825 */ /* 0x040fe200078e0212 */
[----:B------:R-:W-:Y:S01]  /*57520*/  ISETP.LT.AND P2, PT, R29, c[0x0][0x178], !P0 ;  /* 0x00005e001d007a0c */ /* 0x000fe20004741270 */
[----:B------:R-:W2:Y:S02]  /*57530*/  LDL R28, [R1+0xc8] ;  /* 0x0000c800011c7983 */ /* 0x000ea40000100800 */
[----:B------:R-:W-:-:S02]  /*57540*/  IMAD.WIDE R24, R26, 0x2, R16 ;  /* 0x000000021a187825 */ /* 0x000fc400078e0210 */
[----:B0-----:R-:W3:Y:S04]  /*57550*/  LDL R0, [R1+0x1220] ;  /* 0x0012200001007983 */ /* 0x001ee80000100800 */
[----:B-1----:R-:W4:Y:S01]  /*57560*/  LDL R20, [R1+0x278] ;  /* 0x0002780001147983 */ /* 0x002f220000100800 */
[----:B------:R-:W-:-:S03]  /*57570*/  ISETP.LT.AND P3, PT, R4, c[0x0][0x178], !P0 ;  /* 0x00005e0004007a0c */ /* 0x000fc60004761270 */
[----:B------:R-:W5:Y:S04]  /*57580*/  LDL R29, [R1+0xa8] ;  /* 0x0000a800011d7983 */ /* 0x000f680000100800 */
[----:B------:R-:W2:Y:S04]  /*57590*/  LDL R2, [R1+0x1400] ;  /* 0x0014000001027983 */ /* 0x000ea80000100800 */
[----:B------:R-:W2:Y:S04]  /*575a0*/  LDL R3, [R1+0x13fc] ;  /* 0x0013fc0001037983 */ /* 0x000ea80000100800 */
[----:B------:R-:W2:Y:S04]  /*575b0*/  LDL R21, [R1+0x13f8] ;  /* 0x0013f80001157983 */ /* 0x000ea80000100800 */
[----:B------:R-:W3:Y:S04]  /*575c0*/  LDL.LU R27, [R1+0xd8] ;  /* 0x0000d800011b7983 */ /* 0x000ee80000300800 */
[----:B------:R-:W3:Y:S04]  /*575d0*/  LDL.LU R4, [R1+0x23ec] ;  /* 0x0023ec0001047983 */ /* 0x000ee80000300800 */
[----:B------:R0:W-:Y:S04]  /*575e0*/  @P4 STG.E.U16 [R22.64], R5 ;  /* 0x0000000516004986 */ /* 0x0001e8000c10150a */
[----:B0-----:R-:W3:Y:S04]  /*575f0*/  LDL.LU R5, [R1+0x23e8] ;  /* 0x0023e80001057983 */ /* 0x001ee80000300800 */
[----:B------:R-:W5:Y:S04]  /*57600*/  LDL R23, [R1+0x1404] ;  /* 0x0014040001177983 */ /* 0x000f680000100800 */
[----:B----4-:R0:W-:Y:S04]  /*57610*/  @P5 STG.E.U16 [R24.64], R20 ;  /* 0x0000001418005986 */ /* 0x0101e8000c10150a */
[----:B0-----:R-:W4:Y:S01]  /*57620*/  LDL.LU R24, [R1+0x228] ;  /* 0x0002280001187983 */ /* 0x001f220000300800 */
[----:B--2---:R-:W-:-:S03]  /*57630*/  ISETP.LT.AND P4, PT, R21, c[0x0][0x178], !P0 ;  /* 0x00005e0015007a0c */ /* 0x004fc60004781270 */
[----:B------:R-:W2:Y:S01]  /*57640*/  LDL.LU R25, [R1+0x238] ;  /* 0x0002380001197983 */ /* 0x000ea20000300800 */
[----:B---3--:R-:W-:-:S05]  /*57650*/  IMAD.WIDE R20, R26, 0x2, R4 ;  /* 0x000000021a147825 */ /* 0x008fca00078e0204 */
[----:B----4-:R0:W-:Y:S04]  /*57660*/  @P2 STG.E.U16 [R20.64], R24 ;  /* 0x0000001814002986 */ /* 0x0101e8000c10150a */
[----:B0-----:R-:W3:Y:S01]  /*57670*/  LDL R21, [R1+0x1188] ;  /* 0x0011880001157983 */ /* 0x001ee20000100800 */
[----:B------:R-:W-:Y:S02]  /*57680*/  ISETP.LT.AND P6, PT, R3, c[0x0][0x178], !P0 ;  /* 0x00005e0003007a0c */ /* 0x000fe400047c1270 */
[----:B------:R-:W-:Y:S01]  /*57690*/  ISETP.LT.AND P5, PT, R2, c[0x0][0x178], !P0 ;  /* 0x00005e0002007a0c */ /* 0x000fe200047a1270 */
[----:B------:R-:W-:Y:S01]  /*576a0*/  IMAD.WIDE R2, R26, 0x2, R14 ;  /* 0x000000021a027825 */ /* 0x000fe200078e020e */
[----:B-----5:R-:W-:Y:S02]  /*576b0*/  ISETP.LT.AND P0, PT, R23, c[0x0][0x178], !P0 ;  /* 0x00005e0017007a0c */ /* 0x020fe40004701270 */
[----:B------:R-:W-:Y:S01]  /*576c0*/  IADD3 R0, R0, 0x16, RZ ;  /* 0x0000001600007810 */ /* 0x000fe20007ffe0ff */
[----:B------:R-:W-:Y:S01]  /*576d0*/  IMAD.WIDE R22, R26, 0x2, R12 ;  /* 0x000000021a167825 */ /* 0x000fe200078e020c */
[----:B--2---:R0:W-:Y:S02]  /*576e0*/  @P3 STG.E.U16 [R2.64], R25 ;  /* 0x0000001902003986 */ /* 0x0041e4000c10150a */
[----:B------:R-:W-:-:S02]  /*576f0*/  ISETP.GE.AND P2, PT, R0, c[0x0][0x17c], PT ;  /* 0x00005f0000007a0c */ /* 0x000fc40003f46270 */
[----:B------:R1:W-:Y:S01]  /*57700*/  @P4 STG.E.U16 [R22.64], R27 ;  /* 0x0000001b16004986 */ /* 0x0003e2000c10150a */
[C---:B------:R-:W-:Y:S01]  /*57710*/  IADD3 R0, R26.reuse, c[0x0][0x198], RZ ;  /* 0x000066001a007a10 */ /* 0x040fe20007ffe0ff */
[----:B0-----:R-:W-:-:S04]  /*57720*/  IMAD.WIDE R2, R26, 0x2, R10 ;  /* 0x000000021a027825 */ /* 0x001fc800078e020a */
[C---:B-1----:R-:W-:Y:S01]  /*57730*/  IMAD.WIDE R22, R26.reuse, 0x2, R6 ;  /* 0x000000021a167825 */ /* 0x042fe200078e0206 */
[----:B------:R0:W-:Y:S01]  /*57740*/  @P6 STG.E.U16 [R2.64], R28 ;  /* 0x0000001c02006986 */ /* 0x0001e2000c10150a */
[----:B---3--:R-:W-:Y:S02]  /*57750*/  ISETP.LT.AND P3, PT, R21, c[0x0][0x178], !P1 ;  /* 0x00005e0015007a0c */ /* 0x008fe40004f61270 */
[----:B------:R-:W-:Y:S02]  /*57760*/  IMAD.WIDE R20, R26, 0x2, R8 ;  /* 0x000000021a147825 */ /* 0x000fe400078e0208 */
[----:B------:R-:W2:Y:S04]  /*57770*/  LDL.LU R26, [R1+0x278] ;  /* 0x00027800011a7983 */ /* 0x000ea80000300800 */
[----:B0-----:R-:W3:Y:S04]  /*57780*/  LDL.LU R28, [R1+0x23e4] ;  /* 0x0023e400011c7983 */ /* 0x001ee80000300800 */
[----:B------:R-:W4:Y:S04]  /*57790*/  LDL R2, [R1+0xb8] ;  /* 0x0000b80001027983 */ /* 0x000f280000100800 */
[----:B------:R-:W5:Y:S04]  /*577a0*/  LDL.LU R3, [R1+0x288] ;  /* 0x0002880001037983 */ /* 0x000f680000300800 */
[----:B----4-:R0:W-:Y:S04]  /*577b0*/  @P5 STG.E.U16 [R20.64], R2 ;  /* 0x0000000214005986 */ /* 0x0101e8000c10150a */
[----:B------:R1:W-:Y:S04]  /*577c0*/  @P0 STG.E.U16 [R22.64], R29 ;  /* 0x0000001d16000986 */ /* 0x0003e8000c10150a */
[----:B0-----:R-:W4:Y:S04]  /*577d0*/  LDL R21, [R1+0x13f8] ;  /* 0x0013f80001157983 */ /* 0x001f280000100800 */
[----:B-1----:R-:W4:Y:S04]  /*577e0*/  LDL.LU R29, [R1+0x23e0] ;  /* 0x0023e000011d7983 */ /* 0x002f280000300800 */
[----:B------:R-:W4:Y:S04]  /*577f0*/  LDL R22, [R1+0x13ec] ;  /* 0x0013ec0001167983 */ /* 0x000f280000100800 */
[----:B------:R-:W4:Y:S01]  /*57800*/  LDL R23, [R1+0x13f0] ;  /* 0x0013f00001177983 */ /* 0x000f220000100800 */
[----:B---3--:R-:W-:-:S03]  /*57810*/  ISETP.LT.AND P6, PT, R28, c[0x0][0x178], !P1 ;  /* 0x00005e001c007a0c */ /* 0x008fc60004fc1270 */
[----:B------:R-:W3:Y:S01]  /*57820*/  LDL.LU R28, [R1+0x23dc] ;  /* 0x0023dc00011c7983 */ /* 0x000ee20000300800 */
[----:B-----5:R-:W-:Y:S01]  /*57830*/  PRMT R20, R3, 0x7632, R20 ;  /* 0x0000763203147816 */ /* 0x020fe20000000014 */
[----:B------:R-:W-:-:S05]  /*57840*/  IMAD.WIDE R2, R0, 0x2, R18 ;  /* 0x0000000200027825 */ /* 0x000fca00078e0212 */
[----:B------:R2:W-:Y:S02]  /*57850*/  @P3 STG.E.U16 [R2.64], R20 ;  /* 0x0000001402003986 */ /* 0x0005e4000c10150a */
[----:B--2---:R-:W-:Y:S02]  /*57860*/  PRMT R2, R26, 0x7632, R2 ;  /* 0x000076321a027816 */ /* 0x004fe40000000002 */
[----:B------:R-:W-:Y:S02]  /*57870*/  PRMT R3, R24, 0x7632, R3 ;  /* 0x0000763218037816 */ /* 0x000fe40000000003 */
[----:B----4-:R-:W-:Y:S01]  /*57880*/  ISETP.LT.AND P0, PT, R21, c[0x0][0x178], !P1 ;  /* 0x00005e0015007a0c */ /* 0x010fe20004f01270 */
[----:B------:R-:W-:Y:S01]  /*57890*/  IMAD.WIDE R20, R0, 0x2, R16 ;  /* 0x0000000200147825 */ /* 0x000fe200078e0210 */
[----:B------:R-:W-:Y:S02]  /*578a0*/  ISETP.LT.AND P5, PT, R22, c[0x0][0x178], !P1 ;  /* 0x00005e0016007a0c */ /* 0x000fe40004fa1270 */
[----:B------:R-:W-:Y:S01]  /*578b0*/  ISETP.LT.AND P4, PT, R23, c[0x0][0x178], !P1 ;  /* 0x00005e0017007a0c */ /* 0x000fe20004f81270 */
[----:B------:R-:W-:Y:S01]  /*578c0*/  IMAD.WIDE R22, R0, 0x2, R4 ;  /* 0x0000000200167825 */ /* 0x000fe200078e0204 */
[----:B------:R0:W-:Y:S01]  /*578d0*/  @P6 STG.E.U16 [R20.64], R2 ;  /* 0x0000000214006986 */ /* 0x0001e2000c10150a */
[----:B---3--:R-:W-:-:S02]  /*578e0*/  PRMT R28, R25, 0x7632, R28 ;  /* 0x00007632191c7816 */ /* 0x008fc4000000001c */
[----:B------:R-:W-:-:S06]  /*578f0*/  IMAD.WIDE R24, R0, 0x2, R14 ;  /* 0x0000000200187825 */ /* 0x000fcc00078e020e */
[----:B------:R1:W-:Y:S04]  /*57900*/  @P5 STG.E.U16 [R22.64], R3 ;  /* 0x0000000316005986 */ /* 0x0003e8000c10150a */
[----:B0-----:R-:W2:Y:S04]  /*57910*/  LDL R2, [R1+0x1188] ;  /* 0x0011880001027983 */ /* 0x001ea80000100800 */
[----:B------:R-:W3:Y:S04]  /*57920*/  LDL.LU R20, [R1+0xb8] ;  /* 0x0000b80001147983 */ /* 0x000ee80000300800 */
[----:B------:R-:W4:Y:S04]  /*57930*/  LDL.LU R21, [R1+0xa8] ;  /* 0x0000a80001157983 */ /* 0x000f280000300800 */
[----:B-1----:R-:W5:Y:S04]  /*57940*/  LDL R22, [R1+0x1404] ;  /* 0x0014040001167983 */ /* 0x002f680000100800 */
[----:B------:R-:W2:Y:S04]  /*57950*/  LDL.LU R23, [R1+0xc8] ;  /* 0x0000c80001177983 */ /* 0x000ea80000300800 */
[----:B------:R0:W-:Y:S04]  /*57960*/  @P4 STG.E.U16 [R24.64], R28 ;  /* 0x0000001c18004986 */ /* 0x0001e8000c10150a */
[----:B0-----:R-:W2:Y:S04]  /*57970*/  LDL R24, [R1+0x13fc] ;  /* 0x0013fc0001187983 */ /* 0x001ea80000100800 */
[----:B------:R-:W2:Y:S01]  /*57980*/  LDL R25, [R1+0x1400] ;  /* 0x0014000001197983 */ /* 0x000ea20000100800 */
[----:B------:R-:W-:Y:S01]  /*57990*/  PRMT R29, R27, 0x7632, R29 ;  /* 0x000076321b1d7816 */ /* 0x000fe2000000001d */
[----:B------:R-:W-:-:S05]  /*579a0*/  IMAD.WIDE R26, R0, 0x2, R12 ;  /* 0x00000002001a7825 */ /* 0x000fca00078e020c */
[----:B------:R0:W-:Y:S04]  /*579b0*/  @P0 STG.E.U16 [R26.64], R29 ;  /* 0x0000001d1a000986 */ /* 0x0001e8000c10150a */
[----:B0-----:R-:W2:Y:S04]  /*579c0*/  LDL R27, [R1+0x13e8] ;  /* 0x0013e800011b7983 */ /* 0x001ea80000100800 */
[----:B------:R0:W-:Y:S04]  /*579d0*/  STL [R1+0x23d0], R8 ;  /* 0x0023d00801007387 */ /* 0x0001e80000100800 */
[----:B------:R1:W-:Y:S04]  /*579e0*/  STL [R1+0x23cc], R9 ;  /* 0x0023cc0901007387 */ /* 0x0003e80000100800 */
[----:B------:R0:W-:Y:S04]  /*579f0*/  STL [R1+0x23d8], R6 ;  /* 0x0023d80601007387 */ /* 0x0001e80000100800 */
[----:B------:R0:W-:Y:S01]  /*57a00*/  STL [R1+0x23d4], R7 ;  /* 0x0023d40701007387 */ /* 0x0001e20000100800 */
[----:B---3--:R-:W-:-:S02]  /*57a10*/  PRMT R28, R20, 0x7632, R28 ;  /* 0x00007632141c7816 */ /* 0x008fc4000000001c */
[----:B-----5:R-:W-:Y:S02]  /*57a20*/  ISETP.LT.AND P0, PT, R22, c[0x0][0x178], !P1 ;  /* 0x00005e0016007a0c */ /* 0x020fe40004f01270 */
[----:B----4-:R-:W-:Y:S02]  /*57a30*/  PRMT R29, R21, 0x7632, R29 ;  /* 0x00007632151d7816 */ /* 0x010fe4000000001d */
[----:B--2---:R-:W-:Y:S01]  /*57a40*/  PRMT R3, R23, 0x7632, R3 ;  /* 0x0000763217037816 */ /* 0x004fe20000000003 */
[----:B------:R-:W-:-:S04]  /*57a50*/  IMAD.WIDE R22, R0, 0x2, R10 ;  /* 0x0000000200167825 */ /* 0x000fc800078e020a */
[----:B------:R-:W-:Y:S02]  /*57a60*/  IMAD.WIDE R20, R0, 0x2, R8 ;  /* 0x0000000200147825 */ /* 0x000fe400078e0208 */
[----:B0-----:R-:W2:Y:S04]  /*57a70*/  LDL R8, [R1+0x1400] ;  /* 0x0014000001087983 */ /* 0x001ea80000100800 */
[----:B-1----:R-:W3:Y:S01]  /*57a80*/  LDL R9, [R1+0x298] ;  /* 0x0002980001097983 */ /* 0x002ee20000100800 */
[----:B------:R-:W-:Y:S02]  /*57a90*/  ISETP.LT.AND P3, PT, R24, c[0x0][0x178], !P1 ;  /* 0x00005e0018007a0c */ /* 0x000fe40004f61270 */
[----:B------:R-:W-:Y:S01]  /*57aa0*/  ISETP.LT.AND P5, PT, R25, c[0x0][0x178], !P1 ;  /* 0x00005e0019007a0c */ /* 0x000fe20004fa1270 */
[----:B------:R-:W-:-:S02]  /*57ab0*/  IMAD.WIDE R24, R0, 0x2, R6 ;  /* 0x0000000200187825 */ /* 0x000fc400078e0206 */
[----:B------:R-:W4:Y:S04]  /*57ac0*/  LDL R6, [R1+0x2f8] ;  /* 0x0002f80001067983 */ /* 0x000f280000100800 */
[----:B------:R-:W5:Y:S04]  /*57ad0*/  LDL R7, [R1+0x2a8] ;  /* 0x0002a80001077983 */ /* 0x000f680000100800 */
[----:B------:R0:W-:Y:S04]  /*57ae0*/  @P3 STG.E.U16 [R22.64], R3 ;  /* 0x0000000316003986 */ /* 0x0001e8000c10150a */
[----:B------:R1:W-:Y:S04]  /*57af0*/  @P5 STG.E.U16 [R20.64], R28 ;  /* 0x0000001c14005986 */ /* 0x0003e8000c10150a */
[----:B------:R1:W-:Y:S04]  /*57b00*/  @P0 STG.E.U16 [R24.64], R29 ;  /* 0x0000001d18000986 */ /* 0x0003e8000c10150a */
[----:B0-----:R-:W2:Y:S04]  /*57b10*/  LDL R22, [R1+0x13fc] ;  /* 0x0013fc0001167983 */ /* 0x001ea80000100800 */
[----:B------:R-:W2:Y:S04]  /*57b20*/  LDL R23, [R1+0x308] ;  /* 0x0003080001177983 */ /* 0x000ea80000100800 */
[----:B------:R-:W2:Y:S04]  /*57b30*/  LDL R3, [R1+0x1220] ;  /* 0x0012200001037983 */ /* 0x000ea80000100800 */
[----:B-1----:R-:W2:Y:S04]  /*57b40*/  LDL R21, [R1+0x2e8] ;  /* 0x0002e80001157983 */ /* 0x002ea80000100800 */
[----:B------:R0:W-:Y:S04]  /*57b50*/  STL [R1+0x23bc], R28 ;  /* 0x0023bc1c01007387 */ /* 0x0001e80000100800 */
[----:B------:R-:W2:Y:S04]  /*57b60*/  LDL R25, [R1+0x13f8] ;  /* 0x0013f80001197983 */ /* 0x000ea80000100800 */
[----:B0-----:R-:W2:Y:S04]  /*57b70*/  LDL R28, [R1+0x13f0] ;  /* 0x0013f000011c7983 */ /* 0x001ea80000100800 */
[----:B------:R0:W-:Y:S04]  /*57b80*/  STL [R1+0x23c0], R29 ;  /* 0x0023c01d01007387 */ /* 0x0001e80000100800 */
[----:B0-----:R-:W2:Y:S01]  /*57b90*/  LDL R29, [R1+0x13ec] ;  /* 0x0013ec00011d7983 */ /* 0x001ea20000100800 */
[----:B------:R-:W-:-:S02]  /*57ba0*/  ISETP.LT.AND P4, PT, R2, c[0x0][0x178], !P2 ;  /* 0x00005e0002007a0c */ /* 0x000fc40005781270 */
[----:B------:R-:W-:Y:S02]  /*57bb0*/  IADD3 R2, R0, c[0x0][0x198], RZ ;  /* 0x0000660000027a10 */ /* 0x000fe40007ffe0ff */
[----:B------:R-:W-:-:S03]  /*57bc0*/  ISETP.LT.AND P1, PT, R27, c[0x0][0x178], !P2 ;  /* 0x00005e001b007a0c */ /* 0x000fc60005721270 */
[----:B------:R-:W-:Y:S01]  /*57bd0*/  IMAD.WIDE R26, R2, 0x2, R18 ;  /* 0x00000002021a7825 */ /* 0x000fe200078e0212 */
[----:B--2---:R-:W-:Y:S01]  /*57be0*/  ISETP.LT.AND P3, PT, R29, c[0x0][0x178], !P2 ;  /* 0x00005e001d007a0c */ /* 0x004fe20005761270 */
[----:B------:R0:W-:Y:S04]  /*57bf0*/  STL [R1+0x23c4], R29 ;  /* 0x0023c41d01007387 */ /* 0x0001e80000100800 */
[----:B0-----:R-:W2:Y:S01]  /*57c00*/  LDL R29, [R1+0xe8] ;  /* 0x0000e800011d7983 */ /* 0x001ea20000100800 */
[----:B------:R-:W-:Y:S02]  /*57c10*/  IADD3 R0, R3, 0x17, RZ ;  /* 0x0000001703007810 */ /* 0x000fe40007ffe0ff */
[----:B------:R-:W-:Y:S01]  /*57c20*/  ISETP.LT.AND P5, PT, R28, c[0x0][0x178], !P2 ;  /* 0x00005e001c007a0c */ /* 0x000fe200057a1270 */
[----:B------:R0:W-:Y:S01]  /*57c30*/  @P4 STG.E.U16 [R26.64], R21 ;  /* 0x000000151a004986 */ /* 0x0001e2000c10150a */
[----:B------:R-:W-:-:S02]  /*57c40*/  ISETP.LT.AND P0, PT, R25, c[0x0][0x178], !P2 ;  /* 0x00005e0019007a0c */ /* 0x000fc40005701270 */
[----:B------:R-:W-:Y:S02]  /*57c50*/  ISETP.GE.AND P6, PT, R0, c[0x0][0x17c], PT ;  /* 0x00005f0000007a0c */ /* 0x000fe40003fc6270 */
[----:B------:R-:W-:Y:S01]  /*57c60*/  IADD3 R0, R3, 0x18, RZ ;  /* 0x0000001803007810 */ /* 0x000fe20007ffe0ff */
[----:B0-----:R-:W-:Y:S01]  /*57c70*/  IMAD.WIDE R20, R2, 0x2, R16 ;  /* 0x0000000202147825 */ /* 0x001fe200078e0210 */
[----:B------:R-:W-:-:S04]  /*57c80*/  ISETP.LT.AND P4, PT, R22, c[0x0][0x178], !P2 ;  /* 0x00005e0016007a0c */ /* 0x000fc80005781270 */
[----:B------:R0:W-:Y:S01]  /*57c90*/  @P1 STG.E.U16 [R20.64], R23 ;  /* 0x0000001714001986 */ /* 0x0001e2000c10150a */
[----:B------:R-:W-:Y:S01]  /*57ca0*/  ISETP.GE.AND P1, PT, R0, c[0x0][0x17c], PT ;  /* 0x00005f0000007a0c */ /* 0x000fe20003f26270 */
[----:B------:R-:W-:-:S04]  /*57cb0*/  IMAD.WIDE R24, R2, 0x2, R12 ;  /* 0x0000000202187825 */ /* 0x000fc800078e020c */
[----:B0-----:R-:W-:-:S04]  /*57cc0*/  IMAD.WIDE R20, R2, 0x2, R4 ;  /* 0x0000000202147825 */ /* 0x001fc800078e0204 */
[----:B------:R-:W-:Y:S01]  /*57cd0*/  IMAD.WIDE R22, R2, 0x2, R14 ;  /* 0x0000000202167825 */ /* 0x000fe200078e020e */
[----:B----4-:R-:W-:Y:S01]  /*57ce0*/  @P3 STG.E.U16 [R20.64], R6 ;  /* 0x0000000614003986 */ /* 0x010fe2000c10150a */
[----:B------:R-:W-:-:S03]  /*57cf0*/  ISETP.LT.AND P3, PT, R8, c[0x0][0x178], !P2 ;  /* 0x00005e0008007a0c */ /* 0x000fc60005761270 */
[----:B-----5:R-:W-:Y:S04]  /*57d00*/  @P5 STG.E.U16 [R22.64], R7 ;  /* 0x0000000716005986 */ /* 0x020fe8000c10150a */
[----:B---3--:R-:W-:Y:S04]  /*57d10*/  @P0 STG.E.U16 [R24.64], R9 ;  /* 0x0000000918000986 */ /* 0x008fe8000c10150a */
[----:B--2---:R0:W-:Y:S04]  /*57d20*/  STL [R1+0x23c8], R29 ;  /* 0x0023c81d01007387 */ /* 0x0041e80000100800 */
[----:B------:R-:W2:Y:S04]  /*57d30*/  LDL R0, [R1+0x13e8] ;  /* 0x0013e80001007983 */ /* 0x000ea80000100800 */
[----:B0-----:R-:W3:Y:S04]  /*57d40*/  LDL R29, [R1+0xf8] ;  /* 0x0000f800011d7983 */ /* 0x001ee80000100800 */
[----:B------:R-:W4:Y:S04]  /*57d50*/  LDL.LU R6, [R1+0x23d8] ;  /* 0x0023d80001067983 */ /* 0x000f280000300800 */
[----:B------:R-:W5:Y:S04]  /*57d60*/  LDL R20, [R1+0x1404] ;  /* 0x0014040001147983 */ /* 0x000f680000100800 */
[----:B------:R-:W2:Y:S04]  /*57d70*/  LDL R21, [R1+0x1188] ;  /* 0x0011880001157983 */ /* 0x000ea80000100800 */
[----:B------:R-:W4:Y:S04]  /*57d80*/  LDL.LU R7, [R1+0x23d4] ;  /* 0x0023d40001077983 */ /* 0x000f280000300800 */
[----:B------:R-:W3:Y:S04]  /*57d90*/  LDL R22, [R1+0x108] ;  /* 0x0001080001167983 */ /* 0x000ee80000100800 */
[----:B------:R-:W4:Y:S04]  /*57da0*/  LDL.LU R23, [R1+0x2e8] ;  /* 0x0002e80001177983 */ /* 0x000f280000300800 */
[----:B------:R-:W4:Y:S04]  /*57db0*/  LDL.LU R8, [R1+0x23d0] ;  /* 0x0023d00001087983 */ /* 0x000f280000300800 */
[----:B------:R-:W4:Y:S01]  /*57dc0*/  LDL.LU R9, [R1+0x23cc] ;  /* 0x0023cc0001097983 */ /* 0x000f220000300800 */
[----:B------:R-:W-:Y:S01]  /*57dd0*/  IMAD.WIDE R26, R2, 0x2, R10 ;  /* 0x00000002021a7825 */ /* 0x000fe200078e020a */
[----:B-----5:R-:W-:-:S02]  /*57de0*/  ISETP.LT.AND P0, PT, R20, c[0x0][0x178], !P2 ;  /* 0x00005e0014007a0c */ /* 0x020fc40005701270 */
[----:B--2---:R-:W-:Y:S02]  /*57df0*/  ISETP.LT.AND P5, PT, R21, c[0x0][0x178], !P6 ;  /* 0x00005e0015007a0c */ /* 0x004fe400077a1270 */
[----:B---3--:R0:W-:Y:S01]  /*57e00*/  @P4 STG.E.U16 [R26.64], R22 ;  /* 0x000000161a004986 */ /* 0x0081e2000c10150a */
[----:B----4-:R-:W-:-:S03]  /*57e10*/  IMAD.WIDE R20, R2, 0x2, R8 ;  /* 0x0000000202147825 */ /* 0x010fc600078e0208 */
[----:B0-----:R-:W2:Y:S04]  /*57e20*/  LDL.LU R26, [R1+0x298] ;  /* 0x00029800011a7983 */ /* 0x001ea80000300800 */
[----:B------:R-:W3:Y:S04]  /*57e30*/  LDL.LU R27, [R1+0x108] ;  /* 0x00010800011b7983 */ /* 0x000ee80000300800 */
[----:B------:R0:W-:Y:S04]  /*57e40*/  @P3 STG.E.U16 [R20.64], R29 ;  /* 0x0000001d14003986 */ /* 0x0001e8000c10150a */
[----:B0-----:R-:W4:Y:S01]  /*57e50*/  LDL.LU R29, [R1+0x23c8] ;  /* 0x0023c800011d7983 */ /* 0x001f220000300800 */
[----:B------:R-:W-:Y:S01]  /*57e60*/  PRMT R24, R23, 0x7632, R24 ;  /* 0x0000763217187816 */ /* 0x000fe20000000018 */
[----:B------:R-:W-:-:S02]  /*57e70*/  IMAD.WIDE R22, R2, 0x2, R6 ;  /* 0x0000000202167825 */ /* 0x000fc400078e0206 */
[----:B------:R-:W5:Y:S01]  /*57e80*/  LDL.LU R21, [R1+0x308] ;  /* 0x0003080001157983 */ /* 0x000f620000300800 */
[----:B------:R-:W-:Y:S02]  /*57e90*/  ISETP.LT.AND P4, PT, R0, c[0x0][0x178], !P6 ;  /* 0x00005e0000007a0c */ /* 0x000fe40007781270 */
[----:B------:R-:W-:Y:S02]  /*57ea0*/  IADD3 R3, R3, 0x19, RZ ;  /* 0x0000001903037810 */ /* 0x000fe40007ffe0ff */
[----:B------:R-:W-:Y:S01]  /*57eb0*/  IADD3 R0, R2, c[0x0][0x198], RZ ;  /* 0x0000660002007a10 */ /* 0x000fe20007ffe0ff */
[----:B----4-:R0:W-:Y:S04]  /*57ec0*/  @P0 STG.E.U16 [R22.64], R29 ;  /* 0x0000001d16000986 */ /* 0x0101e8000c10150a */
[----:B0-----:R-:W4:Y:S01]  /*57ed0*/  LDL.LU R29, [R1+0x23c4] ;  /* 0x0023c400011d7983 */ /* 0x001f220000300800 */
[----:B------:R-:W-:Y:S01]  /*57ee0*/  ISETP.GE.AND P2, PT, R3, c[0x0][0x17c], PT ;  /* 0x00005f0003007a0c */ /* 0x000fe20003f46270 */
[C---:B------:R-:W-:Y:S01]  /*57ef0*/  IMAD.WIDE R2, R0.reuse, 0x2, R18 ;  /* 0x0000000200027825 */ /* 0x040fe200078e0212 */
[----:B-----5:R-:W-:Y:S01]  /*57f00*/  PRMT R25, R21, 0x7632, R25 ;  /* 0x0000763215197816 */ /* 0x020fe20000000019 */
[----:B------:R-:W5:Y:S02]  /*57f10*/  LDL.LU R22, [R1+0x2f8] ;  /* 0x0002f80001167983 */ /* 0x000f640000300800 */
[----:B------:R-:W-:-:S02]  /*57f20*/  IMAD.WIDE R20, R0, 0x2, R16 ;  /* 0x0000000200147825 */ /* 0x000fc400078e0210 */
[----:B------:R-:W2:Y:S04]  /*57f30*/  LDL.LU R23, [R1+0x2a8] ;  /* 0x0002a80001177983 */ /* 0x000ea80000300800 */
[----:B------:R0:W-:Y:S01]  /*57f40*/  @P5 STG.E.U16 [R2.64], R24 ;  /* 0x0000001802005986 */ /* 0x0001e2000c10150a */
[----:B------:R-:W-:-:S03]  /*57f50*/  ISETP.LT.AND P5, PT, R28, c[0x0][0x178], !P6 ;  /* 0x00005e001c007a0c */ /* 0x000fc600077a1270 */
[----:B------:R1:W-:Y:S04]  /*57f60*/  @P4 STG.E.U16 [R20.64], R25 ;  /* 0x0000001914004986 */ /* 0x0003e8000c10150a */
[----:B0-----:R-:W3:Y:S01]  /*57f70*/  LDL R24, [R1+0x13fc] ;  /* 0x0013fc0001187983 */ /* 0x001ee20000100800 */
[----:B----4-:R-:W-:-:S03]  /*57f80*/  ISETP.LT.AND P3, PT, R29, c[0x0][0x178], !P6 ;  /* 0x00005e001d007a0c */ /* 0x010fc60007761270 */
[----:B------:R-:W4:Y:S04]  /*57f90*/  LDL.LU R29, [R1+0x23c0] ;  /* 0x0023c000011d7983 */ /* 0x000f280000300800 */
[----:B------:R-:W4:Y:S04]  /*57fa0*/  LDL.LU R28, [R1+0x23bc] ;  /* 0x0023bc00011c7983 */ /* 0x000f280000300800 */
[----:B-1----:R-:W4:Y:S01]  /*57fb0*/  LDL R21, [R1+0x13f8] ;  /* 0x0013f80001157983 */ /* 0x002f220000100800 */
[----:B-----5:R-:W-:Y:S02]  /*57fc0*/  PRMT R2, R22, 0x7632, R2 ;  /* 0x0000763216027816 */ /* 0x020fe40000000002 */
[----:B--2---:R-:W-:Y:S01]  /*57fd0*/  PRMT R3, R23, 0x7632, R3 ;  /* 0x0000763217037816 */ /* 0x004fe20000000003 */
[----:B------:R-:W-:Y:S01]  /*57fe0*/  STL [R1+0x23b8], R5 ;  /* 0x0023b80501007387 */ /* 0x000fe20000100800 */
[----:B------:R-:W-:-:S03]  /*57ff0*/  IMAD.WIDE R22, R0, 0x2, R14 ;  /* 0x0000000200167825 */ /* 0x000fc600078e020e */
[----:B------:R0:W-:Y:S01]  /*58000*/  STL [R1+0x23b4], R15 ;  /* 0x0023b40f01007387 */ /* 0x0001e20000100800 */
[----:B---3--:R-:W-:Y:S01]  /*58010*/  ISETP.LT.AND P4, PT, R24, c[0x0][0x178], !P6 ;  /* 0x00005e0018007a0c */ /* 0x008fe20007781270 */
[----:B------:R-:W-:Y:S02]  /*58020*/  IMAD.WIDE R24, R0, 0x2, R12 ;  /* 0x0000000200187825 */ /* 0x000fe400078e020c */
[----:B0-----:R-:W2:Y:S01]  /*58030*/  LDL R15, [R1+0x1400] ;  /* 0x00140000010f7983 */ /* 0x001ea20000100800 */
[----:B----4-:R-:W-:Y:S02]  /*58040*/  PRMT R29, R27, 0x7632, R29 ;  /* 0x000076321b1d7816 */ /* 0x010fe4000000001d */
[----:B------:R-:W-:Y:S02]  /*58050*/  PRMT R28, R26, 0x7632, R28 ;  /* 0x000076321a1c7816 */ /* 0x000fe4000000001c */
[----:B------:R-:W-:Y:S01]  /*58060*/  ISETP.LT.AND P0, PT, R21, c[0x0][0x178], !P6 ;  /* 0x00005e0015007a0c */ /* 0x000fe20007701270 */
[----:B------:R-:W-:-:S02]  /*58070*/  IMAD.WIDE R20, R0, 0x2, R4 ;  /* 0x0000000200147825 */ /* 0x000fc400078e0204 */
[----:B------:R-:W3:Y:S02]  /*58080*/  LDL.LU R5, [R1+0x19c] ;  /* 0x00019c0001057983 */ /* 0x000ee40000300800 */
[----:B------:R-:W-:Y:S02]  /*58090*/  IMAD.WIDE R26, R0, 0x2, R10 ;  /* 0x00000002001a7825 */ /* 0x000fe400078e020a */
[----:B------:R0:W-:Y:S04]  /*580a0*/  STL [R1+0x23b0], R13 ;  /* 0x0023b00d01007387 */ /* 0x0001e80000100800 */
[----:B------:R-:W-:Y:S04]  /*580b0*/  @P3 STG.E.U16 [R20.64], R2 ;  /* 0x0000000214003986 */ /* 0x000fe8000c10150a */
[----:B0-----:R-:W4:Y:S04]  /*580c0*/  LDL.LU R13, [R1+0xf8] ;  /* 0x0000f800010d7983 */ /* 0x001f280000300800 */
[----:B------:R0:W-:Y:S04]  /*580d0*/  STL [R1+0x23ac], R11 ;  /* 0x0023ac0b01007387 */ /* 0x0001e80000100800 */
[----:B------:R1:W-:Y:S04]  /*580e0*/  @P5 STG.E.U16 [R22.64], R3 ;  /* 0x0000000316005986 */ /* 0x0003e8000c10150a */
[----:B0-----:R-:W5:Y:S04]  /*580f0*/  LDL R11, [R1+0x1188] ;  /* 0x00118800010b7983 */ /* 0x001f680000100800 */
[----:B------:R-:W3:Y:S04]  /*58100*/  LDL.LU R20, [R1+0xe8] ;  /* 0x0000e80001147983 */ /* 0x000ee80000300800 */
[----:B-1----:R-:W3:Y:S04]  /*58110*/  LDL R23, [R1+0x1404] ;  /* 0x0014040001177983 */ /* 0x002ee80000100800 */
[----:B------:R-:W3:Y:S04]  /*58120*/  LDL R21, [R1+0x1220] ;  /* 0x0012200001157983 */ /* 0x000ee80000100800 */
[----:B------:R-:W3:Y:S01]  /*58130*/  LDL R2, [R1+0x13e8] ;  /* 0x0013e80001027983 */ /* 0x000ee20000100800 */
[----:B--2---:R-:W-:-:S03]  /*58140*/  ISETP.LT.AND P3, PT, R15, c[0x0][0x178], !P6 ;  /* 0x00005e000f007a0c */ /* 0x004fc60007761270 */
[----:B------:R-:W2:Y:S04]  /*58150*/  LDL.LU R15, [R1+0x18c] ;  /* 0x00018c00010f7983 */ /* 0x000ea80000300800 */
[----:B------:R0:W-:Y:S02]  /*58160*/  @P0 STG.E.U16 [R24.64], R28 ;  /* 0x0000001c18000986 */ /* 0x0001e4000c10150a */
[----:B0-----:R-:W-:Y:S01]  /*58170*/  IMAD.WIDE R24, R0, 0x2, R6 ;  /* 0x0000000200187825 */ /* 0x001fe200078e0206 */
[----:B----4-:R-:W-:Y:S02]  /*58180*/  PRMT R22, R13, 0x7632, R22 ;  /* 0x000076320d167816 */ /* 0x010fe40000000016 */
[----:B------:R-:W4:Y:S01]  /*58190*/  LDL.LU R13, [R1+0x5c] ;  /* 0x00005c00010d7983 */ /* 0x000f220000300800 */
[----:B-----5:R-:W-:-:S03]  /*581a0*/  ISETP.LT.AND P0, PT, R11, c[0x0][0x178], !P1 ;  /* 0x00005e000b007a0c */ /* 0x020fc60004f01270 */
[----:B------:R-:W5:Y:S01]  /*581b0*/  LDL.LU R11, [R1+0x4c] ;  /* 0x00004c00010b7983 */ /* 0x000f620000300800 */
[----:B---3--:R-:W-:-:S03]  /*581c0*/  PRMT R3, R20, 0x7632, R3 ;  /* 0x0000763214037816 */ /* 0x008fc60000000003 */
[----:B------:R0:W-:Y:S01]  /*581d0*/  STL [R1+0x23a8], R9 ;  /* 0x0023a80901007387 */ /* 0x0001e20000100800 */
[----:B------:R-:W-:Y:S02]  /*581e0*/  ISETP.LT.AND P6, PT, R23, c[0x0][0x178], !P6 ;  /* 0x00005e0017007a0c */ /* 0x000fe400077c1270 */
[----:B------:R-:W-:Y:S01]  /*581f0*/  IADD3 R23, R21, 0x1a, RZ ;  /* 0x0000001a15177810 */ /* 0x000fe20007ffe0ff */
[----:B------:R-:W-:Y:S01]  /*58200*/  IMAD.WIDE R20, R0, 0x2, R8 ;  /* 0x0000000200147825 */ /* 0x000fe200078e0208 */
[----:B------:R-:W-:Y:S01]  /*58210*/  ISETP.LT.AND P5, PT, R2, c[0x0][0x178], !P1 ;  /* 0x00005e0002007a0c */ /* 0x000fe20004fa1270 */
[----:B0-----:R-:W3:Y:S01]  /*58220*/  LDL.LU R9, [R1+0x3c] ;  /* 0x00003c0001097983 */ /* 0x001ee20000300800 */
[----:B------:R-:W-:-:S03]  /*58230*/  IADD3 R2, R0, c[0x0][0x198], RZ ;  /* 0x0000660000027a10 */ /* 0x000fc60007ffe0ff */
[----:B------:R-:W2:Y:S04]  /*58240*/  LDL R0, [R1+0x13ec] ;  /* 0x0013ec0001007983 */ /* 0x000ea80000100800 */
[----:B------:R-:W-:Y:S01]  /*58250*/  @P4 STG.E.U16 [R26.64], R29 ;  /* 0x0000001d1a004986 */ /* 0x000fe2000c10150a */
[----:B------:R-:W-:-:S03]  /*58260*/  ISETP.GE.AND P4, PT, R23, c[0x0][0x17c], PT ;  /* 0x00005f0017007a0c */ /* 0x000fc60003f86270 */
[----:B------:R0:W-:Y:S01]  /*58270*/  @P3 STG.E.U16 [R20.64], R22 ;  /* 0x0000001614003986 */ /* 0x0001e2000c10150a */
[----:B------:R-:W-:-:S03]  /*58280*/  PRMT R28, R5, 0x7632, R28 ;  /* 0x00007632051c7816 */ /* 0x000fc6000000001c */
[----:B------:R-:W-:Y:S04]  /*58290*/  STL [R1+0x23a4], R6 ;  /* 0x0023a40601007387 */ /* 0x000fe80000100800 */
[----:B------:R1:W-:Y:S01]  /*582a0*/  STL [R1+0x23a0], R7 ;  /* 0x0023a00701007387 */ /* 0x0003e20000100800 */
[----:B0-----:R-:W-:-:S03]  /*582b0*/  IMAD.WIDE R22, R2, 0x2, R18 ;  /* 0x0000000202167825 */ /* 0x001fc600078e0212 */
[----:B------:R0:W-:Y:S04]  /*582c0*/  @P6 STG.E.U16 [R24.64], R3 ;  /* 0x0000000318006986 */ /* 0x0001e8000c10150a */
[----:B------:R2:W-:Y:S04]  /*582d0*/  @P0 STG.E.U16 [R22.64], R5 ;  /* 0x0000000516000986 */ /* 0x0005e8000c10150a */
[----:B-1----:R-:W3:Y:S04]  /*582e0*/  LDL.LU R7, [R1+0x2c] ;  /* 0x00002c0001077983 */ /* 0x002ee80000300800 */
[----:B0-----:R-:W3:Y:S04]  /*582f0*/  LDL R24, [R1+0x13f0] ;  /* 0x0013f00001187983 */ /* 0x001ee80000100800 */
[----:B------:R-:W3:Y:S01]  /*58300*/  LDL R25, [R1+0x13f8] ;  /* 0x0013f80001197983 */ /* 0x000ee20000100800 */
[----:B--2---:R-:W-:-:S03]  /*58310*/  ISETP.LT.AND P3, PT, R0, c[0x0][0x178], !P1 ;  /* 0x00005e0000007a0c */ /* 0x004fc60004f61270 */
[----:B------:R-:W2:Y:S04]  /*58320*/  LDL R0, [R1+0x13e8] ;  /* 0x0013e80001007983 */ /* 0x000ea80000100800 */
[----:B------:R-:W2:Y:S01]  /*58330*/  LDL.LU R5, [R1+0x23b8] ;  /* 0x0023b80001057983 */ /* 0x000ea20000300800 */
[C---:B------:R-:W-:Y:S01]  /*58340*/  IMAD.WIDE R20, R2.reuse, 0x2, R16 ;  /* 0x0000000202147825 */ /* 0x040fe200078e0210 */
[----:B------:R-:W-:Y:S02]  /*58350*/  PRMT R23, R15, 0x7632, R23 ;  /* 0x000076320f177816 */ /* 0x000fe40000000017 */
[----:B----4-:R-:W-:Y:S02]  /*58360*/  PRMT R29, R13, 0x7632, R29 ;  /* 0x000076320d1d7816 */ /* 0x010fe4000000001d */
[----:B------:R0:W-:Y:S04]  /*58370*/  @P5 STG.E.U16 [R20.64], R15 ;  /* 0x0000000f14005986 */ /* 0x0001e8000c10150a */
[----:B------:R-:W-:Y:S04]  /*58380*/  STL.S16 [R1], R23 ;  /* 0x0000001701007387 */ /* 0x000fe80000100600 */
[----:B0-----:R-:W4:Y:S04]  /*58390*/  LDL.LU R15, [R1+0x23b4] ;  /* 0x0023b400010f7983 */ /* 0x001f280000300800 */
[----:B------:R-:W4:Y:S04]  /*583a0*/  LDL R21, [R1+0x13fc] ;  /* 0x0013fc0001157983 */ /* 0x000f280000100800 */
[----:B------:R0:W-:Y:S04]  /*583b0*/  STL [R1+0x2398], R29 ;  /* 0x0023981d01007387 */ /* 0x0001e80000100800 */
[----:B0-----:R-:W4:Y:S01]  /*583c0*/  LDL R29, [R1+0x1400] ;  /* 0x00140000011d7983 */ /* 0x001f220000100800 */
[----:B--2---:R-:W-:-:S05]  /*583d0*/  IMAD.WIDE R22, R2, 0x2, R4 ;  /* 0x0000000202167825 */ /* 0x004fca00078e0204 */
[----:B------:R0:W-:Y:S04]  /*583e0*/  @P3 STG.E.U16 [R22.64], R13 ;  /* 0x0000000d16003986 */ /* 0x0001e8000c10150a */
[----:B0-----:R-:W2:Y:S01]  /*583f0*/  LDL.LU R13, [R1+0x23b0] ;  /* 0x0023b000010d7983 */ /* 0x001ea20000300800 */
[----:B---3--:R-:W-:Y:S02]  /*58400*/  ISETP.LT.AND P6, PT, R24, c[0x0][0x178], !P1 ;  /* 0x00005e0018007a0c */ /* 0x008fe40004fc1270 */
[----:B-----5:R-:W-:Y:S02]  /*58410*/  PRMT R27, R11, 0x7632, R27 ;  /* 0x000076320b1b7816 */ /* 0x020fe4000000001b */
[----:B----4-:R-:W-:Y:S01]  /*58420*/  ISETP.LT.AND P5, PT, R21, c[0x0][0x178], !P1 ;  /* 0x00005e0015007a0c */ /* 0x010fe20004fa1270 */
[----:B------:R-:W-:Y:S01]  /*58430*/  IMAD.WIDE R20, R2, 0x2, R14 ;  /* 0x0000000202147825 */ /* 0x000fe200078e020e */
[----:B------:R-:W-:-:S07]  /*58440*/  ISETP.LT.AND P0, PT, R25, c[0x0][0x178], !P1 ;  /* 0x00005e0019007a0c */ /* 0x000fce0004f01270 */
[----:B------:R-:W-:Y:S01]  /*58450*/  @P6 STG.E.U16 [R20.64], R11 ;  /* 0x0000000b14006986 */ /* 0x000fe2000c10150a */
[----:B------:R-:W-:-:S03]  /*58460*/  ISETP.LT.AND P3, PT, R29, c[0x0][0x178], !P1 ;  /* 0x00005e001d007a0c */ /* 0x000fc60004f61270 */
[----:B------:R-:W3:Y:S04]  /*58470*/  LDL.LU.S16 R29, [R1] ;  /* 0x00000000011d7983 */ /* 0x000ee80000300600 */
[----:B------:R0:W-:Y:S01]  /*58480*/  STL [R1+0x239c], R27 ;  /* 0x00239c1b01007387 */ /* 0x0001e20000100800 */
[----:B------:R-:W-:-:S03]  /*58490*/  PRMT R26, R9, 0x7632, R26 ;  /* 0x00007632091a7816 */ /* 0x000fc6000000001a */
[----:B0-----:R-:W4:Y:S04]  /*584a0*/  LDL.LU R27, [R1+0x1c] ;  /* 0x00001c00011b7983 */ /* 0x001f280000300800 */
[----:B------:R-:W5:Y:S04]  /*584b0*/  LDL.LU R11, [R1+0x23ac] ;  /* 0x0023ac00010b7983 */ /* 0x000f680000300800 */
[----:B------:R-:W3:Y:S01]  /*584c0*/  LDL R21, [R1+0x1404] ;  /* 0x0014040001157983 */ /* 0x000ee20000100800 */
[----:B--2---:R-:W-:-:S05]  /*584d0*/  IMAD.WIDE R22, R2, 0x2, R12 ;  /* 0x0000000202167825 */ /* 0x004fca00078e020c */
[----:B------:R0:W-:Y:S04]  /*584e0*/  @P0 STG.E.U16 [R22.64], R9 ;  /* 0x0000000916000986 */ /* 0x0001e8000c10150a */
[----:B0-----:R-:W2:Y:S01]  /*584f0*/  LDL.LU R9, [R1+0x23a8] ;  /* 0x0023a80001097983 */ /* 0x001ea20000300800 */
[----:B------:R-:W-:-:S05]  /*58500*/  PRMT R6, R7, 0x7632, R6 ;  /* 0x0000763207067816 */ /* 0x000fca0000000006 */
[----:B------:R0:W-:Y:S04]  /*58510*/  STL.S16 [R1+0x4], R6 ;  /* 0x0000040601007387 */ /* 0x0001e80000100600 */
[----:B0-----:R-:W4:Y:S01]  /*58520*/  LDL.LU R6, [R1+0x23a4] ;  /* 0x0023a40001067983 */ /* 0x001f220000300800 */
[----:B---3--:R-:W-:Y:S01]  /*58530*/  ISETP.LT.AND P1, PT, R21, c[0x0][0x178], !P1 ;  /* 0x00005e0015007a0c */ /* 0x008fe20004f21270 */
[----:B-----5:R-:W-:-:S05]  /*58540*/  IMAD.WIDE R20, R2, 0x2, R10 ;  /* 0x0000000202147825 */ /* 0x020fca00078e020a */
[----:B------:R0:W-:Y:S04]  /*58550*/  @P5 STG.E.U16 [R20.64], R7 ;  /* 0x0000000714005986 */ /* 0x0001e8000c10150a */
[----:B0-----:R-:W3:Y:S04]  /*58560*/  LDL.LU R7, [R1+0x23a0] ;  /* 0x0023a00001077983 */ /* 0x001ee80000300800 */
[----:B------:R-:W5:Y:S01]  /*58570*/  LDL R21, [R1+0x1188] ;  /* 0x0011880001157983 */ /* 0x000f620000100800 */
[----:B--2---:R-:W-:-:S05]  /*58580*/  IMAD.WIDE R22, R2, 0x2, R8 ;  /* 0x0000000202167825 */ /* 0x004fca00078e0208 */
[----:B----4-:R0:W-:Y:S04]  /*58590*/  @P3 STG.E.U16 [R22.64], R27 ;  /* 0x0000001b16003986 */ /* 0x0101e8000c10150a */
[----:B0-----:R-:W2:Y:S04]  /*585a0*/  LDL R22, [R1+0x13ec] ;  /* 0x0013ec0001167983 */ /* 0x001ea80000100800 */
[----:B------:R-:W4:Y:S01]  /*585b0*/  LDL.LU R23, [R1+0xc] ;  /* 0x00000c0001177983 */ /* 0x000f220000300800 */
[----:B------:R-:W-:Y:S02]  /*585c0*/  ISETP.LT.AND P5, PT, R0, c[0x0][0x178], !P2 ;  /* 0x00005e0000007a0c */ /* 0x000fe400057a1270 */
[----:B------:R-:W-:-:S02]  /*585d0*/  IADD3 R0, R2, c[0x0][0x198], RZ ;  /* 0x0000660002007a10 */ /* 0x000fc40007ffe0ff */
[----:B------:R-:W-:Y:S02]  /*585e0*/  ISETP.LT.AND P3, PT, R24, c[0x0][0x178], !P2 ;  /* 0x00005e0018007a0c */ /* 0x000fe40005761270 */
[----:B-----5:R-:W-:Y:S01]  /*585f0*/  ISETP.LT.AND P0, PT, R21, c[0x0][0x178], !P2 ;  /* 0x00005e0015007a0c */ /* 0x020fe20005701270 */
[----:B---3--:R-:W-:Y:S01]  /*58600*/  IMAD.WIDE R20, R2, 0x2, R6 ;  /* 0x0000000202147825 */ /* 0x008fe200078e0206 */
[----:B------:R-:W-:Y:S02]  /*58610*/  PRMT R2, R27, 0x7632, R2 ;  /* 0x000076321b027816 */ /* 0x000fe40000000002 */
[----:B------:R-:W3:Y:S04]  /*58620*/  LDL.LU R27, [R1+0x239c] ;  /* 0x00239c00011b7983 */ /* 0x000ee80000300800 */
[----:B------:R-:W-:Y:S04]  /*58630*/  STL [R1+0x237c], R28 ;  /* 0x00237c1c01007387 */ /* 0x000fe80000100800 */
[----:B----4-:R0:W-:Y:S01]  /*58640*/  @P1 STG.E.U16 [R20.64], R23 ;  /* 0x0000001714001986 */ /* 0x0101e2000c10150a */
[----:B------:R-:W-:Y:S01]  /*58650*/  ISETP.LT.AND P1, PT, R25, c[0x0][0x178], !P2 ;  /* 0x00005e0019007a0c */ /* 0x000fe20005721270 */
[----:B------:R-:W-:-:S05]  /*58660*/  IMAD.WIDE R24, R0, 0x2, R18 ;  /* 0x0000000200187825 */ /* 0x000fca00078e0212 */
[----:B------:R1:W-:Y:S01]  /*58670*/  @P0 STG.E.U16 [R24.64], R28 ;  /* 0x0000001c18000986 */ /* 0x0003e2000c10150a */
[----:B0-----:R-:W-:-:S05]  /*58680*/  IMAD.WIDE R20, R0, 0x2, R16 ;  /* 0x0000000200147825 */ /* 0x001fca00078e0210 */
[----:B------:R-:W-:Y:S01]  /*58690*/  @P5 STG.E.U16 [R20.64], R29 ;  /* 0x0000001d14005986 */ /* 0x000fe2000c10150a */
[----:B-1----:R-:W-:-:S03]  /*586a0*/  IMAD.WIDE R24, R0, 0x2, R14 ;  /* 0x0000000200187825 */ /* 0x002fc600078e020e */
[----:B------:R-:W4:Y:S04]  /*586b0*/  LDL R28, [R1+0x13fc] ;  /* 0x0013fc00011c7983 */ /* 0x000f280000100800 */
[----:B------:R0:W-:Y:S04]  /*586c0*/  STL [R1+0x2394], R15 ;  /* 0x0023940f01007387 */ /* 0x0001e80000100800 */
[----:B0-----:R-:W5:Y:S04]  /*586d0*/  LDL R15, [R1+0x1400] ;  /* 0x00140000010f7983 */ /* 0x001f680000100800 */
[----:B------:R-:W3:Y:S01]  /*586e0*/  LDL.LU R29, [R1+0x2398] ;  /* 0x00239800011d7983 */ /* 0x000ee20000300800 */
[----:B--2---:R-:W-:-:S02]  /*586f0*/  ISETP.LT.AND P6, PT, R22, c[0x0][0x178], !P2 ;  /* 0x00005e0016007a0c */ /* 0x004fc400057c1270 */
[----:B------:R-:W-:Y:S01]  /*58700*/  PRMT R3, R23, 0x7632, R3 ;  /* 0x0000763217037816 */ /* 0x000fe20000000003 */
[----:B------:R-:W-:-:S04]  /*58710*/  IMAD.WIDE R22, R0, 0x2, R4 ;  /* 0x0000000200167825 */ /* 0x000fc800078e0204 */
[----:B------:R-:W-:-:S06]  /*58720*/  IMAD.WIDE R20, R0, 0x2, R12 ;  /* 0x0000000200147825 */ /* 0x000fcc00078e020c */
[----:B---3--:R0:W-:Y:S04]  /*58730*/  @P6 STG.E.U16 [R22.64], R29 ;  /* 0x0000001d16006986 */ /* 0x0081e8000c10150a */
[----:B------:R1:W-:Y:S04]  /*58740*/  @P3 STG.E.U16 [R24.64], R27 ;  /* 0x0000001b18003986 */ /* 0x0003e8000c10150a */
[----:B0-----:R-:W2:Y:S04]  /*58750*/  LDL R22, [R1+0x13ec] ;  /* 0x0013ec0001167983 */ /* 0x001ea80000100800 */
[----:B------:R-:W3:Y:S04]  /*58760*/  LDL R23, [R1+0x1188] ;  /* 0x0011880001177983 */ /* 0x000ee80000100800 */
[----:B------:R0:W-:Y:S04]  /*58770*/  STL [R1+0x2320], R29 ;  /* 0x0023201d01007387 */ /* 0x0001e80000100800 */
[----:B-1----:R-:W3:Y:S01]  /*58780*/  LDL R27, [R1+0x1404] ;  /* 0x00140400011b7983 */ /* 0x002ee20000100800 */
[----:B-----5:R-:W-:-:S03]  /*58790*/  ISETP.LT.AND P6, PT, R15, c[0x0][0x178], !P2 ;  /* 0x00005e000f007a0c */ /* 0x020fc600057c1270 */
[----:B------:R-:W5:Y:S04]  /*587a0*/  LDL R24, [R1+0x1220] ;  /* 0x0012200001187983 */ /* 0x000f680000100800 */
[----:B------:R-:W5:Y:S04]  /*587b0*/  LDL R25, [R1+0x13e8] ;  /* 0x0013e80001197983 */ /* 0x000f680000100800 */
[----:B0-----:R-:W5:Y:S04]  /*587c0*/  LDL R29, [R1+0x13f0] ;  /* 0x0013f000011d7983 */ /* 0x001f680000100800 */
[----:B------:R-:W5:Y:S04]  /*587d0*/  LDL R15, [R1+0x21c] ;  /* 0x00021c00010f7983 */ /* 0x000f680000100800 */
[----:B------:R0:W-:Y:S04]  /*587e0*/  @P1 STG.E.U16 [R20.64], R26 ;  /* 0x0000001a14001986 */ /* 0x0001e8000c10150a */
[----:B------:R1:W-:Y:S01]  /*587f0*/  STL [R1+0x2390], R8 ;  /* 0x0023900801007387 */ /* 0x0003e20000100800 */
[----:B0-----:R-:W-:-:S03]  /*58800*/  IMAD.WIDE R20, R0, 0x2, R8 ;  /* 0x0000000200147825 */ /* 0x001fc600078e0208 */
[----:B-1----:R-:W5:Y:S01]  /*58810*/  LDL.LU.S16 R8, [R1+0x4] ;  /* 0x0000040001087983 */ /* 0x002f620000300600 */
[----:B----4-:R-:W-:Y:S02]  /*58820*/  ISETP.LT.AND P0, PT, R28, c[0x0][0x178], !P2 ;  /* 0x00005e001c007a0c */ /* 0x010fe40005701270 */
[----:B------:R-:W-:Y:S01]  /*58830*/  IADD3 R26, R0, c[0x0][0x198], RZ ;  /* 0x00006600001a7a10 */ /* 0x000fe20007ffe0ff */
[----:B------:R0:W-:Y:S04]  /*58840*/  STL [R1+0x238c], R9 ;  /* 0x00238c0901007387 */ /* 0x0001e80000100800 */
[----:B0-----:R-:W4:Y:S01]  /*58850*/  LDL R9, [R1+0x8c] ;  /* 0x00008c0001097983 */ /* 0x001f220000100800 */
[----:B--2---:R-:W-:Y:S02]  /*58860*/  ISETP.LT.AND P1, PT, R22, c[0x0][0x178], !P4 ;  /* 0x00005e0016007a0c */ /* 0x004fe40006721270 */
[----:B---3--:R-:W-:Y:S01]  /*58870*/  ISETP.LT.AND P5, PT, R23, c[0x0][0x178], !P4 ;  /* 0x00005e0017007a0c */ /* 0x008fe200067a1270 */
[----:B------:R-:W-:Y:S01]  /*58880*/  IMAD.WIDE R22, R0, 0x2, R10 ;  /* 0x0000000200167825 */ /* 0x000fe200078e020a */
[----:B------:R-:W-:-:S02]  /*58890*/  ISETP.LT.AND P2, PT, R27, c[0x0][0x178], !P2 ;  /* 0x00005e001b007a0c */ /* 0x000fc40005741270 */
[----:B-----5:R-:W-:Y:S02]  /*588a0*/  IADD3 R27, R24, 0x1b, RZ ;  /* 0x0000001b181b7810 */ /* 0x020fe40007ffe0ff */
[----:B------:R-:W-:Y:S01]  /*588b0*/  ISETP.LT.AND P3, PT, R25, c[0x0][0x178], !P4 ;  /* 0x00005e0019007a0c */ /* 0x000fe20006761270 */
[----:B------:R-:W-:Y:S02]  /*588c0*/  IMAD.WIDE R24, R0, 0x2, R6 ;  /* 0x0000000200187825 */ /* 0x000fe400078e0206 */
[----:B------:R-:W2:Y:S04]  /*588d0*/  LDL R0, [R1+0x20c] ;  /* 0x00020c0001007983 */ /* 0x000ea80000100800 */
[----:B------:R0:W-:Y:S04]  /*588e0*/  @P0 STG.E.U16 [R22.64], R8 ;  /* 0x0000000816000986 */ /* 0x0001e8000c10150a */
[----:B------:R-:W-:Y:S04]  /*588f0*/  @P6 STG.E.U16 [R20.64], R2 ;  /* 0x0000000214006986 */ /* 0x000fe8000c10150a */
[----:B------:R1:W-:Y:S01]  /*58900*/  @P2 STG.E.U16 [R24.64], R3 ;  /* 0x0000000318002986 */ /* 0x0003e2000c10150a */
[----:B------:R-:W-:-:S03]  /*58910*/  ISETP.LT.AND P2, PT, R29, c[0x0][0x178], !P4 ;  /* 0x00005e001d007a0c */ /* 0x000fc60006741270 */
[----:B0-----:R-:W3:Y:S04]  /*58920*/  LDL R8, [R1+0x9c] ;  /* 0x00009c0001087983 */ /* 0x001ee80000100800 */
[----:B-1----:R-:W5:Y:S04]  /*58930*/  LDL R24, [R1+0x1220] ;  /* 0x0012200001187983 */ /* 0x002f680000100800 */
[----:B------:R-:W2:Y:S04]  /*58940*/  LDL R25, [R1+0x13ec] ;  /* 0x0013ec0001197983 */ /* 0x000ea80000100800 */
[----:B------:R0:W-:Y:S04]  /*58950*/  STL [R1+0x2380], R29 ;  /* 0x0023801d01007387 */ /* 0x0001e80000100800 */
[----:B0-----:R-:W2:Y:S01]  /*58960*/  LDL R29, [R1+0x7c] ;  /* 0x00007c00011d7983 */ /* 0x001ea20000100800 */
[----:B------:R-:W-:-:S04]  /*58970*/  IMAD.WIDE R20, R26, 0x2, R18 ;  /* 0x000000021a147825 */ /* 0x000fc800078e0212 */
[C---:B------:R-:W-:Y:S01]  /*58980*/  IMAD.WIDE R22, R26.reuse, 0x2, R4 ;  /* 0x000000021a167825 */ /* 0x040fe200078e0204 */
[----:B------:R-:W-:Y:S04]  /*58990*/  @P5 STG.E.U16 [R20.64], R15 ;  /* 0x0000000f14005986 */ /* 0x000fe8000c10150a */
[----:B--2---:R0:W-:Y:S04]  /*589a0*/  STL [R1+0x2384], R29 ;  /* 0x0023841d01007387 */ /* 0x0041e80000100800 */
[----:B0-----:R-:W2:Y:S04]  /*589b0*/  LDL.LU R29, [R1+0x1ac] ;  /* 0x0001ac00011d7983 */ /* 0x001ea80000300800 */
[----:B------:R0:W-:Y:S04]  /*589c0*/  STL [R1+0x2388], R5 ;  /* 0x0023880501007387 */ /* 0x0001e80000100800 */
[----:B0-----:R-:W2:Y:S04]  /*589d0*/  LDL.LU R5, [R1+0x1bc] ;  /* 0x0001bc0001057983 */ /* 0x001ea80000300800 */
[----:B------:R-:W3:Y:S04]  /*589e0*/  LDL.LU R15, [R1+0x2394] ;  /* 0x00239400010f7983 */ /* 0x000ee80000300800 */
[----:B------:R-:W3:Y:S04]  /*589f0*/  LDL R20, [R1+0x13f8] ;  /* 0x0013f80001147983 */ /* 0x000ee80000100800 */
[----:B------:R-:W4:Y:S01]  /*58a00*/  LDL R21, [R1+0x1400] ;  /* 0x0014000001157983 */ /* 0x000f220000100800 */
[----:B------:R-:W-:Y:S01]  /*58a10*/  IMAD.WIDE R2, R26, 0x2, R16 ;  /* 0x000000021a027825 */ /* 0x000fe200078e0210 */
[----:B------:R-:W-:-:S04]  /*58a20*/  ISETP.LT.AND P6, PT, R28, c[0x0][0x178], !P4 ;  /* 0x00005e001c007a0c */ /* 0x000fc800067c1270 */
[----:B------:R5:W-:Y:S02]  /*58a30*/  @P3 STG.E.U16 [R2.64], R0 ;  /* 0x0000000002003986 */ /* 0x000be4000c10150a */
[C---:B-----5:R-:W-:Y:S02]  /*58a40*/  IADD3 R0, R24.reuse, 0x1c, RZ ;  /* 0x0000001c18007810 */ /* 0x060fe40007ffe0ff */
[----:B------:R-:W-:Y:S02]  /*58a50*/  IADD3 R24, R24, 0x1d, RZ ;  /* 0x0000001d18187810 */ /* 0x000fe40007ffe0ff */
[----:B------:R-:W-:Y:S02]  /*58a60*/  ISETP.GE.AND P3, PT, R0, c[0x0][0x17c], PT ;  /* 0x00005f0000007a0c */ /* 0x000fe40003f66270 */
[----:B------:R-:W5:Y:S04]  /*58a70*/  LDL.LU R0, [R1+0x21c] ;  /* 0x00021c0001007983 */ /* 0x000f680000300800 */
[----:B--2---:R0:W-:Y:S01]  /*58a80*/  @P1 STG.E.U16 [R22.64], R5 ;  /* 0x0000000516001986 */ /* 0x0041e2000c10150a */
[----:B---3--:R-:W-:Y:S01]  /*58a90*/  ISETP.LT.AND P5, PT, R20, c[0x0][0x178], !P4 ;  /* 0x00005e0014007a0c */ /* 0x008fe200067a1270 */
[----:B------:R-:W-:Y:S01]  /*58aa0*/  IMAD.WIDE R2, R26, 0x2, R14 ;  /* 0x000000021a027825 */ /* 0x000fe200078e020e */
[----:B----4-:R-:W-:-:S03]  /*58ab0*/  ISETP.LT.AND P1, PT, R21, c[0x0][0x178], !P4 ;  /* 0x00005e0015007a0c */ /* 0x010fc60006721270 */
[----:B------:R-:W-:Y:S01]  /*58ac0*/  IMAD.WIDE R20, R26, 0x2, R12 ;  /* 0x000000021a147825 */ /* 0x000fe200078e020c */
[----:B------:R-:W-:Y:S01]  /*58ad0*/  @P2 STG.E.U16 [R2.64], R29 ;  /* 0x0000001d02002986 */ /* 0x000fe2000c10150a */
[----:B------:R-:W-:Y:S02]  /*58ae0*/  ISETP.GE.AND P2, PT, R24, c[0x0][0x17c], PT ;  /* 0x00005f0018007a0c */ /* 0x000fe40003f46270 */
[----:B0-----:R-:W-:Y:S01]  /*58af0*/  IMAD.WIDE R22, R26, 0x2, R10 ;  /* 0x000000021a167825 */ /* 0x001fe200078e020a */
[----:B------:R-:W2:Y:S04]  /*58b00*/  LDL R24, [R1+0x6c] ;  /* 0x00006c0001187983 */ /* 0x000ea80000100800 */
[----:B------:R0:W-:Y:S04]  /*58b10*/  @P5 STG.E.U16 [R20.64], R8 ;  /* 0x0000000814005986 */ /* 0x0001e8000c10150a */
[----:B------:R1:W-:Y:S04]  /*58b20*/  @P6 STG.E.U16 [R22.64], R9 ;  /* 0x0000000916006986 */ /* 0x0003e8000c10150a */
[----:B0-----:R-:W3:Y:S04]  /*58b30*/  LDL.LU R8, [R1+0x2390] ;  /* 0x0023900001087983 */ /* 0x001ee80000300800 */
[----:B------:R-:W4:Y:S04]  /*58b40*/  LDL R20, [R1+0x1404] ;  /* 0x0014040001147983 */ /* 0x000f280000100800 */
[----:B------:R-:W2:Y:S04]  /*58b50*/  LDL R21, [R1+0x1188] ;  /* 0x0011880001157983 */ /* 0x000ea80000100800 */
[----:B-1----:R-:W3:Y:S01]  /*58b60*/  LDL.LU R9, [R1+0x238c] ;  /* 0x00238c0001097983 */ /* 0x002ee20000300800 */
[----:B------:R-:W-:-:S02]  /*58b70*/  ISETP.GE.AND P0, PT, R27, c[0x0][0x17c], PT ;  /* 0x00005f001b007a0c */ /* 0x000fc40003f06270 */
[----:B-----5:R-:W-:Y:S01]  /*58b80*/  PRMT R2, R0, 0x7632, R2 ;  /* 0x0000763200027816 */ /* 0x020fe20000000002 */
[----:B------:R-:W5:Y:S01]  /*58b90*/  LDL R22, [R1+0x13e8] ;  /* 0x0013e80001167983 */ /* 0x000f620000100800 */
[----:B------:R-:W-:Y:S02]  /*58ba0*/  IADD3 R0, R26, c[0x0][0x198], RZ ;  /* 0x000066001a007a10 */ /* 0x000fe40007ffe0ff */
[----:B------:R-:W-:Y:S01]  /*58bb0*/  PRMT R3, R5, 0x7632, R3 ;  /* 0x0000763205037816 */ /* 0x000fe20000000003 */
[----:B------:R-:W5:Y:S04]  /*58bc0*/  LDL.LU R23, [R1+0x20c] ;  /* 0x00020c0001177983 */ /* 0x000f680000300800 */
[----:B------:R-:W5:Y:S01]  /*58bd0*/  LDL.LU R5, [R1+0x2388] ;  /* 0x0023880001057983 */ /* 0x000f620000300800 */
[----:B----4-:R-:W-:-:S02]  /*58be0*/  ISETP.LT.AND P4, PT, R20, c[0x0][0x178], !P4 ;  /* 0x00005e0014007a0c */ /* 0x010fc40006781270 */
[----:B--2---:R-:W-:Y:S01]  /*58bf0*/  ISETP.LT.AND P5, PT, R21, c[0x0][0x178], !P0 ;  /* 0x00005e0015007a0c */ /* 0x004fe200047a1270 */
[----:B---3--:R-:W-:-:S05]  /*58c00*/  IMAD.WIDE R20, R26, 0x2, R8 ;  /* 0x000000021a147825 */ /* 0x008fca00078e0208 */
[----:B------:R0:W-:Y:S02]  /*58c10*/  @P1 STG.E.U16 [R20.64], R24 ;  /* 0x0000001814001986 */ /* 0x0001e4000c10150a */
[----:B0-----:R-:W-:Y:S01]  /*58c20*/  IMAD.WIDE R20, R26, 0x2, R6 ;  /* 0x000000021a147825 */ /* 0x001fe200078e0206 */
[----:B------:R-:W-:Y:S02]  /*58c30*/  PRMT R26, R29, 0x7632, R26 ;  /* 0x000076321d1a7816 */ /* 0x000fe4000000001a */
[----:B------:R-:W2:Y:S01]  /*58c40*/  LDL.LU R29, [R1+0x2384] ;  /* 0x00238400011d7983 */ /* 0x000ea20000300800 */
[----:B-----5:R-:W-:Y:S02]  /*58c50*/  ISETP.LT.AND P6, PT, R22, c[0x0][0x178], !P0 ;  /* 0x00005e0016007a0c */ /* 0x020fe400047c1270 */
[----:B------:R-:W-:Y:S01]  /*58c60*/  PRMT R27, R23, 0x7632, R27 ;  /* 0x00007632171b7816 */ /* 0x000fe2000000001b */
[C---:B------:R-:W-:Y:S01]  /*58c70*/  IMAD.WIDE R22, R0.reuse, 0x2, R18 ;  /* 0x0000000200167825 */ /* 0x040fe200078e0212 */
[----:B------:R-:W-:Y:S01]  /*58c80*/  ISETP.LT.AND P1, PT, R25, c[0x0][0x178], !P0 ;  /* 0x00005e0019007a0c */ /* 0x000fe20004721270 */
[----:B--2---:R0:W-:Y:S04]  /*58c90*/  @P4 STG.E.U16 [R20.64], R29 ;  /* 0x0000001d14004986 */ /* 0x0041e8000c10150a */
[----:B------:R1:W-:Y:S04]  /*58ca0*/  @P5 STG.E.U16 [R22.64], R2 ;  /* 0x0000000216005986 */ /* 0x0003e8000c10150a */
[----:B0-----:R-:W2:Y:S04]  /*58cb0*/  LDL.LU R29, [R1+0x2380] ;  /* 0x00238000011d7983 */ /* 0x001ea80000300800 */
[----:B------:R-:W3:Y:S04]  /*58cc0*/  LDL R21, [R1+0x13f8] ;  /* 0x0013f80001157983 */ /* 0x000ee80000100800 */
[----:B-1----:R-:W4:Y:S04]  /*58cd0*/  LDL.LU R22, [R1+0x6c] ;  /* 0x00006c0001167983 */ /* 0x002f280000300800 */
[----:B------:R-:W5:Y:S01]  /*58ce0*/  LDL R23, [R1+0x1400] ;  /* 0x0014000001177983 */ /* 0x000f620000100800 */
[----:B------:R-:W-:Y:S01]  /*58cf0*/  IMAD.WIDE R24, R0, 0x2, R16 ;  /* 0x0000000200187825 */ /* 0x000fe200078e0210 */
[----:B------:R-:W-:-:S04]  /*58d00*/  ISETP.LT.AND P5, PT, R28, c[0x0][0x178], !P0 ;  /* 0x00005e001c007a0c */ /* 0x000fc800047a1270 */
[----:B------:R0:W-:Y:S04]  /*58d10*/  @P6 STG.E.U16 [R24.64], R27 ;  /* 0x0000001b18006986 */ /* 0x0001e8000c10150a */
[----:B0-----:R-:W2:Y:S04]  /*58d20*/  LDL.LU R24, [R1+0x9c] ;  /* 0x00009c0001187983 */ /* 0x001ea80000300800 */
[----:B------:R-:W2:Y:S04]  /*58d30*/  LDL.LU R25, [R1+0x8c] ;  /* 0x00008c0001197983 */ /* 0x000ea80000300800 */
[----:B------:R-:W2:Y:S04]  /*58d40*/  LDL.LU R28, [R1+0x237c] ;  /* 0x00237c00011c7983 */ /* 0x000ea80000300800 */
[----:B------:R-:W-:Y:S01]  /*58d50*/  STL [R1+0x2378], R15 ;  /* 0x0023780f01007387 */ /* 0x000fe20000100800 */
[----:B---3--:R-:W-:Y:S01]  /*58d60*/  ISETP.LT.AND P4, PT, R21, c[0x0][0x178], !P0 ;  /* 0x00005e0015007a0c */ /* 0x008fe20004781270 */
[----:B------:R-:W-:Y:S01]  /*58d70*/  IMAD.WIDE R20, R0, 0x2, R4 ;  /* 0x0000000200147825 */ /* 0x000fe200078e0204 */
[----:B----4-:R-:W-:-:S04]  /*58d80*/  PRMT R2, R22, 0x7632, R2 ;  /* 0x0000763216027816 */ /* 0x010fc80000000002 */
[----:B------:R0:W-:Y:S01]  /*58d90*/  @P1 STG.E.U16 [R20.64], R3 ;  /* 0x0000000314001986 */ /* 0x0001e2000c10150a */
[----:B-----5:R-:W-:Y:S01]  /*58da0*/  ISETP.LT.AND P1, PT, R23, c[0x0][0x178], !P0 ;  /* 0x00005e0017007a0c */ /* 0x020fe20004721270 */
[----:B------:R-:W-:-:S04]  /*58db0*/  IMAD.WIDE R22, R0, 0x2, R12 ;  /* 0x0000000200167825 */ /* 0x000fc800078e020c */
[----:B0-----:R-:W-:Y:S02]  /*58dc0*/  IMAD.WIDE R20, R0, 0x2, R14 ;  /* 0x0000000200147825 */ /* 0x001fe400078e020e */
[----:B------:R-:W3:Y:S04]  /*58dd0*/  LDL R15, [R1+0x28c] ;  /* 0x00028c00010f7983 */ /* 0x000ee80000100800 */
[----:B------:R0:W-:Y:S04]  /*58de0*/  STL [R1+0x2374], R12 ;  /* 0x0023740c01007387 */ /* 0x0001e80000100800 */
[----:B0-----:R-:W4:Y:S04]  /*58df0*/  LDL.LU R12, [R1+0x7c] ;  /* 0x00007c00010c7983 */ /* 0x001f280000300800 */
[----:B------:R0:W-:Y:S04]  /*58e00*/  STL [R1+0x2370], R13 ;  /* 0x0023700d01007387 */ /* 0x0001e80000100800 */
[----:B0-----:R-:W5:Y:S01]  /*58e10*/  LDL R13, [R1+0x1404] ;  /* 0x00140400010d7983 */ /* 0x001f620000100800 */
[----:B--2---:R-:W-:-:S02]  /*58e20*/  ISETP.LT.AND P6, PT, R29, c[0x0][0x178], !P0 ;  /* 0x00005e001d007a0c */ /* 0x004fc400047c1270 */
[----:B------:R-:W-:-:S11]  /*58e30*/  PRMT R27, R24, 0x7632, R27 ;  /* 0x00007632181b7816 */ /* 0x000fd6000000001b */
[----:B------:R0:W-:Y:S04]  /*58e40*/  @P6 STG.E.U16 [R20.64], R26 ;  /* 0x0000001a14006986 */ /* 0x0001e8000c10150a */
[----:B------:R-:W-:Y:S04]  /*58e50*/  @P4 STG.E.U16 [R22.64], R27 ;  /* 0x0000001b16004986 */ /* 0x000fe8000c10150a */
[----:B0-----:R-:W2:Y:S01]  /*58e60*/  LDL R21, [R1+0x1188] ;  /* 0x0011880001157983 */ /* 0x001ea20000100800 */
[----:B----4-:R-:W-:-:S03]  /*58e70*/  PRMT R3, R12, 0x7632, R3 ;  /* 0x000076320c037816 */ /* 0x010fc60000000003 */
[----:B------:R-:W4:Y:S04]  /*58e80*/  LDL R12, [R1+0x27c] ;  /* 0x00027c00010c7983 */ /* 0x000f280000100800 */
[----:B------:R0:W-:Y:S01]  /*58e90*/  STL [R1+0x2360], R26 ;  /* 0x0023601a01007387 */ /* 0x0001e20000100800 */
[----:B-----5:R-:W-:-:S03]  /*58ea0*/  ISETP.LT.AND P0, PT, R13, c[0x0][0x178], !P0 ;  /* 0x00005e000d007a0c */ /* 0x020fc60004701270 */
[----:B0-----:R-:W5:Y:S04]  /*58eb0*/  LDL.LU R26, [R1+0x23c] ;  /* 0x00023c00011a7983 */ /* 0x001f680000300800 */
[----:B------:R-:W2:Y:S04]  /*58ec0*/  LDL R13, [R1+0x13f8] ;  /* 0x0013f800010d7983 */ /* 0x000ea80000100800 */
[----:B------:R-:W2:Y:S04]  /*58ed0*/  LDL R23, [R1+0x13ec] ;  /* 0x0013ec0001177983 */ /* 0x000ea80000100800 */
[----:B------:R0:W-:Y:S04]  /*58ee0*/  STL [R1+0x2364], R27 ;  /* 0x0023641b01007387 */ /* 0x0001e80000100800 */
[----:B0-----:R-:W2:Y:S01]  /*58ef0*/  LDL R27, [R1+0x13e8] ;  /* 0x0013e800011b7983 */ /* 0x001ea20000100800 */
[----:B------:R-:W-:Y:S01]  /*58f00*/  PRMT R28, R25, 0x7632, R28 ;  /* 0x00007632191c7816 */ /* 0x000fe2000000001c */
[C---:B------:R-:W-:Y:S01]  /*58f10*/  IMAD.WIDE R24, R0.reuse, 0x2, R10 ;  /* 0x0000000200187825 */ /* 0x040fe200078e020a */
[----:B--2---:R-:W-:Y:S01]  /*58f20*/  ISETP.LT.AND P6, PT, R27, c[0x0][0x178], !P3 ;  /* 0x00005e001b007a0c */ /* 0x004fe20005fc1270 */
[----:B------:R0:W-:Y:S04]  /*58f30*/  STL [R1+0x2368], R27 ;  /* 0x0023681b01007387 */ /* 0x0001e80000100800 */
[----:B0-----:R-:W2:Y:S01]  /*58f40*/  LDL R27, [R1+0xcc] ;  /* 0x0000cc00011b7983 */ /* 0x001ea20000100800 */
[----:B------:R-:W-:Y:S01]  /*58f50*/  ISETP.LT.AND P4, PT, R21, c[0x0][0x178], !P3 ;  /* 0x00005e0015007a0c */ /* 0x000fe20005f81270 */
[----:B------:R-:W-:-:S02]  /*58f60*/  IMAD.WIDE R20, R0, 0x2, R8 ;  /* 0x0000000200147825 */ /* 0x000fc400078e0208 */
[----:B------:R0:W-:Y:S01]  /*58f70*/  @P5 STG.E.U16 [R24.64], R28 ;  /* 0x0000001c18005986 */ /* 0x0001e2000c10150a */
[----:B------:R-:W-:Y:S01]  /*58f80*/  ISETP.LT.AND P5, PT, R23, c[0x0][0x178], !P3 ;  /* 0x00005e0017007a0c */ /* 0x000fe20005fa1270 */
[C---:B------:R-:W-:Y:S01]  /*58f90*/  IMAD.WIDE R22, R0.reuse, 0x2, R6 ;  /* 0x0000000200167825 */ /* 0x040fe200078e0206 */
[----:B0-----:R-:W-:Y:S01]  /*58fa0*/  IADD3 R25, R0, c[0x0][0x198], RZ ;  /* 0x0000660000197a10 */ /* 0x001fe20007ffe0ff */
[----:B--2---:R0:W-:Y:S04]  /*58fb0*/  STL [R1+0x236c], R27 ;  /* 0x00236c1b01007387 */ /* 0x0041e80000100800 */
[----:B------:R-:W2:Y:S04]  /*58fc0*/  LDL R0, [R1+0x1220] ;  /* 0x0012200001007983 */ /* 0x000ea80000100800 */
[----:B------:R1:W-:Y:S04]  /*58fd0*/  @P1 STG.E.U16 [R20.64], R2 ;  /* 0x0000000214001986 */ /* 0x0003e8000c10150a */
[----:B------:R3:W-:Y:S04]  /*58fe0*/  @P0 STG.E.U16 [R22.64], R3 ;  /* 0x0000000316000986 */ /* 0x0007e8000c10150a */
[----:B0-----:R-:W5:Y:S01]  /*58ff0*/  LDL R27, [R1+0xdc] ;  /* 0x0000dc00011b7983 */ /* 0x001f620000100800 */
[----:B-1----:R-:W-:-:S04]  /*59000*/  IMAD.WIDE R20, R25, 0x2, R18 ;  /* 0x0000000219147825 */ /* 0x002fc800078e0212 */
[----:B---3--:R-:W-:Y:S01]  /*59010*/  IMAD.WIDE R2, R25, 0x2, R16 ;  /* 0x0000000219027825 */ /* 0x008fe200078e0210 */
[----:B------:R0:W-:Y:S04]  /*59020*/  @P4 STG.E.U16 [R20.64], R15 ;  /* 0x0000000f14004986 */ /* 0x0001e8000c10150a */
[----:B----4-:R1:W-:Y:S01]  /*59030*/  @P6 STG.E.U16 [R2.64], R12 ;  /* 0x0000000c02006986 */ /* 0x0103e2000c10150a */
[----:B--2---:R-:W-:-:S04]  /*59040*/  IADD3 R0, R0, 0x1e, RZ ;  /* 0x0000001e00007810 */ /* 0x004fc80007ffe0ff */
[----:B------:R-:W-:Y:S02]  /*59050*/  ISETP.GE.AND P0, PT, R0, c[0x0][0x17c], PT ;  /* 0x00005f0000007a0c */ /* 0x000fe40003f06270 */
[----:B------:R-:W2:Y:S04]  /*59060*/  LDL R0, [R1+0x1220] ;  /* 0x0012200001007983 */ /* 0x000ea80000100800 */
[----:B0-----:R-:W3:Y:S04]  /*59070*/  LDL.LU R15, [R1+0x2378] ;  /* 0x00237800010f7983 */ /* 0x001ee80000300800 */
[----:B-1----:R-:W4:Y:S04]  /*59080*/  LDL.LU R12, [R1+0x2374] ;  /* 0x00237400010c7983 */ /* 0x002f280000300800 */
[----:B------:R-:W2:Y:S04]  /*59090*/  LDL.LU R2, [R1+0x27c] ;  /* 0x00027c0001027983 */ /* 0x000ea80000300800 */
[----:B------:R-:W2:Y:S01]  /*590a0*/  LDL.LU R3, [R1+0x22c] ;  /* 0x00022c0001037983 */ /* 0x000ea20000300800 */
[----:B------:R-:W-:Y:S01]  /*590b0*/  ISETP.LT.AND P1, PT, R29, c[0x0][0x178], !P3 ;  /* 0x00005e001d007a0c */ /* 0x000fe20005f21270 */
[----:B------:R-:W-:-:S04]  /*590c0*/  IMAD.WIDE R22, R25, 0x2, R4 ;  /* 0x0000000219167825 */ /* 0x000fc800078e0204 */
[----:B---3--:R-:W-:Y:S01]  /*590d0*/  IMAD.WIDE R20, R25, 0x2, R14 ;  /* 0x0000000219147825 */ /* 0x008fe200078e020e */
[----:B--2---:R0:W-:Y:S01]  /*590e0*/  @P5 STG.E.U16 [R22.64], R3 ;  /* 0x0000000316005986 */ /* 0x0041e2000c10150a */
[----:B------:R-:W-:-:S06]  /*590f0*/  ISETP.LT.AND P5, PT, R13, c[0x0][0x178], !P3 ;  /* 0x00005e000d007a0c */ /* 0x000fcc0005fa1270 */
[----:B-----5:R1:W-:Y:S04]  /*59100*/  @P1 STG.E.U16 [R20.64], R26 ;  /* 0x0000001a14001986 */ /* 0x0203e8000c10150a */
[----:B0-----:R-:W2:Y:S04]  /*59110*/  LDL.LU R22, [R1+0x28c] ;  /* 0x00028c0001167983 */ /* 0x001ea80000300800 */
[----:B------:R-:W3:Y:S04]  /*59120*/  LDL R23, [R1+0x1404] ;  /* 0x0014040001177983 */ /* 0x000ee80000100800 */
[----:B------:R-:W5:Y:S04]  /*59130*/  LDL.LU R13, [R1+0x2370] ;  /* 0x00237000010d7983 */ /* 0x000f680000300800 */
[----:B-1----:R-:W2:Y:S04]  /*59140*/  LDL R20, [R1+0x13fc] ;  /* 0x0013fc0001147983 */ /* 0x002ea80000100800 */
[----:B------:R-:W3:Y:S04]  /*59150*/  LDL R21, [R1+0x1400] ;  /* 0x0014000001157983 */ /* 0x000ee80000100800 */
[----:B----4-:R0:W-:Y:S01]  /*59160*/  STL [R1+0x235c], R12 ;  /* 0x00235c0c01007387 */ /* 0x0101e20000100800 */
[----:B--2---:R-:W-:-:S02]  /*59170*/  ISETP.LT.AND P4, PT, R20, c[0x0][0x178], !P3 ;  /* 0x00005e0014007a0c */ /* 0x004fc40005f81270 */
[----:B---3--:R-:W-:Y:S01]  /*59180*/  ISETP.LT.AND P6, PT, R21, c[0x0][0x178], !P3 ;  /* 0x00005e0015007a0c */ /* 0x008fe20005fc1270 */
[----:B-----5:R-:W-:Y:S02]  /*59190*/  IMAD.WIDE R20, R25, 0x2, R12 ;  /* 0x0000000219147825 */ /* 0x020fe400078e020c */
[----:B0-----:R-:W2:Y:S04]  /*591a0*/  LDL R12, [R1+0x13fc] ;  /* 0x0013fc00010c7983 */ /* 0x001ea80000100800 */
[----:B------:R0:W-:Y:S04]  /*591b0*/  STL [R1+0x2358], R13 ;  /* 0x0023580d01007387 */ /* 0x0001e80000100800 */
[----:B------:R1:W-:Y:S04]  /*591c0*/  @P5 STG.E.U16 [R20.64], R27 ;  /* 0x0000001b14005986 */ /* 0x0003e8000c10150a */
[----:B0-----:R-:W3:Y:S04]  /*591d0*/  LDL.LU R13, [R1+0xbc] ;  /* 0x0000bc00010d7983 */ /* 0x001ee80000300800 */
[----:B-1----:R-:W4:Y:S01]  /*591e0*/  LDL.LU R27, [R1+0x236c] ;  /* 0x00236c00011b7983 */ /* 0x002f220000300800 */
[----:B------:R-:W-:-:S02]  /*591f0*/  IADD3 R0, R0, 0x1f, RZ ;  /* 0x0000001f00007810 */ /* 0x000fc40007ffe0ff */
[----:B------:R-:W-:Y:S01]  /*59200*/  PRMT R28, R2, 0x7632, R28 ;  /* 0x00007632021c7816 */ /* 0x000fe2000000001c */
[----:B------:R-:W5:Y:S01]  /*59210*/  LDL R21, [R1+0x1188] ;  /* 0x0011880001157983 */ /* 0x000f620000100800 */
[----:B------:R-:W-:Y:S02]  /*59220*/  ISETP.GE.AND P1, PT, R0, c[0x0][0x17c], PT ;  /* 0x00005f0000007a0c */ /* 0x000fe40003f26270 */
[----:B------:R-:W-:Y:S01]  /*59230*/  PRMT R0, R3, 0x7632, R0 ;  /* 0x0000763203007816 */ /* 0x000fe20000000000 */
[----:B------:R-:W-:Y:S01]  /*59240*/  IMAD.WIDE R2, R25, 0x2, R10 ;  /* 0x0000000219027825 */ /* 0x000fe200078e020a */
[----:B------:R-:W-:Y:S02]  /*59250*/  PRMT R24, R22, 0x7632, R24 ;  /* 0x0000763216187816 */ /* 0x000fe40000000018 */
[----:B------:R-:W-:Y:S01]  /*59260*/  ISETP.LT.AND P3, PT, R23, c[0x0][0x178], !P3 ;  /* 0x00005e0017007a0c */ /* 0x000fe20005f61270 */
[----:B------:R-:W-:Y:S01]  /*59270*/  IMAD.WIDE R22, R25, 0x2, R8 ;  /* 0x0000000219167825 */ /* 0x000fe200078e0208 */
[----:B----4-:R0:W-:Y:S04]  /*59280*/  @P4 STG.E.U16 [R2.64], R27 ;  /* 0x0000001b02004986 */ /* 0x0101e8000c10150a */
[----:B---3--:R1:W-:Y:S04]  /*59290*/  @P6 STG.E.U16 [R22.64], R13 ;  /* 0x0000000d16006986 */ /* 0x0083e8000c10150a */
[----:B0-----:R-:W3:Y:S04]  /*592a0*/  LDL.LU R27, [R1+0x2368] ;  /* 0x00236800011b7983 */ /* 0x001ee80000300800 */
[----:B-1----:R-:W4:Y:S01]  /*592b0*/  LDL R22, [R1+0xac] ;  /* 0x0000ac0001167983 */ /* 0x002f220000100800 */
[----:B-----5:R-:W-:Y:S01]  /*592c0*/  ISETP.LT.AND P5, PT, R21, c[0x0][0x178], !P2 ;  /* 0x00005e0015007a0c */ /* 0x020fe200057a1270 */
[C---:B------:R-:W-:Y:S01]  /*592d0*/  IMAD.WIDE R20, R25.reuse, 0x2, R6 ;  /* 0x0000000219147825 */ /* 0x040fe200078e0206 */
[----:B------:R-:W-:Y:S01]  /*592e0*/  IADD3 R2, R25, c[0x0][0x198], RZ ;  /* 0x0000660019027a10 */ /* 0x000fe20007ffe0ff */
[----:B------:R-:W5:Y:S01]  /*592f0*/  LDL R23, [R1+0x13ec] ;  /* 0x0013ec0001177983 */ /* 0x000f620000100800 */
[----:B------:R-:W-:-:S03]  /*59300*/  PRMT R3, R26, 0x7632, R3 ;  /* 0x000076321a037816 */ /* 0x000fc60000000003 */
[----:B------:R-:W2:Y:S01]  /*59310*/  LDL R25, [R1+0x13f8] ;  /* 0x0013f80001197983 */ /* 0x000ea20000100800 */
[----:B---3--:R-:W-:-:S03]  /*59320*/  ISETP.LT.AND P4, PT, R27, c[0x0][0x178], !P2 ;  /* 0x00005e001b007a0c */ /* 0x008fc60005781270 */
[----:B------:R-:W3:Y:S04]  /*59330*/  LDL.LU R27, [R1+0x2364] ;  /* 0x00236400011b7983 */ /* 0x000ee80000300800 */
[----:B----4-:R0:W-:Y:S04]  /*59340*/  @P3 STG.E.U16 [R20.64], R22 ;  /* 0x0000001614003986 */ /* 0x0101e8000c10150a */
[----:B0-----:R-:W4:Y:S04]  /*59350*/  LDL.LU R20, [R1+0xdc] ;  /* 0x0000dc0001147983 */ /* 0x001f280000300800 */
[----:B------:R-:W3:Y:S04]  /*59360*/  LDL.LU R21, [R1+0xcc] ;  /* 0x0000cc0001157983 */ /* 0x000ee80000300800 */
[----:B------:R-:W4:Y:S01]  /*59370*/  LDL.LU R26, [R1+0x2360] ;  /* 0x00236000011a7983 */ /* 0x000f220000300800 */
[----:B-----5:R-:W-:Y:S01]  /*59380*/  ISETP.LT.AND P3, PT, R23, c[0x0][0x178], !P2 ;  /* 0x00005e0017007a0c */ /* 0x020fe20005761270 */
[----:B------:R-:W-:-:S05]  /*59390*/  IMAD.WIDE R22, R2, 0x2, R18 ;  /* 0x0000000202167825 */ /* 0x000fca00078e0212 */
[----:B------:R-:W-:Y:S01]  /*593a0*/  @P5 STG.E.U16 [R22.64], R24 ;  /* 0x0000001816005986 */ /* 0x000fe2000c10150a */
[----:B---3--:R-:W-:Y:S02]  /*593b0*/  PRMT R27, R21, 0x7632, R27 ;  /* 0x00007632151b7816 */ /* 0x008fe4000000001b */
[----:B----4-:R-:W-:Y:S01]  /*593c0*/  PRMT R26, R20, 0x7632, R26 ;  /* 0x00007632141a7816 */ /* 0x010fe2000000001a */
[----:B------:R-:W-:-:S05]  /*593d0*/  IMAD.WIDE R20, R2, 0x2, R16 ;  /* 0x0000000202147825 */ /* 0x000fca00078e0210 */
[----:B------:R0:W-:Y:S01]  /*593e0*/  @P4 STG.E.U16 [R20.64], R28 ;  /* 0x0000001c14004986 */ /* 0x0001e2000c10150a */
[----:B--2---:R-:W-:-:S03]  /*593f0*/  ISETP.LT.AND P4, PT, R12, c[0x0][0x178], !P2 ;  /* 0x00005e000c007a0c */ /* 0x004fc60005781270 */
[----:B0-----:R-:W2:Y:S01]  /*59400*/  LDL R21, [R1+0x1400] ;  /* 0x0014000001157983 */ /* 0x001ea20000100800 */
[----:B------:R-:W-:-:S03]  /*59410*/  PRMT R20, R13, 0x7632, R20 ;  /* 0x000076320d147816 */ /* 0x000fc60000000014 */
[----:B------:R0:W-:Y:S04]  /*59420*/  STL [R1+0x2338], R28 ;  /* 0x0023381c01007387 */ /* 0x0001e80000100800 */
[----:B0-----:R-:W3:Y:S04]  /*59430*/  LDL R28, [R1+0x13f8] ;  /* 0x0013f800011c7983 */ /* 0x001ee80000100800 */
[----:B------:R-:W4:Y:S04]  /*59440*/  LDL.LU R12, [R1+0x235c] ;  /* 0x00235c00010c7983 */ /* 0x000f280000300800 */
[----:B------:R-:W5:Y:S01]  /*59450*/  LDL.LU R13, [R1+0x2358] ;  /* 0x00235800010d7983 */ /* 0x000f620000300800 */
[----:B------:R-:W-:Y:S01]  /*59460*/  ISETP.LT.AND P6, PT, R29, c[0x0][0x178], !P2 ;  /* 0x00005e001d007a0c */ /* 0x000fe200057c1270 */
[----:B------:R-:W-:Y:S01]  /*59470*/  IMAD.WIDE R22, R2, 0x2, R4 ;  /* 0x0000000202167825 */ /* 0x000fe200078e0204 */
[----:B------:R-:W-:-:S03]  /*59480*/  ISETP.LT.AND P5, PT, R25, c[0x0][0x178], !P2 ;  /* 0x00005e0019007a0c */ /* 0x000fc600057a1270 */
[----:B------:R-:W-:Y:S01]  /*59490*/  IMAD.WIDE R24, R2, 0x2, R14 ;  /* 0x0000000202187825 */ /* 0x000fe200078e020e */
[----:B------:R0:W-:Y:S07]  /*594a0*/  @P3 STG.E.U16 [R22.64], R0 ;  /* 0x0000000016003986 */ /* 0x0001ee000c10150a */
[----:B------:R1:W-:Y:S04]  /*594b0*/  @P6 STG.E.U16 [R24.64], R3 ;  /* 0x0000000318006986 */ /* 0x0003e8000c10150a */
[----:B0-----:R-:W3:Y:S04]  /*594c0*/  LDL R22, [R1+0x1404] ;  /* 0x0014040001167983 */ /* 0x001ee80000100800 */
[----:B------:R-:W3:Y:S04]  /*594d0*/  LDL R23, [R1+0x1188] ;  /* 0x0011880001177983 */ /* 0x000ee80000100800 */
[----:B-1----:R-:W3:Y:S01]  /*594e0*/  LDL.LU R3, [R1+0xac] ;  /* 0x0000ac0001037983 */ /* 0x002ee20000300800 */
[----:B--2---:R-:W-:-:S03]  /*594f0*/  ISETP.LT.AND P3, PT, R21, c[0x0][0x178], !P2 ;  /* 0x00005e0015007a0c */ /* 0x004fc60005761270 */
[----:B------:R-:W2:Y:S04]  /*59500*/  LDL R21, [R1+0x1220] ;  /* 0x0012200001157983 */ /* 0x000ea80000100800 */
[----:B----4-:R0:W-:Y:S01]  /*59510*/  STL [R1+0x2354], R12 ;  /* 0x0023540c01007387 */ /* 0x0101e20000100800 */
[----:B-----5:R-:W-:-:S05]  /*59520*/  IMAD.WIDE R24, R2, 0x2, R12 ;  /* 0x0000000202187825 */ /* 0x020fca00078e020c */
[----:B------:R1:W-:Y:S04]  /*59530*/  @P5 STG.E.U16 [R24.64], R26 ;  /* 0x0000001a18005986 */ /* 0x0003e8000c10150a */
[----:B0-----:R-:W4:Y:S04]  /*59540*/  LDL.LU R12, [R1+0x2ec] ;  /* 0x0002ec00010c7983 */ /* 0x001f280000300800 */
[----:B------:R0:W-:Y:S04]  /*59550*/  STL [R1+0x2350], R13 ;  /* 0x0023500d01007387 */ /* 0x0001e80000100800 */
[----:B-1----:R-:W5:Y:S01]  /*59560*/  LDL R26, [R1+0x13e8] ;  /* 0x0013e800011a7983 */ /* 0x002f620000100800 */
[----:B------:R-:W-:-:S03]  /*59570*/  IMAD.WIDE R24, R2, 0x2, R8 ;  /* 0x0000000202187825 */ /* 0x000fc600078e0208 */
[----:B0-----:R-:W2:Y:S04]  /*59580*/  LDL R13, [R1+0x2fc] ;  /* 0x0002fc00010d7983 */ /* 0x001ea80000100800 */
[----:B------:R0:W-:Y:S04]  /*59590*/  STL [R1+0x234c], R8 ;  /* 0x00234c0801007387 */ /* 0x0001e80000100800 */
[----:B0-----:R-:W2:Y:S01]  /*595a0*/  LDL R8, [R1+0x13ec] ;  /* 0x0013ec0001087983 */ /* 0x001ea20000100800 */
[----:B---3--:R-:W-:Y:S02]  /*595b0*/  ISETP.LT.AND P2, PT, R22, c[0x0][0x178], !P2 ;  /* 0x00005e0016007a0c */ /* 0x008fe40005741270 */
[----:B------:R-:W-:Y:S01]  /*595c0*/  ISETP.LT.AND P6, PT, R23, c[0x0][0x178], !P0 ;  /* 0x00005e0017007a0c */ /* 0x000fe200047c1270 */
[C---:B------:R-:W-:Y:S01]  /*595d0*/  IMAD.WIDE R22, R2.reuse, 0x2, R10 ;  /* 0x0000000202167825 */ /* 0x040fe200078e020a */
[----:B------:R-:W-:Y:S01]  /*595e0*/  PRMT R0, R3, 0x7632, R0 ;  /* 0x0000763203007816 */ /* 0x000fe20000000000 */
[----:B------:R0:W-:Y:S01]  /*595f0*/  STL [R1+0x2348], R9 ;  /* 0x0023480901007387 */ /* 0x0001e20000100800 */
[----:B------:R-:W-:-:S03]  /*59600*/  IADD3 R3, R2, c[0x0][0x198], RZ ;  /* 0x0000660002037a10 */ /* 0x000fc60007ffe0ff */
[----:B------:R1:W-:Y:S01]  /*59610*/  @P4 STG.E.U16 [R22.64], R27 ;  /* 0x0000001b16004986 */ /* 0x0003e2000c10150a */
[----:B------:R-:W-:-:S03]  /*59620*/  ISETP.LT.AND P5, PT, R29, c[0x0][0x178], !P0 ;  /* 0x00005e001d007a0c */ /* 0x000fc600047a1270 */
[----:B------:R-:W-:Y:S04]  /*59630*/  @P3 STG.E.U16 [R24.64], R20 ;  /* 0x0000001418003986 */ /* 0x000fe8000c10150a */
[----:B0-----:R-:W3:Y:S01]  /*59640*/  LDL R9, [R1+0x1404] ;  /* 0x0014040001097983 */ /* 0x001ee20000100800 */
[----:B-1----:R-:W-:-:S03]  /*59650*/  IMAD.WIDE R22, R2, 0x2, R6 ;  /* 0x0000000202167825 */ /* 0x002fc600078e0206 */
[----:B------:R-:W3:Y:S01]  /*59660*/  LDL R2, [R1+0x13e8] ;  /* 0x0013e80001027983 */ /* 0x000ee20000100800 */
[----:B--2---:R-:W-:-:S03]  /*59670*/  ISETP.LT.AND P3, PT, R8, c[0x0][0x178], !P0 ;  /* 0x00005e0008007a0c */ /* 0x004fc60004761270 */
[----:B------:R-:W2:Y:S04]  /*59680*/  LDL R8, [R1+0x1400] ;  /* 0x0014000001087983 */ /* 0x000ea80000100800 */
[----:B------:R0:W-:Y:S04]  /*59690*/  STL [R1+0x233c], R29 ;  /* 0x00233c1d01007387 */ /* 0x0001e80000100800 */
[----:B0-----:R-:W2:Y:S04]  /*596a0*/  LDL R29, [R1+0xec] ;  /* 0x0000ec00011d7983 */ /* 0x001ea80000100800 */
[----:B--2---:R0:W-:Y:S04]  /*596b0*/  STL [R1+0x2340], R29 ;  /* 0x0023401d01007387 */ /* 0x0041e80000100800 */
[----:B0-----:R-:W2:Y:S01]  /*596c0*/  LDL R29, [R1+0xfc] ;  /* 0x0000fc00011d7983 */ /* 0x001ea20000100800 */
[----:B-----5:R-:W-:Y:S01]  /*596d0*/  ISETP.LT.AND P4, PT, R26, c[0x0][0x178], !P0 ;  /* 0x00005e001a007a0c */ /* 0x020fe20004781270 */
[----:B------:R-:W-:-:S02]  /*596e0*/  IMAD.WIDE R26, R3, 0x2, R18 ;  /* 0x00000002031a7825 */ /* 0x000fc400078e0212 */
[----:B------:R-:W-:Y:S04]  /*596f0*/  @P2 STG.E.U16 [R22.64], R0 ;  /* 0x0000000016002986 */ /* 0x000fe8000c10150a */
[----:B--2---:R0:W-:Y:S04]  /*59700*/  STL [R1+0x2344], R29 ;  /* 0x0023441d01007387 */ /* 0x0041e80000100800 */
[----:B0-----:R-:W2:Y:S01]  /*59710*/  LDL.LU R29, [R1+0x30c] ;  /* 0x00030c00011d7983 */ /* 0x001ea20000300800 */
[----:B------:R-:W-:Y:S01]  /*59720*/  IMAD.WIDE R22, R3, 0x2, R16 ;  /* 0x0000000203167825 */ /* 0x000fe200078e0210 */
[----:B------:R-:W-:-:S02]  /*59730*/  IADD3 R0, R21, 0x20, RZ ;  /* 0x0000002015007810 */ /* 0x000fc40007ffe0ff */
[----:B----4-:R0:W-:Y:S01]  /*59740*/  @P6 STG.E.U16 [R26.64], R12 ;  /* 0x0000000c1a006986 */ /* 0x0101e2000c10150a */
[----:B------:R-:W-:-:S03]  /*59750*/  IMAD.WIDE R20, R3, 0x2, R4 ;  /* 0x0000000203147825 */ /* 0x000fc600078e0204 */
[----:B0-----:R-:W4:Y:S04]  /*59760*/  LDL.LU R26, [R1+0x29c] ;  /* 0x00029c00011a7983 */ /* 0x001f280000300800 */
[----:B------:R-:W5:Y:S04]  /*59770*/  LDL R27, [R1+0x13fc] ;  /* 0x0013fc00011b7983 */ /* 0x000f680000100800 */
[----:B--2---:R0:W-:Y:S01]  /*59780*/  @P4 STG.E.U16 [R22.64], R29 ;  /* 0x0000001d16004986 */ /* 0x0041e2000c10150a */
[----:B------:R-:W-:-:S03]  /*59790*/  ISETP.GE.AND P4, PT, R0, c[0x0][0x17c], PT ;  /* 0x00005f0000007a0c */ /* 0x000fc60003f86270 */
[----:B------:R-:W2:Y:S04]  /*597a0*/  LDL R0, [R1+0x1220] ;  /* 0x0012200001007983 */ /* 0x000ea80000100800 */
[----:B------:R1:W-:Y:S04]  /*597b0*/  @P3 STG.E.U16 [R20.64], R13 ;  /* 0x0000000d14003986 */ /* 0x0003e8000c10150a */
[----:B0-----:R-:W2:Y:S01]  /*597c0*/  LDL R22, [R1+0x1188] ;  /* 0x0011880001167983 */ /* 0x001ea20000100800 */
[----:B------:R-:W-:-:S03]  /*597d0*/  PRMT R23, R12, 0x7632, R23 ;  /* 0x000076320c177816 */ /* 0x000fc60000000017 */
[----:B------:R-:W2:Y:S04]  /*597e0*/  LDL.LU R12, [R1+0x2354] ;  /* 0x00235400010c7983 */ /* 0x000ea80000300800 */
[----:B-1----:R-:W2:Y:S04]  /*597f0*/  LDL.LU R13, [R1+0x2350] ;  /* 0x00235000010d7983 */ /* 0x002ea80000300800 */
[----:B------:R-:W2:Y:S01]  /*59800*/  LDL R21, [R1+0x2ac] ;  /* 0x0002ac0001157983 */ /* 0x000ea20000100800 */
[----:B------:R-:W-:-:S03]  /*59810*/  IMAD.WIDE R24, R3, 0x2, R14 ;  /* 0x0000000203187825 */ /* 0x000fc600078e020e */
[----:B------:R-:W-:Y:S01]  /*59820*/  STL [R1+0x2334], R11 ;  /* 0x0023340b01007387 */ /* 0x000fe20000100800 */
[----:B------:R-:W-:Y:S02]  /*59830*/  ISETP.LT.AND P6, PT, R28, c[0x0][0x178], !P0 ;  /* 0x00005e001c007a0c */ /* 0x000fe400047c1270 */
[----:B-----5:R-:W-:Y:S01]  /*59840*/  ISETP.LT.AND P2, PT, R27, c[0x0][0x178], !P0 ;  /* 0x00005e001b007a0c */ /* 0x020fe20004741270 */
[----:B--2---:R0:W-:Y:S02]  /*59850*/  @P5 STG.E.U16 [R24.64], R21 ;  /* 0x0000001518005986 */ /* 0x0041e4000c10150a */
[C---:B0-----:R-:W-:Y:S02]  /*59860*/  IMAD.WIDE R24, R3.reuse, 0x2, R10 ;  /* 0x0000000203187825 */ /* 0x041fe400078e020a */
[----:B------:R-:W2:Y:S02]  /*59870*/  LDL.LU R11, [R1+0x10c] ;  /* 0x00010c00010b7983 */ /* 0x000ea40000300800 */
[----:B------:R-:W-:Y:S01]  /*59880*/  IMAD.WIDE R20, R3, 0x2, R12 ;  /* 0x0000000203147825 */ /* 0x000fe200078e020c */
[----:B------:R-:W-:-:S02]  /*59890*/  ISETP.LT.AND P3, PT, R8, c[0x0][0x178], !P0 ;  /* 0x00005e0008007a0c */ /* 0x000fc40004761270 */
[----:B------:R-:W5:Y:S01]  /*598a0*/  LDL.LU R8, [R1+0x234c] ;  /* 0x00234c0001087983 */ /* 0x000f620000300800 */
[----:B---3--:R-:W-:Y:S02]  /*598b0*/  ISETP.LT.AND P0, PT, R9, c[0x0][0x178], !P0 ;  /* 0x00005e0009007a0c */ /* 0x008fe40004701270 */
[----:B------:R-:W-:Y:S01]  /*598c0*/  IADD3 R0, R0, 0x21, RZ ;  /* 0x0000002100007810 */ /* 0x000fe20007ffe0ff */
[----:B------:R-:W5:Y:S04]  /*598d0*/  LDL.LU R9, [R1+0x2348] ;  /* 0x0023480001097983 */ /* 0x000f680000300800 */
[----:B----4-:R5:W-:Y:S04]  /*598e0*/  @P6 STG.E.U16 [R20.64], R26 ;  /* 0x0000001a14006986 */ /* 0x010be8000c10150a */
[----:B--2---:R-:W-:Y:S01]  /*598f0*/  @P2 STG.E.U16 [R24.64], R11 ;  /* 0x0000000b18002986 */ /* 0x004fe2000c10150a */
[----:B------:R-:W-:-:S02]  /*59900*/  ISETP.GE.AND P2, PT, R0, c[0x0][0x17c], PT ;  /* 0x00005f0000007a0c */ /* 0x000fc40003f46270 */
[----:B------:R-:W-:Y:S02]  /*59910*/  PRMT R0, R29, 0x7632, R0 ;  /* 0x000076321d007816 */ /* 0x000fe40000000000 */
[----:B------:R-:W2:Y:S01]  /*59920*/  LDL.LU R29, [R1+0x2344] ;  /* 0x00234400011d7983 */ /* 0x000ea20000300800 */
[----:B-----5:R-:W-:Y:S01]  /*59930*/  IMAD.WIDE R20, R3, 0x2, R8 ;  /* 0x0000000203147825 */ /* 0x020fe200078e0208 */
[----:B------:R-:W-:-:S04]  /*59940*/  ISETP.LT.AND P5, PT, R22, c[0x0][0x178], !P1 ;  /* 0x00005e0016007a0c */ /* 0x000fc80004fa1270 */
[----:B--2---:R0:W-:Y:S04]  /*59950*/  @P3 STG.E.U16 [R20.64], R29 ;  /* 0x0000001d14003986 */ /* 0x0041e8000c10150a */
[----:B0-----:R-:W2:Y:S01]  /*59960*/  LDL.LU R29, [R1+0x2340] ;  /* 0x00234000011d7983 */ /* 0x001ea20000300800 */
[C---:B------:R-:W-:Y:S02]  /*59970*/  IADD3 R22, R3.reuse, c[0x0][0x198], RZ ;  /* 0x0000660003167a10 */ /* 0x040fe40007ffe0ff */
[----:B------:R-:W-:Y:S01]  /*59980*/  ISETP.LT.AND P6, PT, R2, c[0x0][0x178], !P1 ;  /* 0x00005e0002007a0c */ /* 0x000fe20004fc1270 */
[----:B------:R-:W-:-:S05]  /*59990*/  IMAD.WIDE R2, R3, 0x2, R6 ;  /* 0x0000000203027825 */ /* 0x000fca00078e0206 */
[----:B--2---:R0:W-:Y:S04]  /*599a0*/  @P0 STG.E.U16 [R2.64], R29 ;  /* 0x0000001d02000986 */ /* 0x0041e8000c10150a */
[----:B0-----:R-:W2:Y:S04]  /*599b0*/  LDL.LU R29, [R1+0x233c] ;  /* 0x00233c00011d7983 */ /* 0x001ea80000300800 */
[----:B------:R-:W3:Y:S01]  /*599c0*/  LDL R3, [R1+0x13ec] ;  /* 0x0013ec0001037983 */ /* 0x000ee20000100800 */
[----:B------:R-:W-:-:S05]  /*599d0*/  IMAD.WIDE R24, R22, 0x2, R18 ;  /* 0x0000000216187825 */ /* 0x000fca00078e0212 */
[----:B------:R0:W-:Y:S01]  /*599e0*/  @P5 STG.E.U16 [R24.64], R23 ;  /* 0x0000001718005986 */ /* 0x0001e2000c10150a */
[----:B------:R-:W-:-:S03]  /*599f0*/  ISETP.LT.AND P0, PT, R28, c[0x0][0x178], !P1 ;  /* 0x00005e001c007a0c */ /* 0x000fc60004f01270 */
[----:B0-----:R-:W4:Y:S04]  /*59a00*/  LDL.LU R24, [R1+0x2fc] ;  /* 0x0002fc0001187983 */ /* 0x001f280000300800 */
[----:B------:R-:W5:Y:S04]  /*59a10*/  LDL.LU R25, [R1+0x2ac] ;  /* 0x0002ac0001197983 */ /* 0x000f680000300800 */
[----:B------:R-:W5:Y:S04]  /*59a20*/  LDL.LU R28, [R1+0x2338] ;  /* 0x00233800011c7983 */ /* 0x000f680000300800 */
[----:B------:R-:W-:Y:S01]  /*59a30*/  STL [R1+0x2330], R5 ;  /* 0x0023300501007387 */ /* 0x000fe20000100800 */
[----:B---3--:R-:W-:Y:S01]  /*59a40*/  ISETP.LT.AND P5, PT, R3, c[0x0][0x178], !P1 ;  /* 0x00005e0003007a0c */ /* 0x008fe20004fa1270 */
[----:B------:R-:W-:-:S05]  /*59a50*/  IMAD.WIDE R2, R22, 0x2, R16 ;  /* 0x0000000216027825 */ /* 0x000fca00078e0210 */
[----:B------:R0:W-:Y:S02]  /*59a60*/  @P6 STG.E.U16 [R2.64], R0 ;  /* 0x0000000002006986 */ /* 0x0001e4000c10150a */
[----:B0-----:R-:W-:Y:S02]  /*59a70*/  IMAD.WIDE R2, R22, 0x2, R4 ;  /* 0x0000000216027825 */ /* 0x001fe400078e0204 */
[----:B------:R-:W3:Y:S01]  /*59a80*/  LDL.LU R5, [R1+0xfc] ;  /* 0x0000fc0001057983 */ /* 0x000ee20000300800 */
[----:B--2---:R-:W-:Y:S02]  /*59a90*/  ISETP.LT.AND P3, PT, R29, c[0x0][0x178], !P1 ;  /* 0x00005e001d007a0c */ /* 0x004fe40004f61270 */
[----:B----4-:R-:W-:Y:S02]  /*59aa0*/  PRMT R21, R24, 0x7632, R21 ;  /* 0x0000763218157816 */ /* 0x010fe40000000015 */
[----:B-----5:R-:W-:Y:S01]  /*59ab0*/  PRMT R23, R25, 0x7632, R23 ;  /* 0x0000763219177816 */ /* 0x020fe20000000017 */
[----:B------:R-:W-:Y:S01]  /*59ac0*/  IMAD.WIDE R24, R22, 0x2, R14 ;  /* 0x0000000216187825 */ /* 0x000fe200078e020e */
[----:B------:R-:W-:Y:S01]  /*59ad0*/  PRMT R20, R11, 0x7632, R20 ;  /* 0x000076320b147816 */ /* 0x000fe20000000014 */
[----:B------:R0:W-:Y:S04]  /*59ae0*/  @P5 STG.E.U16 [R2.64], R21 ;  /* 0x0000001502005986 */ /* 0x0001e8000c10150a */
[----:B------:R-:W2:Y:S01]  /*59af0*/  LDL.LU R11, [R1+0x2334] ;  /* 0x00233400010b7983 */ /* 0x000ea20000300800 */
[----:B------:R-:W-:-:S03]  /*59b00*/  PRMT R28, R26, 0x7632, R28 ;  /* 0x000076321a1c7816 */ /* 0x000fc6000000001c */
[----:B------:R1:W-:Y:S01]  /*59b10*/  @P3 STG.E.U16 [R24.64], R23 ;  /* 0x0000001718003986 */ /* 0x0003e2000c10150a */
[----:B------:R-:W-:-:S03]  /*59b20*/  ISETP.LT.AND P6, PT, R27, c[0x0][0x178], !P1 ;  /* 0x00005e001b007a0c */ /* 0x000fc60004fc1270 */
[----:B0-----:R-:W4:Y:S01]  /*59b30*/  LDL R21, [R1+0x13e8] ;  /* 0x0013e80001157983 */ /* 0x001f220000100800 */
[----:B------:R-:W-:-:S05]  /*59b40*/  IMAD.WIDE R26, R22, 0x2, R12 ;  /* 0x00000002161a7825 */ /* 0x000fca00078e020c */
[----:B------:R-:W-:Y:S01]  /*59b50*/  @P0 STG.E.U16 [R26.64], R28 ;  /* 0x0000001c1a000986 */ /* 0x000fe2000c10150a */
[----:B---3--:R-:W-:-:S03]  /*59b60*/  PRMT R0, R5, 0x7632, R0 ;  /* 0x0000763205007816 */ /* 0x008fc60000000000 */
[----:B------:R-:W3:Y:S04]  /*59b70*/  LDL R5, [R1+0x1c0] ;  /* 0x0001c00001057983 */ /* 0x000ee80000100800 */
[----:B------:R-:W5:Y:S04]  /*59b80*/  LDL.LU R2, [R1+0xec] ;  /* 0x0000ec0001027983 */ /* 0x000f680000300800 */
[----:B-1----:R-:W2:Y:S04]  /*59b90*/  LDL R24, [R1+0x1400] ;  /* 0x0014000001187983 */ /* 0x002ea80000100800 */
[----:B------:R-:W3:Y:S04]  /*59ba0*/  LDL R25, [R1+0x1404] ;  /* 0x0014040001197983 */ /* 0x000ee80000100800 */
[----:B------:R-:W4:Y:S04]  /*59bb0*/  LDL R23, [R1+0x1188] ;  /* 0x0011880001177983 */ /* 0x000f280000100800 */
[----:B------:R0:W-:Y:S04]  /*59bc0*/  STL [R1+0x2324], R28 ;  /* 0x0023241c01007387 */ /* 0x0001e80000100800 */
[----:B0-----:R-:W4:Y:S01]  /*59bd0*/  LDL R28, [R1+0x13ec] ;  /* 0x0013ec00011c7983 */ /* 0x001f220000100800 */
[----:B--2---:R-:W-:-:S02]  /*59be0*/  ISETP.LT.AND P0, PT, R24, c[0x0][0x178], !P1 ;  /* 0x00005e0018007a0c */ /* 0x004fc40004f01270 */
[----:B---3--:R-:W-:Y:S01]  /*59bf0*/  ISETP.LT.AND P1, PT, R25, c[0x0][0x178], !P1 ;  /* 0x00005e0019007a0c */ /* 0x008fe20004f21270 */
[----:B------:R-:W-:-:S05]  /*59c00*/  IMAD.WIDE R24, R22, 0x2, R10 ;  /* 0x0000000216187825 */ /* 0x000fca00078e020a */
[----:B------:R-:W-:Y:S01]  /*59c10*/  @P6 STG.E.U16 [R24.64], R20 ;  /* 0x0000001418006986 */ /* 0x000fe2000c10150a */
[----:B----4-:R-:W-:-:S03]  /*59c20*/  ISETP.LT.AND P6, PT, R28, c[0x0][0x178], !P4 ;  /* 0x00005e001c007a0c */ /* 0x010fc600067c1270 */
[----:B------:R0:W-:Y:S04]  /*59c30*/  STL [R1+0x2328], R28 ;  /* 0x0023281c01007387 */ /* 0x0001e80000100800 */
[----:B0-----:R-:W2:Y:S01]  /*59c40*/  LDL R28, [R1+0x13e8] ;  /* 0x0013e800011c7983 */ /* 0x001ea20000100800 */
[----:B------:R-:W-:Y:S01]  /*59c50*/  ISETP.LT.AND P5, PT, R21, c[0x0][0x178], !P4 ;  /* 0x00005e0015007a0c */ /* 0x000fe200067a1270 */
[----:B------:R-:W-:Y:S01]  /*59c60*/  IMAD.WIDE R20, R22, 0x2, R8 ;  /* 0x0000000216147825 */ /* 0x000fe200078e0208 */
[----:B-----5:R-:W-:Y:S02]  /*59c70*/  PRMT R3, R2, 0x7632, R3 ;  /* 0x0000763202037816 */ /* 0x020fe40000000003 */
[----:B------:R-:W-:Y:S02]  /*59c80*/  ISETP.LT.AND P3, PT, R23, c[0x0][0x178], !P4 ;  /* 0x00005e0017007a0c */ /* 0x000fe40006761270 */
[C---:B------:R-:W-:Y:S01]  /*59c90*/  IADD3 R2, R22.reuse, c[0x0][0x198], RZ ;  /* 0x0000660016027a10 */ /* 0x040fe20007ffe0ff */
[----:B------:R-:W-:Y:S01]  /*59ca0*/  IMAD.WIDE R22, R22, 0x2, R6 ;  /* 0x0000000216167825 */ /* 0x000fe200078e0206 */
[----:B------:R-:W-:Y:S04]  /*59cb0*/  @P0 STG.E.U16 [R20.64], R0 ;  /* 0x0000000014000986 */ /* 0x000fe8000c10150a */
[----:B------:R0:W-:Y:S04]  /*59cc0*/  @P1 STG.E.U16 [R22.64], R3 ;  /* 0x0000000316001986 */ /* 0x0001e8000c10150a */
[----:B--2---:R1:W-:Y:S04]  /*59cd0*/  STL [R1+0x232c], R28 ;  /* 0x00232c1c01007387 */ /* 0x0043e80000100800 */
[----:B0-----:R-:W2:Y:S01]  /*59ce0*/  LDL R22, [R1+0x170] ;  /* 0x0001700001167983 */ /* 0x001ea20000100800 */
[----:B------:R-:W-:-:S03]  /*59cf0*/  IMAD.WIDE R24, R2, 0x2, R18 ;  /* 0x0000000202187825 */ /* 0x000fc600078e0212 */
[----:B------:R-:W3:Y:S01]  /*59d00*/  LDL R0, [R1+0x1220] ;  /* 0x0012200001007983 */ /* 0x000ee20000100800 */
[----:B------:R-:W-:-:S03]  /*59d10*/  IMAD.WIDE R26, R2, 0x2, R16 ;  /* 0x00000002021a7825 */ /* 0x000fc600078e0210 */
[----:B-1----:R-:W4:Y:S04]  /*59d20*/  LDL R28, [R1+0x110] ;  /* 0x00011000011c7983 */ /* 0x002f280000100800 */
[----:B------:R-:W5:Y:S04]  /*59d30*/  LDL R20, [R1+0x1400] ;  /* 0x0014000001147983 */ /* 0x000f680000100800 */
[----:B------:R-:W3:Y:S04]  /*59d40*/  LDL R21, [R1+0x13fc] ;  /* 0x0013fc0001157983 */ /* 0x000ee80000100800 */
[----:B------:R-:W4:Y:S04]  /*59d50*/  LDL R23, [R1+0x13f8] ;  /* 0x0013f80001177983 */ /* 0x000f280000100800 */
[----:B------:R-:W4:Y:S04]  /*59d60*/  LDL R3, [R1+0x1188] ;  /* 0x0011880001037983 */ /* 0x000f280000100800 */
[----:B------:R0:W-:Y:S04]  /*59d70*/  @P3 STG.E.U16 [R24.64], R5 ;  /* 0x0000000518003986 */ /* 0x0001e8000c10150a */
[----:B0-----:R-:W4:Y:S04]  /*59d80*/  LDL.LU R5, [R1+0x2330] ;  /* 0x0023300001057983 */ /* 0x001f280000300800 */
[----:B------:R-:W4:Y:S04]  /*59d90*/  LDL R24, [R1+0x160] ;  /* 0x0001600001187983 */ /* 0x000f280000100800 */
[----:B------:R-:W4:Y:S04]  /*59da0*/  LDL R25, [R1+0x1404] ;  /* 0x0014040001197983 */ /* 0x000f280000100800 */
[----:B--2---:R0:W-:Y:S04]  /*59db0*/  @P5 STG.E.U16 [R26.64], R22 ;  /* 0x000000161a005986 */ /* 0x0041e8000c10150a */
[----:B0-----:R-:W2:Y:S01]  /*59dc0*/  LDL.LU R26, [R1+0x150] ;  /* 0x00015000011a7983 */ /* 0x001ea20000300800 */
[----:B------:R-:W-:-:S02]  /*59dd0*/  ISETP.LT.AND P0, PT, R29, c[0x0][0x178], !P4 ;  /* 0x00005e001d007a0c */ /* 0x000fc40006701270 */
[----:B-----5:R-:W-:Y:S01]  /*59de0*/  ISETP.LT.AND P3, PT, R20, c[0x0][0x178], !P4 ;  /* 0x00005e0014007a0c */ /* 0x020fe20006761270 */
[----:B------:R-:W5:Y:S01]  /*59df0*/  LDL.LU R27, [R1+0x140] ;  /* 0x00014000011b7983 */ /* 0x000f620000300800 */
[----:B---3--:R-:W-:Y:S01]  /*59e00*/  ISETP.LT.AND P5, PT, R21, c[0x0][0x178], !P4 ;  /* 0x00005e0015007a0c */ /* 0x008fe200067a1270 */
[C---:B------:R-:W-:Y:S01]  /*59e10*/  IMAD.WIDE R20, R2.reuse, 0x2, R14 ;  /* 0x0000000202147825 */ /* 0x040fe200078e020e */
[----:B----4-:R-:W-:Y:S01]  /*59e20*/  ISETP.LT.AND P1, PT, R23, c[0x0][0x178], !P4 ;  /* 0x00005e0017007a0c */ /* 0x010fe20006721270 */
[----:B------:R-:W-:Y:S02]  /*59e30*/  STL [R1+0x231c], R11 ;  /* 0x00231c0b01007387 */ /* 0x000fe40000100800 */
[----:B------:R-:W-:-:S05]  /*59e40*/  IMAD.WIDE R22, R2, 0x2, R4 ;  /* 0x0000000202167825 */ /* 0x000fca00078e0204 */
[----:B------:R-:W-:Y:S04]  /*59e50*/  @P6 STG.E.U16 [R22.64], R24 ;  /* 0x0000001816006986 */ /* 0x000fe8000c10150a */
[----:B--2---:R0:W-:Y:S02]  /*59e60*/  @P0 STG.E.U16 [R20.64], R26 ;  /* 0x0000001a14000986 */ /* 0x0041e4000c10150a */
[C---:B0-----:R-:W-:Y:S02]  /*59e70*/  IMAD.WIDE R20, R2.reuse, 0x2, R10 ;  /* 0x0000000202147825 */ /* 0x041fe400078e020a */
[----:B------:R-:W2:Y:S01]  /*59e80*/  LDL.LU R11, [R1+0x130] ;  /* 0x00013000010b7983 */ /* 0x000ea20000300800 */
[----:B------:R-:W-:Y:S01]  /*59e90*/  ISETP.LT.AND P4, PT, R25, c[0x0][0x178], !P4 ;  /* 0x00005e0019007a0c */ /* 0x000fe20006781270 */
[----:B------:R-:W-:-:S05]  /*59ea0*/  IMAD.WIDE R24, R2, 0x2, R12 ;  /* 0x0000000202187825 */ /* 0x000fca00078e020c */
[----:B-----5:R0:W-:Y:S04]  /*59eb0*/  @P1 STG.E.U16 [R24.64], R27 ;  /* 0x0000001b18001986 */ /* 0x0201e8000c10150a */
[----:B0-----:R-:W3:Y:S04]  /*59ec0*/  LDL.LU R24, [R1+0x170] ;  /* 0x0001700001187983 */ /* 0x001ee80000300800 */
[----:B------:R-:W4:Y:S04]  /*59ed0*/  LDL.LU R25, [R1+0x160] ;  /* 0x0001600001197983 */ /* 0x000f280000300800 */
[----:B--2---:R0:W-:Y:S04]  /*59ee0*/  @P5 STG.E.U16 [R20.64], R11 ;  /* 0x0000000b14005986 */ /* 0x0041e8000c10150a */
[----:B0-----:R-:W2:Y:S01]  /*59ef0*/  LDL R20, [R1+0x120] ;  /* 0x0001200001147983 */ /* 0x001ea20000100800 */
[----:B------:R-:W-:Y:S01]  /*59f00*/  IADD3 R0, R0, 0x22, RZ ;  /* 0x0000002200007810 */ /* 0x000fe20007ffe0ff */
[----:B------:R-:W-:Y:S01]  /*59f10*/  IMAD.WIDE R22, R2, 0x2, R8 ;  /* 0x0000000202167825 */ /* 0x000fe200078e0208 */
[----:B------:R-:W-:Y:S01]  /*59f20*/  ISETP.LT.AND P0, PT, R3, c[0x0][0x178], !P2 ;  /* 0x00005e0003007a0c */ /* 0x000fe20005701270 */
[----:B------:R-:W5:Y:S01]  /*59f30*/  LDL.LU R21, [R1+0x1c0] ;  /* 0x0001c00001157983 */ /* 0x000f620000300800 */
[----:B------:R-:W-:-:S02]  /*59f40*/  ISETP.GE.AND P6, PT, R0, c[0x0][0x17c], PT ;  /* 0x00005f0000007a0c */ /* 0x000fc40003fc6270 */
[C---:B------:R-:W-:Y:S01]  /*59f50*/  IADD3 R0, R2.reuse, c[0x0][0x198], RZ ;  /* 0x0000660002007a10 */ /* 0x040fe20007ffe0ff */
[----:B------:R-:W-:Y:S01]  /*59f60*/  IMAD.WIDE R2, R2, 0x2, R6 ;  /* 0x0000000202027825 */ /* 0x000fe200078e0206 */
[----:B--2---:R0:W-:Y:S04]  /*59f70*/  @P3 STG.E.U16 [R22.64], R20 ;  /* 0x0000001416003986 */ /* 0x0041e8000c10150a */
[----:B------:R1:W-:Y:S04]  /*59f80*/  @P4 STG.E.U16 [R2.64], R28 ;  /* 0x0000001c02004986 */ /* 0x0003e8000c10150a */
[----:B0-----:R-:W2:Y:S04]  /*59f90*/  LDL R23, [R1+0x13f8] ;  /* 0x0013f80001177983 */ /* 0x001ea80000100800 */
[----:B-1----:R-:W2:Y:S02]  /*59fa0*/  LDL.LU R28, [R1+0x232c] ;  /* 0x00232c00011c7983 */ /* 0x002ea40000300800 */
[----:B--2---:R-:W-:-:S02]  /*59fb0*/  ISETP.LT.AND P4, PT, R28, c[0x0][0x178], !P2 ;  /* 0x00005e001c007a0c */ /* 0x004fc40005781270 */
[----:B------:R-:W2:Y:S01]  /*59fc0*/  LDL.LU R28, [R1+0x2328] ;  /* 0x00232800011c7983 */ /* 0x000ea20000300800 */
[----:B------:R-:W-:Y:S02]  /*59fd0*/  ISETP.LT.AND P1, PT, R29, c[0x0][0x178], !P2 ;  /* 0x00005e001d007a0c */ /* 0x000fe40005721270 */
[----:B-----5:R-:W-:Y:S01]  /*59fe0*/  PRMT R22, R21, 0x7632, R22 ;  /* 0x0000763215167816 */ /* 0x020fe20000000016 */
[----:B------:R-:W-:Y:S01]  /*59ff0*/  IMAD.WIDE R20, R0, 0x2, R18 ;  /* 0x0000000200147825 */ /* 0x000fe200078e0212 */
[----:B--2---:R-:W-:Y:S02]  /*5a000*/  ISETP.LT.AND P3, PT, R28, c[0x0][0x178], !P2 ;  /* 0x00005e001c007a0c */ /* 0x004fe40005761270 */
[----:B------:R-:W4:Y:S04]  /*5a010*/  LDL.LU R28, [R1+0x2324] ;  /* 0x00232400011c7983 */ /* 0x000f280000300800 */
[----:B------:R-:W2:Y:S01]  /*5a020*/  LDL.LU R29, [R1+0x2320] ;  /* 0x00232000011d7983 */ /* 0x000ea20000300800 */
[----:B---3--:R-:W-:-:S03]  /*5a030*/  PRMT R3, R24, 0x7632, R3 ;  /* 0x0000763218037816 */ /* 0x008fc60000000003 */
[----:B------:R0:W-:Y:S01]  /*5a040*/  @P0 STG.E.U16 [R20.64], R22 ;  /* 0x0000001614000986 */ /* 0x0001e2000c10150a */
[----:B------:R-:W-:Y:S02]  /*5a050*/  ISETP.LT.AND P0, PT, R23, c[0x0][0x178], !P2 ;  /* 0x00005e0017007a0c */ /* 0x000fe40005701270 */
[----:B------:R-:W-:Y:S01]  /*5a060*/  PRMT R2, R27, 0x7632, R2 ;  /* 0x000076321b027816 */ /* 0x000fe20000000002 */
[----:B0-----:R-:W-:-:S04]  /*5a070*/  IMAD.WIDE R20, R0, 0x2, R16 ;  /* 0x0000000200147825 */ /* 0x001fc800078e0210 */
[C---:B------:R-:W-:Y:S01]  /*5a080*/  IMAD.WIDE R22, R0.reuse, 0x2, R4 ;  /* 0x0000000200167825 */ /* 0x040fe200078e0204 */
[----:B------:R0:W-:Y:S04]  /*5a090*/  @P4 STG.E.U16 [R20.64], R3 ;  /* 0x0000000314004986 */ /* 0x0001e8000c10150a */
[----:B0-----:R-:W3:Y:S01]  /*5a0a0*/  LDL R21, [R1+0x13e8] ;  /* 0x0013e80001157983 */ /* 0x001ee20000100800 */
[----:B------:R-:W-:Y:S02]  /*5a0b0*/  PRMT R3, R11, 0x7632, R3 ;  /* 0x000076320b037816 */ /* 0x000fe40000000003 */
[----:B----4-:R-:W-:Y:S01]  /*5a0c0*/  PRMT R28, R25, 0x7632, R28 ;  /* 0x00007632191c7816 */ /* 0x010fe2000000001c */
[----:B------:R-:W-:Y:S01]  /*5a0d0*/  IMAD.WIDE R24, R0, 0x2, R14 ;  /* 0x0000000200187825 */ /* 0x000fe200078e020e */
[----:B--2---:R-:W-:-:S03]  /*5a0e0*/  PRMT R29, R26, 0x7632, R29 ;  /* 0x000076321a1d7816 */ /* 0x004fc6000000001d */
[----:B------:R-:W-:Y:S01]  /*5a0f0*/  IMAD.WIDE R26, R0, 0x2, R12 ;  /* 0x00000002001a7825 */ /* 0x000fe200078e020c */
[----:B------:R0:W-:Y:S04]  /*5a100*/  @P3 STG.E.U16 [R22.64], R28 ;  /* 0x0000001c16003986 */ /* 0x0001e8000c10150a */
[----:B------:R1:W-:Y:S04]  /*5a110*/  @P1 STG.E.U16 [R24.64], R29 ;  /* 0x0000001d18001986 */ /* 0x0003e8000c10150a */
[----:B------:R-:W-:Y:S04]  /*5a120*/  @P0 STG.E.U16 [R26.64], R2 ;  /* 0x000000021a000986 */ /* 0x000fe8000c10150a */
[----:B0-----:R-:W2:Y:S04]  /*5a130*/  LDL.LU R28, [R1+0x110] ;  /* 0x00011000011c7983 */ /* 0x001ea80000300800 */
[----:B------:R-:W4:Y:S04]  /*5a140*/  LDL R22, [R1+0x1220] ;  /* 0x0012200001167983 */ /* 0x000f280000100800 */
[----:B------:R-:W5:Y:S04]  /*5a150*/  LDL R23, [R1+0x1188] ;  /* 0x0011880001177983 */ /* 0x000f680000100800 */
[----:B-1----:R-:W3:Y:S04]  /*5a160*/  LDL R24, [R1+0x1400] ;  /* 0x0014000001187983 */ /* 0x002ee80000100800 */
[----:B------:R-:W5:Y:S04]  /*5a170*/  LDL R25, [R1+0x1404] ;  /* 0x0014040001197983 */ /* 0x000f680000100800 */
[----:B------:R0:W-:Y:S04]  /*5a180*/  STL [R1+0x22f0], R29 ;  /* 0x0022f01d01007387 */ /* 0x0001e80000100800 */
[----:B0-----:R-:W5:Y:S04]  /*5a190*/  LDL R29, [R1+0x13ec] ;  /* 0x0013ec00011d7983 */ /* 0x001f680000100800 */
[----:B------:R-:W5:Y:S04]  /*5a1a0*/  LDL.LU R11, [R1+0x231c] ;  /* 0x00231c00010b7983 */ /* 0x000f680000300800 */
[----:B------:R-:W5:Y:S04]  /*5a1b0*/  LDL R26, [R1+0x13fc] ;  /* 0x0013fc00011a7983 */ /* 0x000f680000100800 */
[----:B------:R-:W5:Y:S04]  /*5a1c0*/  LDL.LU R27, [R1+0x120] ;  /* 0x00012000011b7983 */ /* 0x000f680000300800 */
[----:B------:R0:W-:Y:S01]  /*5a1d0*/  STL [R1+0x2318], R8 ;  /* 0x0023180801007387 */ /* 0x0001e20000100800 */
[----:B--2---:R-:W-:-:S02]  /*5a1e0*/  PRMT R20, R28, 0x7632, R20 ;  /* 0x000076321c147816 */ /* 0x004fc40000000014 */
[----:B----4-:R-:W-:Y:S02]  /*5a1f0*/  IADD3 R28, R22, 0x23, RZ ;  /* 0x00000023161c7810 */ /* 0x010fe40007ffe0ff */
[----:B---3--:R-:W-:Y:S02]  /*5a200*/  ISETP.LT.AND P1, PT, R24, c[0x0][0x178], !P2 ;  /* 0x00005e0018007a0c */ /* 0x008fe40005721270 */
[----:B-----5:R-:W-:Y:S02]  /*5a210*/  ISETP.LT.AND P5, PT, R25, c[0x0][0x178], !P2 ;  /* 0x00005e0019007a0c */ /* 0x020fe400057a1270 */
[----:B------:R-:W-:Y:S01]  /*5a220*/  ISETP.LT.AND P4, PT, R23, c[0x0][0x178], !P6 ;  /* 0x00005e0017007a0c */ /* 0x000fe20007781270 */
[----:B------:R-:W-:Y:S02]  /*5a230*/  IMAD.WIDE R22, R0, 0x2, R8 ;  /* 0x0000000200167825 */ /* 0x000fe400078e0208 */
[----:B0-----:R-:W2:Y:S01]  /*5a240*/  LDL R8, [R1+0x260] ;  /* 0x0002600001087983 */ /* 0x001ea20000100800 */
[----:B------:R-:W-:-:S03]  /*5a250*/  ISETP.GE.AND P0, PT, R28, c[0x0][0x17c], PT ;  /* 0x00005f001c007a0c */ /* 0x000fc60003f06270 */
[----:B------:R0:W-:Y:S01]  /*5a260*/  STL [R1+0x2314], R9 ;  /* 0x0023140901007387 */ /* 0x0001e20000100800 */
[----:B------:R-:W-:Y:S01]  /*5a270*/  ISETP.LT.AND P3, PT, R26, c[0x0][0x178], !P2 ;  /* 0x00005e001a007a0c */ /* 0x000fe20005761270 */
[----:B------:R-:W-:Y:S01]  /*5a280*/  IMAD.WIDE R24, R0, 0x2, R10 ;  /* 0x0000000200187825 */ /* 0x000fe200078e020a */
[----:B------:R-:W-:-:S03]  /*5a290*/  PRMT R2, R27, 0x7632, R2 ;  /* 0x000076321b027816 */ /* 0x000fc60000000002 */
[C---:B------:R-:W-:Y:S01]  /*5a2a0*/  IMAD.WIDE R26, R0.reuse, 0x2, R6 ;  /* 0x00000002001a7825 */ /* 0x040fe200078e0206 */
[----:B------:R-:W-:Y:S01]  /*5a2b0*/  ISETP.LT.AND P2, PT, R21, c[0x0][0x178], !P6 ;  /* 0x00005e0015007a0c */ /* 0x000fe20007741270 */
[----:B0-----:R-:W3:Y:S01]  /*5a2c0*/  LDL R9, [R1+0x250] ;  /* 0x0002500001097983 */ /* 0x001ee20000100800 */
[----:B------:R-:W-:-:S03]  /*5a2d0*/  IADD3 R21, R0, c[0x0][0x198], RZ ;  /* 0x0000660000157a10 */ /* 0x000fc60007ffe0ff */
[----:B------:R-:W4:Y:S04]  /*5a2e0*/  LDL R0, [R1+0x2b0] ;  /* 0x0002b00001007983 */ /* 0x000f280000100800 */
[----:B------:R-:W-:Y:S04]  /*5a2f0*/  @P3 STG.E.U16 [R24.64], R3 ;  /* 0x0000000318003986 */ /* 0x000fe8000c10150a */
[----:B------:R0:W-:Y:S04]  /*5a300*/  @P1 STG.E.U16 [R22.64], R2 ;  /* 0x0000000216001986 */ /* 0x0001e8000c10150a */
[----:B------:R1:W-:Y:S04]  /*5a310*/  STL [R1+0x22f4], R28 ;  /* 0x0022f41c01007387 */ /* 0x0003e80000100800 */
[----:B------:R5:W-:Y:S04]  /*5a320*/  @P5 STG.E.U16 [R26.64], R20 ;  /* 0x000000141a005986 */ /* 0x000be8000c10150a */
[----:B0-----:R-:W2:Y:S04]  /*5a330*/  LDL R22, [R1+0x1404] ;  /* 0x0014040001167983 */ /* 0x001ea80000100800 */
[----:B-1----:R-:W2:Y:S04]  /*5a340*/  LDL R28, [R1+0x1220] ;  /* 0x00122000011c7983 */ /* 0x002ea80000100800 */
[----:B------:R-:W2:Y:S04]  /*5a350*/  LDL R23, [R1+0x1400] ;  /* 0x0014000001177983 */ /* 0x000ea80000100800 */
[----:B-----5:R-:W5:Y:S04]  /*5a360*/  LDL R26, [R1+0x13f8] ;  /* 0x0013f800011a7983 */ /* 0x020f680000100800 */
[----:B------:R-:W2:Y:S04]  /*5a370*/  LDL R27, [R1+0x13fc] ;  /* 0x0013fc00011b7983 */ /* 0x000ea80000100800 */
[----:B------:R-:W2:Y:S01]  /*5a380*/  LDL.LU R20, [R1+0x310] ;  /* 0x0003100001147983 */ /* 0x000ea20000300800 */
[----:B------:R-:W-:-:S05]  /*5a390*/  IMAD.WIDE R24, R21, 0x2, R18 ;  /* 0x0000000215187825 */ /* 0x000fca00078e0212 */
[----:B--2---:R0:W-:Y:S04]  /*5a3a0*/  @P4 STG.E.U16 [R24.64], R20 ;  /* 0x0000001418004986 */ /* 0x0041e8000c10150a */
[----:B0-----:R-:W2:Y:S01]  /*5a3b0*/  LDL R25, [R1+0x13f0] ;  /* 0x0013f00001197983 */ /* 0x001ea20000100800 */
[----:B------:R-:W-:Y:S01]  /*5a3c0*/  ISETP.LT.AND P5, PT, R29, c[0x0][0x178], !P6 ;  /* 0x00005e001d007a0c */ /* 0x000fe200077a1270 */
[----:B------:R-:W-:Y:S01]  /*5a3d0*/  IMAD.WIDE R2, R21, 0x2, R16 ;  /* 0x0000000215027825 */ /* 0x000fe200078e0210 */
[----:B-----5:R-:W-:Y:S01]  /*5a3e0*/  ISETP.LT.AND P4, PT, R26, c[0x0][0x178], !P6 ;  /* 0x00005e001a007a0c */ /* 0x020fe20007781270 */
[----:B------:R-:W-:Y:S01]  /*5a3f0*/  STL [R1+0x2308], R28 ;  /* 0x0023081c01007387 */ /* 0x000fe20000100800 */
[----:B------:R-:W-:-:S03]  /*5a400*/  ISETP.LT.AND P3, PT, R27, c[0x0][0x178], !P6 ;  /* 0x00005e001b007a0c */ /* 0x000fc60007761270 */
[----:B----4-:R0:W-:Y:S01]  /*5a410*/  @P2 STG.E.U16 [R2.64], R0 ;  /* 0x0000000002002986 */ /* 0x0101e2000c10150a */
[----:B------:R-:W-:Y:S02]  /*5a420*/  ISETP.LT.AND P2, PT, R22, c[0x0][0x178], !P6 ;  /* 0x00005e0016007a0c */ /* 0x000fe40007741270 */
[----:B0-----:R-:W-:Y:S01]  /*5a430*/  IADD3 R0, R28, 0x24, RZ ;  /* 0x000000241c007810 */ /* 0x001fe20007ffe0ff */
[----:B------:R-:W-:Y:S01]  /*5a440*/  IMAD.WIDE R2, R21, 0x2, R4 ;  /* 0x0000000215027825 */ /* 0x000fe200078e0204 */
[----:B------:R-:W4:Y:S04]  /*5a450*/  LDL R28, [R1+0x1188] ;  /* 0x00118800011c7983 */ /* 0x000f280000100800 */
[----:B------:R0:W-:Y:S04]  /*5a460*/  STL [R1+0x2310], R14 ;  /* 0x0023100e01007387 */ /* 0x0001e80000100800 */
[----:B------:R-:W-:Y:S01]  /*5a470*/  @P5 STG.E.U16 [R2.64], R8 ;  /* 0x0000000802005986 */ /* 0x000fe2000c10150a */
[----:B--2---:R-:W-:-:S02]  /*5a480*/  ISETP.LT.AND P1, PT, R25, c[0x0][0x178], !P6 ;  /* 0x00005e0019007a0c */ /* 0x004fc40007721270 */
[----:B------:R-:W-:Y:S01]  /*5a490*/  ISETP.LT.AND P6, PT, R23, c[0x0][0x178], !P6 ;  /* 0x00005e0017007a0c */ /* 0x000fe200077c1270 */
[C---:B------:R-:W-:Y:S02]  /*5a4a0*/  IMAD.WIDE R22, R21.reuse, 0x2, R14 ;  /* 0x0000000215167825 */ /* 0x040fe400078e020e */
[----:B0-----:R-:W2:Y:S04]  /*5a4b0*/  LDL R14, [R1+0x13f0] ;  /* 0x0013f000010e7983 */ /* 0x001ea80000100800 */
[----:B------:R0:W-:Y:S04]  /*5a4c0*/  STL [R1+0x230c], R15 ;  /* 0x00230c0f01007387 */ /* 0x0001e80000100800 */
[----:B---3--:R1:W-:Y:S04]  /*5a4d0*/  @P1 STG.E.U16 [R22.64], R9 ;  /* 0x0000000916001986 */ /* 0x0083e8000c10150a */
[----:B0-----:R-:W3:Y:S04]  /*5a4e0*/  LDL R15, [R1+0x13f8] ;  /* 0x0013f800010f7983 */ /* 0x001ee80000100800 */
[----:B------:R-:W5:Y:S04]  /*5a4f0*/  LDL.LU R8, [R1+0x2318] ;  /* 0x0023180001087983 */ /* 0x000f680000300800 */
[----:B------:R-:W2:Y:S04]  /*5a500*/  LDL R2, [R1+0x13e8] ;  /* 0x0013e80001027983 */ /* 0x000ea80000100800 */
[----:B-1----:R-:W5:Y:S04]  /*5a510*/  LDL.LU R9, [R1+0x2314] ;  /* 0x0023140001097983 */ /* 0x002f680000300800 */
[----:B------:R-:W2:Y:S04]  /*5a520*/  LDL R22, [R1+0x240] ;  /* 0x0002400001167983 */ /* 0x000ea80000100800 */
[----:B------:R-:W3:Y:S01]  /*5a530*/  LDL R23, [R1+0x1f0] ;  /* 0x0001f00001177983 */ /* 0x000ee20000100800 */
[----:B------:R-:W-:-:S04]  /*5a540*/  IMAD.WIDE R24, R21, 0x2, R12 ;  /* 0x0000000215187825 */ /* 0x000fc800078e020c */
[C---:B------:R-:W-:Y:S01]  /*5a550*/  IMAD.WIDE R26, R21.reuse, 0x2, R10 ;  /* 0x00000002151a7825 */ /* 0x040fe200078e020a */
[----:B--2---:R0:W-:Y:S04]  /*5a560*/  @P4 STG.E.U16 [R24.64], R22 ;  /* 0x0000001618004986 */ /* 0x0041e8000c10150a */
[----:B---3--:R1:W-:Y:S01]  /*5a570*/  @P3 STG.E.U16 [R26.64], R23 ;  /* 0x000000171a003986 */ /* 0x0083e2000c10150a */
[----:B------:R-:W-:Y:S02]  /*5a580*/  ISETP.LT.AND P3, PT, R2, c[0x0][0x178], !P0 ;  /* 0x00005e0002007a0c */ /* 0x000fe40004761270 */
[C---:B------:R-:W-:Y:S01]  /*5a590*/  IADD3 R2, R21.reuse, c[0x0][0x198], RZ ;  /* 0x0000660015027a10 */ /* 0x040fe20007ffe0ff */
[C---:B0-----:R-:W-:Y:S01]  /*5a5a0*/  IMAD.WIDE R24, R21.reuse, 0x2, R6 ;  /* 0x0000000215187825 */ /* 0x041fe200078e0206 */
[----:B-1----:R-:W2:Y:S03]  /*5a5b0*/  LDL.LU R27, [R1+0x1e0] ;  /* 0x0001e000011b7983 */ /* 0x002ea60000300800 */
[----:B-----5:R-:W-:-:S02]  /*5a5c0*/  IMAD.WIDE R22, R21, 0x2, R8 ;  /* 0x0000000215167825 */ /* 0x020fc400078e0208 */
[----:B------:R-:W3:Y:S01]  /*5a5d0*/  LDL R21, [R1+0x1d0] ;  /* 0x0001d00001157983 */ /* 0x000ee20000100800 */
[----:B----4-:R-:W-:Y:S02]  /*5a5e0*/  ISETP.LT.AND P4, PT, R28, c[0x0][0x178], !P0 ;  /* 0x00005e001c007a0c */ /* 0x010fe40004781270 */
[----:B------:R-:W-:Y:S02]  /*5a5f0*/  ISETP.GE.AND P5, PT, R0, c[0x0][0x17c], PT ;  /* 0x00005f0000007a0c */ /* 0x000fe40003fa6270 */
[----:B------:R-:W-:Y:S01]  /*5a600*/  PRMT R0, R20, 0x7632, R0 ;  /* 0x0000763214007816 */ /* 0x000fe20000000000 */
[----:B---3--:R0:W-:Y:S04]  /*5a610*/  @P6 STG.E.U16 [R22.64], R21 ;  /* 0x0000001516006986 */ /* 0x0081e8000c10150a */
[----:B0-----:R-:W3:Y:S04]  /*5a620*/  LDL.LU R22, [R1+0x2b0] ;  /* 0x0002b00001167983 */ /* 0x001ee80000300800 */
[----:B------:R-:W4:Y:S01]  /*5a630*/  LDL.LU R23, [R1+0x260] ;  /* 0x0002600001177983 */ /* 0x000f220000300800 */
[----:B------:R-:W-:-:S03]  /*5a640*/  IMAD.WIDE R20, R2, 0x2, R18 ;  /* 0x0000000202147825 */ /* 0x000fc600078e0212 */
[----:B--2---:R0:W-:Y:S04]  /*5a650*/  @P2 STG.E.U16 [R24.64], R27 ;  /* 0x0000001b18002986 */ /* 0x0041e8000c10150a */
[----:B------:R1:W-:Y:S04]  /*5a660*/  STL [R1+0x2304], R5 ;  /* 0x0023040501007387 */ /* 0x0003e80000100800 */
[----:B------:R2:W-:Y:S01]  /*5a670*/  @P4 STG.E.U16 [R20.64], R0 ;  /* 0x0000000014004986 */ /* 0x0005e2000c10150a */
[----:B0-----:R-:W-:-:S03]  /*5a680*/  IMAD.WIDE R24, R2, 0x2, R4 ;  /* 0x0000000202187825 */ /* 0x001fc600078e0204 */
[----:B-1----:R-:W5:Y:S04]  /*5a690*/  LDL R5, [R1+0x1404] ;  /* 0x0014040001057983 */ /* 0x002f680000100800 */
[----:B--2---:R-:W2:Y:S04]  /*5a6a0*/  LDL R20, [R1+0x1400] ;  /* 0x0014000001147983 */ /* 0x004ea80000100800 */
[----:B------:R-:W2:Y:S01]  /*5a6b0*/  LDL.LU R21, [R1+0x1f0] ;  /* 0x0001f00001157983 */ /* 0x000ea20000300800 */
[----:B------:R-:W-:Y:S02]  /*5a6c0*/  ISETP.LT.AND P1, PT, R29, c[0x0][0x178], !P0 ;  /* 0x00005e001d007a0c */ /* 0x000fe40004721270 */
[----:B------:R-:W-:-:S02]  /*5a6d0*/  ISETP.LT.AND P2, PT, R14, c[0x0][0x178], !P0 ;  /* 0x00005e000e007a0c */ /* 0x000fc40004741270 */
[----:B------:R-:W2:Y:S01]  /*5a6e0*/  LDL.LU R14, [R1+0x2310] ;  /* 0x00231000010e7983 */ /* 0x000ea20000300800 */
[----:B------:R-:W-:-:S03]  /*5a6f0*/  ISETP.LT.AND P4, PT, R15, c[0x0][0x178], !P0 ;  /* 0x00005e000f007a0c */ /* 0x000fc60004781270 */
[----:B------:R-:W2:Y:S01]  /*5a700*/  LDL.LU R15, [R1+0x230c] ;  /* 0x00230c00010f7983 */ /* 0x000ea20000300800 */
[----:B---3--:R-:W-:Y:S02]  /*5a710*/  PRMT R3, R22, 0x7632, R3 ;  /* 0x0000763216037816 */ /* 0x008fe40000000003 */
[----:B----4-:R-:W-:Y:S01]  /*5a720*/  PRMT R26, R23, 0x7632, R26 ;  /* 0x00007632171a7816 */ /* 0x010fe2000000001a */
[----:B------:R-:W-:-:S05]  /*5a730*/  IMAD.WIDE R22, R2, 0x2, R16 ;  /* 0x0000000202167825 */ /* 0x000fca00078e0210 */
[----:B------:R0:W-:Y:S04]  /*5a740*/  @P3 STG.E.U16 [R22.64], R3 ;  /* 0x0000000316003986 */ /* 0x0001e8000c10150a */
[----:B------:R1:W-:Y:S04]  /*5a750*/  @P1 STG.E.U16 [R24.64], R26 ;  /* 0x0000001a18001986 */ /* 0x0003e8000c10150a */
[----:B0-----:R-:W3:Y:S04]  /*5a760*/  LDL.LU R22, [R1+0x250] ;  /* 0x0002500001167983 */ /* 0x001ee80000300800 */
[----:B------:R-:W4:Y:S04]  /*5a770*/  LDL.LU R23, [R1+0x240] ;  /* 0x0002400001177983 */ /* 0x000f280000300800 */
[----:B-1----:R-:W4:Y:S01]  /*5a780*/  LDL R25, [R1+0x13fc] ;  /* 0x0013fc0001197983 */ /* 0x002f220000100800 */
[----:B-----5:R-:W-:-:S02]  /*5a790*/  ISETP.LT.AND P1, PT, R5, c[0x0][0x178], !P0 ;  /* 0x00005e0005007a0c */ /* 0x020fc40004721270 */
[----:B--2---:R-:W-:Y:S01]  /*5a7a0*/  ISETP.LT.AND P3, PT, R20, c[0x0][0x178], !P0 ;  /* 0x00005e0014007a0c */ /* 0x004fe20004761270 */
[----:B------:R-:W2:Y:S01]  /*5a7b0*/  LDL R5, [R1+0x370] ;  /* 0x0003700001057983 */ /* 0x000ea20000100800 */
[----:B------:R-:W-:Y:S01]  /*5a7c0*/  PRMT R0, R21, 0x7632, R0 ;  /* 0x0000763215007816 */ /* 0x000fe20000000000 */
[----:B------:R-:W-:Y:S02]  /*5a7d0*/  IMAD.WIDE R20, R2, 0x2, R10 ;  /* 0x0000000202147825 */ /* 0x000fe400078e020a */
[----:B------:R0:W-:Y:S04]  /*5a7e0*/  STL [R1+0x2300], R10 ;  /* 0x0023000a01007387 */ /* 0x0001e80000100800 */
[----:B0-----:R-:W5:Y:S04]  /*5a7f0*/  LDL.LU R10, [R1+0x1d0] ;  /* 0x0001d000010a7983 */ /* 0x001f680000300800 */
[----:B------:R-:W-:Y:S01]  /*5a800*/  STL [R1+0x22fc], R11 ;  /* 0x0022fc0b01007387 */ /* 0x000fe20000100800 */
[----:B---3--:R-:W-:-:S02]  /*5a810*/  PRMT R3, R22, 0x7632, R3 ;  /* 0x0000763216037816 */ /* 0x008fc40000000003 */
[----:B----4-:R-:W-:Y:S02]  /*5a820*/  PRMT R26, R23, 0x7632, R26 ;  /* 0x00007632171a7816 */ /* 0x010fe4000000001a */
[----:B------:R-:W-:Y:S01]  /*5a830*/  ISETP.LT.AND P6, PT, R25, c[0x0][0x178], !P0 ;  /* 0x00005e0019007a0c */ /* 0x000fe200047c1270 */
[----:B------:R-:W-:-:S04]  /*5a840*/  IMAD.WIDE R22, R2, 0x2, R14 ;  /* 0x0000000202167825 */ /* 0x000fc800078e020e */
[----:B------:R-:W-:Y:S01]  /*5a850*/  IMAD.WIDE R24, R2, 0x2, R12 ;  /* 0x0000000202187825 */ /* 0x000fe200078e020c */
[----:B------:R5:W-:Y:S04]  /*5a860*/  @P2 STG.E.U16 [R22.64], R3 ;  /* 0x0000000316002986 */ /* 0x000be8000c10150a */
[----:B------:R0:W-:Y:S01]  /*5a870*/  @P4 STG.E.U16 [R24.64], R26 ;  /* 0x0000001a18004986 */ /* 0x0001e2000c10150a */
[----:B------:R-:W-:-:S03]  /*5a880*/  ISETP.LT.AND P0, PT, R28, c[0x0][0x178], !P5 ;  /* 0x00005e001c007a0c */ /* 0x000fc60006f01270 */
[----:B------:R1:W-:Y:S01]  /*5a890*/  @P6 STG.E.U16 [R20.64], R0 ;  /* 0x0000000014006986 */ /* 0x0003e2000c10150a */
[----:B-----5:R-:W-:Y:S01]  /*5a8a0*/  PRMT R3, R10, 0x7632, R3 ;  /* 0x000076320a037816 */ /* 0x020fe20000000003 */
[----:B------:R-:W-:Y:S02]  /*5a8b0*/  IMAD.WIDE R22, R2, 0x2, R8 ;  /* 0x0000000202167825 */ /* 0x000fe400078e0208 */
[----:B0-----:R-:W3:Y:S04]  /*5a8c0*/  LDL R24, [R1+0x360] ;  /* 0x0003600001187983 */ /* 0x001ee80000100800 */
[----:B------:R-:W4:Y:S01]  /*5a8d0*/  LDL R25, [R1+0x13fc] ;  /* 0x0013fc0001197983 */ /* 0x000f220000100800 */
[----:B-1----:R-:W-:-:S03]  /*5a8e0*/  PRMT R0, R27, 0x7632, R0 ;  /* 0x000076321b007816 */ /* 0x002fc60000000000 */
[----:B------:R-:W5:Y:S04]  /*5a8f0*/  LDL.LU R26, [R1+0x330] ;  /* 0x00033000011a7983 */ /* 0x000f680000300800 */
[----:B------:R-:W2:Y:S04]  /*5a900*/  LDL R10, [R1+0x340] ;  /* 0x00034000010a7983 */ /* 0x000ea80000100800 */
[----:B------:R-:W2:Y:S04]  /*5a910*/  LDL R11, [R1+0x1400] ;  /* 0x00140000010b7983 */ /* 0x000ea80000100800 */
[----:B------:R-:W2:Y:S04]  /*5a920*/  LDL.LU R27, [R1+0x320] ;  /* 0x00032000011b7983 */ /* 0x000ea80000300800 */
[----:B------:R-:W2:Y:S04]  /*5a930*/  LDL.LU R28, [R1+0x2308] ;  /* 0x00230800011c7983 */ /* 0x000ea80000300800 */
[----:B------:R0:W-:Y:S04]  /*5a940*/  @P3 STG.E.U16 [R22.64], R3 ;  /* 0x0000000316003986 */ /* 0x0001e8000c10150a */
[----:B0-----:R-:W3:Y:S01]  /*5a950*/  LDL R3, [R1+0x13e8] ;  /* 0x0013e80001037983 */ /* 0x001ee20000100800 */
[----:B------:R-:W-:-:S03]  /*5a960*/  IMAD.WIDE R20, R2, 0x2, R6 ;  /* 0x0000000202147825 */ /* 0x000fc600078e0206 */
[----:B------:R-:W4:Y:S04]  /*5a970*/  LDL R22, [R1+0x13f8] ;  /* 0x0013f80001167983 */ /* 0x000f280000100800 */
[----:B------:R2:W-:Y:S04]  /*5a980*/  @P1 STG.E.U16 [R20.64], R0 ;  /* 0x0000000014001986 */ /* 0x0005e8000c10150a */
[----:B------:R-:W4:Y:S01]  /*5a990*/  LDL R23, [R1+0x13f0] ;  /* 0x0013f00001177983 */ /* 0x000f220000100800 */
[----:B--2---:R-:W-:Y:S02]  /*5a9a0*/  IADD3 R0, R28, 0x25, RZ ;  /* 0x000000251c007810 */ /* 0x004fe40007ffe0ff */
[----:B---3--:R-:W-:-:S02]  /*5a9b0*/  ISETP.LT.AND P2, PT, R3, c[0x0][0x178], !P5 ;  /* 0x00005e0003007a0c */ /* 0x008fc40006f41270 */
[----:B------:R-:W-:Y:S02]  /*5a9c0*/  IADD3 R3, R28, 0x26, RZ ;  /* 0x000000261c037810 */ /* 0x000fe40007ffe0ff */
[----:B------:R-:W2:Y:S01]  /*5a9d0*/  LDL R28, [R1+0x2c0] ;  /* 0x0002c000011c7983 */ /* 0x000ea20000100800 */
[----:B------:R-:W-:-:S05]  /*5a9e0*/  IADD3 R2, R2, c[0x0][0x198], RZ ;  /* 0x0000660002027a10 */ /* 0x000fca0007ffe0ff */
[----:B------:R-:W-:Y:S01]  /*5a9f0*/  IMAD.WIDE R20, R2, 0x2, R18 ;  /* 0x0000000202147825 */ /* 0x000fe200078e0212 */
[----:B------:R-:W-:-:S04]  /*5aa00*/  ISETP.GE.AND P1, PT, R0, c[0x0][0x17c], PT ;  /* 0x00005f0000007a0c */ /* 0x000fc80003f26270 */
[----:B------:R-:W-:Y:S04]  /*5aa10*/  @P0 STG.E.U16 [R20.64], R5 ;  /* 0x0000000514000986 */ /* 0x000fe8000c10150a */
[----:B--2---:R0:W-:Y:S04]  /*5aa20*/  STL [R1+0x22f8], R28 ;  /* 0x0022f81c01007387 */ /* 0x0041e80000100800 */
[----:B------:R-:W2:Y:S04]  /*5aa30*/  LDL R0, [R1+0x13e8] ;  /* 0x0013e80001007983 */ /* 0x000ea80000100800 */
[----:B0-----:R-:W3:Y:S04]  /*5aa40*/  LDL R28, [R1+0x2d0] ;  /* 0x0002d000011c7983 */ /* 0x001ee80000100800 */
[----:B------:R-:W2:Y:S01]  /*5aa50*/  LDL.LU R5, [R1+0x2304] ;  /* 0x0023040001057983 */ /* 0x000ea20000300800 */
[----:B------:R-:W-:-:S02]  /*5aa60*/  ISETP.LT.AND P3, PT, R29, c[0x0][0x178], !P5 ;  /* 0x00005e001d007a0c */ /* 0x000fc40006f61270 */
[----:B----4-:R-:W-:Y:S02]  /*5aa70*/  ISETP.LT.AND P4, PT, R22, c[0x0][0x178], !P5 ;  /* 0x00005e0016007a0c */ /* 0x010fe40006f81270 */
[----:B------:R-:W-:Y:S01]  /*5aa80*/  ISETP.LT.AND P6, PT, R23, c[0x0][0x178], !P5 ;  /* 0x00005e0017007a0c */ /* 0x000fe20006fc1270 */
[C---:B------:R-:W-:Y:S01]  /*5aa90*/  IMAD.WIDE R22, R2.reuse, 0x2, R16 ;  /* 0x0000000202167825 */ /* 0x040fe200078e0210 */
[----:B------:R-:W-:Y:S02]  /*5aaa0*/  ISETP.GE.AND P0, PT, R3, c[0x0][0x17c], PT ;  /* 0x00005f0003007a0c */ /* 0x000fe40003f06270 */
[----:B------:R-:W4:Y:S04]  /*5aab0*/  LDL R3, [R1+0x1188] ;  /* 0x0011880001037983 */ /* 0x000f280000100800 */
[----:B------:R-:W-:Y:S01]  /*5aac0*/  @P2 STG.E.U16 [R22.64], R24 ;  /* 0x0000001816002986 */ /* 0x000fe2000c10150a */
[----:B--2---:R-:W-:-:S05]  /*5aad0*/  IMAD.WIDE R20, R2, 0x2, R4 ;  /* 0x0000000202147825 */ /* 0x004fca00078e0204 */
[----:B------:R0:W-:Y:S01]  /*5aae0*/  @P3 STG.E.U16 [R20.64], R10 ;  /* 0x0000000a14003986 */ /* 0x0001e2000c10150a */
[----:B------:R-:W-:-:S03]  /*5aaf0*/  ISETP.LT.AND P3, PT, R11, c[0x0][0x178], !P5 ;  /* 0x00005e000b007a0c */ /* 0x000fc60006f61270 */
[----:B0-----:R-:W2:Y:S04]  /*5ab00*/  LDL.LU R10, [R1+0x2300] ;  /* 0x00230000010a7983 */ /* 0x001ea80000300800 */
[----:B------:R-:W2:Y:S04]  /*5ab10*/  LDL R20, [R1+0x1404] ;  /* 0x0014040001147983 */ /* 0x000ea80000100800 */
[----:B------:R-:W3:Y:S04]  /*5ab20*/  LDL R21, [R1+0x350] ;  /* 0x0003500001157983 */ /* 0x000ee80000100800 */
[----:B------:R-:W4:Y:S01]  /*5ab30*/  LDL.LU R11, [R1+0x22fc] ;  /* 0x0022fc00010b7983 */ /* 0x000f220000300800 */
[----:B------:R-:W-:Y:S01]  /*5ab40*/  ISETP.LT.AND P2, PT, R25, c[0x0][0x178], !P5 ;  /* 0x00005e0019007a0c */ /* 0x000fe20006f41270 */
[----:B------:R-:W-:-:S04]  /*5ab50*/  IMAD.WIDE R22, R2, 0x2, R14 ;  /* 0x0000000202167825 */ /* 0x000fc800078e020e */
[----:B------:R-:W-:Y:S01]  /*5ab60*/  IMAD.WIDE R24, R2, 0x2, R12 ;  /* 0x0000000202187825 */ /* 0x000fe200078e020c */
[----:B--2---:R-:W-:Y:S01]  /*5ab70*/  ISETP.LT.AND P5, PT, R20, c[0x0][0x178], !P5 ;  /* 0x00005e0014007a0c */ /* 0x004fe20006fa1270 */
[----:B---3--:R4:W-:Y:S04]  /*5ab80*/  @P6 STG.E.U16 [R22.64], R21 ;  /* 0x0000001516006986 */ /* 0x0089e8000c10150a */
[----:B-----5:R0:W-:Y:S01]  /*5ab90*/  @P4 STG.E.U16 [R24.64], R26 ;  /* 0x0000001a18004986 */ /* 0x0201e2000c10150a */
[----:B----4-:R-:W-:-:S04]  /*5aba0*/  IMAD.WIDE R22, R2, 0x2, R10 ;  /* 0x0000000202167825 */ /* 0x010fc800078e020a */
        /* <DEDUP_REMOVED lines=58> */
[----:B------:R-:W-:Y:S02]  /*5af50*/  PRMT R24, R2, 0x7632, R24 ;  /* 0x0000763202187816 */ /* 0x000fe40000000018 */
[----:B----4-:R-:W-:-:S02]  /*5af60*/  ISETP.LT.AND P6, PT, R20, c[0x0][0x178], !P0 ;  /* 0x00005e0014007a0c */ /* 0x010fc400047c1270 */
[----:B-----5:R-:W-:Y:S02]  /*5af70*/  IADD3 R27, R21, 0x27, RZ ;  /* 0x00000027151b7810 */ /* 0x020fe40007ffe0ff */
[C---:B------:R-:W-:Y:S01]  /*5af80*/  IADD3 R26, R0.reuse, c[0x0][0x198], RZ ;  /* 0x00006600001a7a10 */ /* 0x040fe20007ffe0ff */
[----:B------:R-:W-:-:S04]  /*5af90*/  IMAD.WIDE R2, R0, 0x2, R8 ;  /* 0x0000000200027825 */ /* 0x000fc800078e0208 */
[----:B------:R-:W-:Y:S02]  /*5afa0*/  IMAD.WIDE R20, R0, 0x2, R6 ;  /* 0x0000000200147825 */ /* 0x000fe400078e0206 */
[----:B------:R-:W4:Y:S02]  /*5afb0*/  LDL R0, [R1+0x1220] ;  /* 0x0012200001007983 */ /* 0x000f240000100800 */
[----:B------:R0:W-:Y:S02]  /*5afc0*/  STL [R1+0x22e8], R7 ;  /* 0x0022e80701007387 */ /* 0x0001e40000100800 */
[C---:B------:R-:W-:Y:S01]  /*5afd0*/  IMAD.WIDE R22, R26.reuse, 0x2, R18 ;  /* 0x000000021a167825 */ /* 0x040fe200078e0212 */
[----:B------:R-:W-:Y:S03]  /*5afe0*/  @P4 STG.E.U16 [R2.64], R24 ;  /* 0x0000001802004986 */ /* 0x000fe6000c10150a */
[----:B------:R-:W-:Y:S01]  /*5aff0*/  @P2 STG.E.U16 [R20.64], R25 ;  /* 0x0000001914002986 */ /* 0x000fe2000c10150a */
[----:B0-----:R-:W5:Y:S01]  /*5b000*/  LDL R7, [R1+0x3c0] ;  /* 0x0003c00001077983 */ /* 0x001f620000100800 */
[----:B------:R-:W-:Y:S02]  /*5b010*/  STL [R1+0x22e0], R29 ;  /* 0x0022e01d01007387 */ /* 0x000fe40000100800 */
[----:B------:R0:W-:Y:S02]  /*5b020*/  STL [R1+0x22e4], R19 ;  /* 0x0022e41301007387 */ /* 0x0001e40000100800 */
[----:B0-----:R-:W5:Y:S01]  /*5b030*/  LDL R19, [R1+0x3a0] ;  /* 0x0003a00001137983 */ /* 0x001f620000100800 */
[----:B------:R0:W-:Y:S02]  /*5b040*/  STL [R1+0x22b4], R27 ;  /* 0x0022b41b01007387 */ /* 0x0001e40000100800 */
[----:B------:R-:W5:Y:S02]  /*5b050*/  LDL R21, [R1+0x13f0] ;  /* 0x0013f00001157983 */ /* 0x000f640000100800 */
[----:B------:R-:W5:Y:S01]  /*5b060*/  LDL R25, [R1+0x3e0] ;  /* 0x0003e00001197983 */ /* 0x000f620000100800 */
[----:B------:R-:W-:Y:S01]  /*5b070*/  ISETP.LT.AND P5, PT, R29, c[0x0][0x178], !P0 ;  /* 0x00005e001d007a0c */ /* 0x000fe200047a1270 */
[----:B------:R-:W-:Y:S01]  /*5b080*/  IMAD.WIDE R2, R26, 0x2, R16 ;  /* 0x000000021a027825 */ /* 0x000fe200078e0210 */
[----:B------:R-:W-:Y:S01]  /*5b090*/  ISETP.GE.AND P1, PT, R27, c[0x0][0x17c], PT ;  /* 0x00005f001b007a0c */ /* 0x000fe20003f26270 */
[----:B------:R-:W5:Y:S04]  /*5b0a0*/  LDL R24, [R1+0x1404] ;  /* 0x0014040001187983 */ /* 0x000f680000100800 */
[----:B------:R-:W5:Y:S04]  /*5b0b0*/  LDL R29, [R1+0x390] ;  /* 0x00039000011d7983 */ /* 0x000f680000100800 */
[----:B0-----:R-:W5:Y:S04]  /*5b0c0*/  LDL R27, [R1+0x13f8] ;  /* 0x0013f800011b7983 */ /* 0x001f680000100800 */
[----:B---3--:R0:W-:Y:S04]  /*5b0d0*/  @P6 STG.E.U16 [R22.64], R28 ;  /* 0x0000001c16006986 */ /* 0x0081e8000c10150a */
[----:B0-----:R-:W3:Y:S04]  /*5b0e0*/  LDL R22, [R1+0x13fc] ;  /* 0x0013fc0001167983 */ /* 0x001ee80000100800 */
[----:B------:R-:W3:Y:S01]  /*5b0f0*/  LDL R23, [R1+0x1400] ;  /* 0x0014000001177983 */ /* 0x000ee20000100800 */
[----:B----4-:R-:W-:Y:S01]  /*5b100*/  IADD3 R0, R0, 0x28, RZ ;  /* 0x0000002800007810 */ /* 0x010fe20007ffe0ff */
[----:B--2---:R0:W-:Y:S02]  /*5b110*/  @P3 STG.E.U16 [R2.64], R15 ;  /* 0x0000000f02003986 */ /* 0x0041e4000c10150a */
[----:B------:R-:W2:Y:S04]  /*5b120*/  LDL R28, [R1+0x1188] ;  /* 0x00118800011c7983 */ /* 0x000ea80000100800 */
[----:B0-----:R-:W4:Y:S01]  /*5b130*/  LDL.LU R15, [R1+0x22ec] ;  /* 0x0022ec00010f7983 */ /* 0x001f220000300800 */
[----:B-----5:R-:W-:Y:S01]  /*5b140*/  ISETP.LT.AND P2, PT, R21, c[0x0][0x178], !P0 ;  /* 0x00005e0015007a0c */ /* 0x020fe20004741270 */
[----:B------:R-:W-:-:S05]  /*5b150*/  IMAD.WIDE R20, R26, 0x2, R4 ;  /* 0x000000021a147825 */ /* 0x000fca00078e0204 */
[----:B------:R-:W-:Y:S01]  /*5b160*/  @P5 STG.E.U16 [R20.64], R25 ;  /* 0x0000001914005986 */ /* 0x000fe2000c10150a */
[----:B------:R-:W-:Y:S02]  /*5b170*/  ISETP.GE.AND P5, PT, R0, c[0x0][0x17c], PT ;  /* 0x00005f0000007a0c */ /* 0x000fe40003fa6270 */
[----:B------:R-:W5:Y:S02]  /*5b180*/  LDL R0, [R1+0x380] ;  /* 0x0003800001007983 */ /* 0x000f640000100800 */
        /* <DEDUP_REMOVED lines=8> */
[----:B0-----:R-:W3:Y:S01]  /*5b210*/  LDL R10, [R1+0x13fc] ;  /* 0x0013fc00010a7983 */ /* 0x001ee20000100800 */
[----:B------:R0:W-:Y:S03]  /*5b220*/  STL [R1+0x22d0], R11 ;  /* 0x0022d00b01007387 */ /* 0x0001e60000100800 */
[----:B0-----:R-:W4:Y:S01]  /*5b230*/  LDL R11, [R1+0x1404] ;  /* 0x00140400010b7983 */ /* 0x001f220000100800 */
[----:B------:R-:W2:Y:S02]  /*5b240*/  LDL.LU R7, [R1+0x22e8] ;  /* 0x0022e80001077983 */ /* 0x000ea40000300800 */
[----:B------:R-:W2:Y:S01]  /*5b250*/  LDL R3, [R1+0x3b0] ;  /* 0x0003b00001037983 */ /* 0x000ea20000100800 */
[----:B------:R-:W-:Y:S01]  /*5b260*/  ISETP.LT.AND P6, PT, R27, c[0x0][0x178], !P0 ;  /* 0x00005e001b007a0c */ /* 0x000fe200047c1270 */
[----:B------:R-:W-:Y:S01]  /*5b270*/  IMAD.WIDE R20, R26, 0x2, R12 ;  /* 0x000000021a147825 */ /* 0x000fe200078e020c */
[----:B------:R-:W-:-:S03]  /*5b280*/  ISETP.LT.AND P0, PT, R24, c[0x0][0x178], !P0 ;  /* 0x00005e0018007a0c */ /* 0x000fc60004701270 */
[----:B------:R-:W-:-:S08]  /*5b290*/  IMAD.WIDE R24, R26, 0x2, R8 ;  /* 0x000000021a187825 */ /* 0x000fd000078e0208 */
[----:B--2---:R0:W-:Y:S01]  /*5b2a0*/  @P6 STG.E.U16 [R20.64], R3 ;  /* 0x0000000314006986 */ /* 0x0041e2000c10150a */
[----:B------:R1:W-:Y:S02]  /*5b2b0*/  @P4 STG.E.U16 [R22.64], R19 ;  /* 0x0000001316004986 */ /* 0x0003e4000c10150a */
[----:B------:R2:W-:Y:S01]  /*5b2c0*/  @P3 STG.E.U16 [R24.64], R29 ;  /* 0x0000001d18003986 */ /* 0x0005e2000c10150a */
[----:B------:R-:W-:Y:S01]  /*5b2d0*/  ISETP.LT.AND P3, PT, R28, c[0x0][0x178], !P1 ;  /* 0x00005e001c007a0c */ /* 0x000fe20004f61270 */
[----:B0-----:R-:W3:Y:S01]  /*5b2e0*/  LDL.LU R20, [R1+0x3f0] ;  /* 0x0003f00001147983 */ /* 0x001ee20000300800 */
[----:B------:R-:W3:Y:S02]  /*5b2f0*/  LDL R21, [R1+0x13f0] ;  /* 0x0013f00001157983 */ /* 0x000ee40000100800 */
[----:B-1----:R-:W3:Y:S02]  /*5b300*/  LDL.LU R19, [R1+0x22e4] ;  /* 0x0022e40001137983 */ /* 0x002ee40000300800 */
[----:B------:R-:W4:Y:S01]  /*5b310*/  LDL.LU R22, [R1+0x3d0] ;  /* 0x0003d00001167983 */ /* 0x000f220000300800 */
[----:B------:R-:W4:Y:S01]  /*5b320*/  LDL.LU R23, [R1+0x3e0] ;  /* 0x0003e00001177983 */ /* 0x000f220000300800 */
[----:B--2---:R-:W2:Y:S02]  /*5b330*/  LDL.LU R29, [R1+0x22e0] ;  /* 0x0022e000011d7983 */ /* 0x004ea40000300800 */
[----:B------:R-:W2:Y:S02]  /*5b340*/  LDL.LU R28, [R1+0x22dc] ;  /* 0x0022dc00011c7983 */ /* 0x000ea40000300800 */
[----:B------:R-:W-:-:S05]  /*5b350*/  IMAD.WIDE R2, R26, 0x2, R6 ;  /* 0x000000021a027825 */ /* 0x000fca00078e0206 */
[----:B-----5:R0:W-:Y:S02]  /*5b360*/  @P0 STG.E.U16 [R2.64], R0 ;  /* 0x0000000002000986 */ /* 0x0201e4000c10150a */
[----:B0-----:R-:W-:-:S05]  /*5b370*/  IADD3 R0, R26, c[0x0][0x198], RZ ;  /* 0x000066001a007a10 */ /* 0x001fca0007ffe0ff */
[----:B---3--:R-:W-:Y:S01]  /*5b380*/  IMAD.WIDE R2, R0, 0x2, R18 ;  /* 0x0000000200027825 */ /* 0x008fe200078e0212 */
[----:B----4-:R-:W-:Y:S02]  /*5b390*/  PRMT R25, R22, 0x7632, R25 ;  /* 0x0000763216197816 */ /* 0x010fe40000000019 */
[----:B--2---:R-:W-:Y:S02]  /*5b3a0*/  ISETP.LT.AND P6, PT, R29, c[0x0][0x178], !P1 ;  /* 0x00005e001d007a0c */ /* 0x004fe40004fc1270 */
[----:B------:R-:W-:Y:S02]  /*5b3b0*/  ISETP.LT.AND P2, PT, R28, c[0x0][0x178], !P1 ;  /* 0x00005e001c007a0c */ /* 0x000fe40004f41270 */
[----:B------:R-:W-:Y:S02]  /*5b3c0*/  PRMT R26, R20, 0x7632, R26 ;  /* 0x00007632141a7816 */ /* 0x000fe4000000001a */
[----:B------:R-:W-:Y:S01]  /*5b3d0*/  ISETP.LT.AND P4, PT, R21, c[0x0][0x178], !P1 ;  /* 0x00005e0015007a0c */ /* 0x000fe20004f81270 */
[----:B------:R0:W-:Y:S01]  /*5b3e0*/  @P3 STG.E.U16 [R2.64], R25 ;  /* 0x0000001902003986 */ /* 0x0001e2000c10150a */
[----:B------:R-:W-:Y:S01]  /*5b3f0*/  IMAD.WIDE R20, R0, 0x2, R16 ;  /* 0x0000000200147825 */ /* 0x000fe200078e0210 */
[----:B------:R-:W-:-:S03]  /*5b400*/  PRMT R24, R23, 0x7632, R24 ;  /* 0x0000763217187816 */ /* 0x000fc60000000018 */
[----:B------:R-:W-:Y:S01]  /*5b410*/  IMAD.WIDE R22, R0, 0x2, R4 ;  /* 0x0000000200167825 */ /* 0x000fe200078e0204 */
[----:B0-----:R-:W2:Y:S04]  /*5b420*/  LDL.LU R3, [R1+0x3c0] ;  /* 0x0003c00001037983 */ /* 0x001ea80000300800 */
[----:B------:R0:W-:Y:S01]  /*5b430*/  @P2 STG.E.U16 [R20.64], R26 ;  /* 0x0000001a14002986 */ /* 0x0001e2000c10150a */
[----:B------:R1:W-:Y:S01]  /*5b440*/  @P6 STG.E.U16 [R22.64], R24 ;  /* 0x0000001816006986 */ /* 0x0003e2000c10150a */
[----:B------:R-:W-:Y:S02]  /*5b450*/  ISETP.LT.AND P2, PT, R10, c[0x0][0x178], !P1 ;  /* 0x00005e000a007a0c */ /* 0x000fe40004f41270 */
[----:B0-----:R-:W3:Y:S01]  /*5b460*/  LDL.LU R21, [R1+0x3b0] ;  /* 0x0003b00001157983 */ /* 0x001ee20000300800 */
[----:B-1----:R-:W4:Y:S02]  /*5b470*/  LDL.LU R23, [R1+0x380] ;  /* 0x0003800001177983 */ /* 0x002f240000300800 */
[----:B------:R-:W5:Y:S01]  /*5b480*/  LDL.LU R10, [R1+0x22d8] ;  /* 0x0022d800010a7983 */ /* 0x000f620000300800 */
[----:B------:R-:W-:-:S02]  /*5b490*/  ISETP.LT.AND P0, PT, R27, c[0x0][0x178], !P1 ;  /* 0x00005e001b007a0c */ /* 0x000fc40004f01270 */
[----:B--2---:R-:W-:Y:S01]  /*5b4a0*/  PRMT R25, R3, 0x7632, R25 ;  /* 0x0000763203197816 */ /* 0x004fe20000000019 */
[----:B------:R-:W-:-:S05]  /*5b4b0*/  IMAD.WIDE R2, R0, 0x2, R14 ;  /* 0x0000000200027825 */ /* 0x000fca00078e020e */
[----:B------:R0:W-:Y:S01]  /*5b4c0*/  @P4 STG.E.U16 [R2.64], R25 ;  /* 0x0000001902004986 */ /* 0x0001e2000c10150a */
[----:B-----5:R-:W-:Y:S01]  /*5b4d0*/  ISETP.LT.AND P3, PT, R10, c[0x0][0x178], !P1 ;  /* 0x00005e000a007a0c */ /* 0x020fe20004f61270 */
[----:B------:R-:W-:Y:S02]  /*5b4e0*/  ISETP.LT.AND P1, PT, R11, c[0x0][0x178], !P1 ;  /* 0x00005e000b007a0c */ /* 0x000fe40004f21270 */
[----:B0-----:R-:W2:Y:S01]  /*5b4f0*/  LDL.LU R2, [R1+0x390] ;  /* 0x0003900001027983 */ /* 0x001ea20000300800 */
[----:B------:R-:W5:Y:S02]  /*5b500*/  LDL R3, [R1+0x1188] ;  /* 0x0011880001037983 */ /* 0x000f640000100800 */
[----:B------:R-:W2:Y:S02]  /*5b510*/  LDL.LU R10, [R1+0x22d4] ;  /* 0x0022d400010a7983 */ /* 0x000ea40000300800 */
[----:B------:R-:W5:Y:S01]  /*5b520*/  LDL.LU R11, [R1+0x22d0] ;  /* 0x0022d000010b7983 */ /* 0x000f620000300800 */
[----:B---3--:R-:W-:Y:S01]  /*5b530*/  PRMT R22, R21, 0x7632, R22 ;  /* 0x0000763215167816 */ /* 0x008fe20000000016 */
[----:B------:R-:W-:Y:S01]  /*5b540*/  IMAD.WIDE R20, R0, 0x2, R12 ;  /* 0x0000000200147825 */ /* 0x000fe200078e020c */
[----:B----4-:R-:W-:-:S04]  /*5b550*/  PRMT R25, R23, 0x7632, R25 ;  /* 0x0000763217197816 */ /* 0x010fc80000000019 */
[----:B------:R0:W-:Y:S04]  /*5b560*/  @P0 STG.E.U16 [R20.64], R22 ;  /* 0x0000001614000986 */ /* 0x0001e8000c10150a */
[----:B0-----:R-:W3:Y:S04]  /*5b570*/  LDL.LU R21, [R1+0x3a0] ;  /* 0x0003a00001157983 */ /* 0x001ee80000300800 */
[----:B--2---:R0:W-:Y:S01]  /*5b580*/  STL [R1+0x22c8], R10 ;  /* 0x0022c80a01007387 */ /* 0x0041e20000100800 */
[----:B-----5:R-:W-:-:S04]  /*5b590*/  IMAD.WIDE R22, R0, 0x2, R10 ;  /* 0x0000000200167825 */ /* 0x020fc800078e020a */
[----:B------:R1:W-:Y:S01]  /*5b5a0*/  STL [R1+0x22c4], R11 ;  /* 0x0022c40b01007387 */ /* 0x0003e20000100800 */
[----:B0-----:R-:W2:Y:S01]  /*5b5b0*/  LDL R10, [R1+0x1400] ;  /* 0x00140000010a7983 */ /* 0x001ea20000100800 */
[----:B------:R-:W-:Y:S02]  /*5b5c0*/  PRMT R24, R2, 0x7632, R24 ;  /* 0x0000763202187816 */ /* 0x000fe40000000018 */
[----:B------:R-:W-:Y:S01]  /*5b5d0*/  ISETP.LT.AND P0, PT, R3, c[0x0][0x178], !P5 ;  /* 0x00005e0003007a0c */ /* 0x000fe20006f01270 */
[----:B------:R-:W-:Y:S01]  /*5b5e0*/  IMAD.WIDE R2, R0, 0x2, R8 ;  /* 0x0000000200027825 */ /* 0x000fe200078e0208 */
[----:B---3--:R-:W-:-:S03]  /*5b5f0*/  PRMT R26, R21, 0x7632, R26 ;  /* 0x00007632151a7816 */ /* 0x008fc6000000001a */
[----:B------:R-:W-:Y:S02]  /*5b600*/  IMAD.WIDE R20, R0, 0x2, R6 ;  /* 0x0000000200147825 */ /* 0x000fe400078e0206 */
[----:B------:R-:W-:Y:S02]  /*5b610*/  @P2 STG.E.U16 [R22.64], R26 ;  /* 0x0000001a16002986 */ /* 0x000fe4000c10150a */
[----:B------:R-:W-:Y:S02]  /*5b620*/  @P3 STG.E.U16 [R2.64], R24 ;  /* 0x0000001802003986 */ /* 0x000fe4000c10150a */
[----:B--2---:R0:W-:Y:S01]  /*5b630*/  STL [R1+0x22cc], R10 ;  /* 0x0022cc0a01007387 */ /* 0x0041e20000100800 */
[----:B-1----:R-:W2:Y:S03]  /*5b640*/  LDL R11, [R1+0x154] ;  /* 0x00015400010b7983 */ /* 0x002ea60000100800 */
[----:B0-----:R-:W3:Y:S01]  /*5b650*/  LDL R10, [R1+0x164] ;  /* 0x00016400010a7983 */ /* 0x001ee20000100800 */
[----:B------:R0:W-:Y:S02]  /*5b660*/  STL [R1+0x22c0], R7 ;  /* 0x0022c00701007387 */ /* 0x0001e40000100800 */
[----:B------:R-:W4:Y:S01]  /*5b670*/  LDL R23, [R1+0x13fc] ;  /* 0x0013fc0001177983 */ /* 0x000f220000100800 */
[----:B0-----:R-:W5:Y:S01]  /*5b680*/  LDL R7, [R1+0x134] ;  /* 0x0001340001077983 */ /* 0x001f620000100800 */
[----:B------:R0:W-:Y:S02]  /*5b690*/  STL [R1+0x22b8], R26 ;  /* 0x0022b81a01007387 */ /* 0x0001e40000100800 */
[----:B------:R-:W2:Y:S01]  /*5b6a0*/  LDL R24, [R1+0x1220] ;  /* 0x0012200001187983 */ /* 0x000ea20000100800 */
[----:B0-----:R-:W3:Y:S01]  /*5b6b0*/  LDL R26, [R1+0x13f0] ;  /* 0x0013f000011a7983 */ /* 0x001ee20000100800 */
[----:B------:R0:W-:Y:S03]  /*5b6c0*/  @P1 STG.E.U16 [R20.64], R25 ;  /* 0x0000001914001986 */ /* 0x0001e6000c10150a */
[----:B0-----:R-:W4:Y:S01]  /*5b6d0*/  LDL.LU R25, [R1+0x174] ;  /* 0x0001740001197983 */ /* 0x001f220000300800 */
[----:B--2---:R-:W-:-:S04]  /*5b6e0*/  IADD3 R22, R24, 0x29, RZ ;  /* 0x0000002918167810 */ /* 0x004fc80007ffe0ff */
[----:B------:R-:W-:Y:S01]  /*5b6f0*/  ISETP.GE.AND P3, PT, R22, c[0x0][0x17c], PT ;  /* 0x00005f0016007a0c */ /* 0x000fe20003f66270 */
[----:B---3--:R0:W-:Y:S01]  /*5b700*/  STL [R1+0x22bc], R26 ;  /* 0x0022bc1a01007387 */ /* 0x0081e20000100800 */
        /* <DEDUP_REMOVED lines=8> */
[----:B--2---:R0:W-:Y:S01]  /*5b790*/  @P0 STG.E.U16 [R2.64], R22 ;  /* 0x0000001602000986 */ /* 0x0041e2000c10150a */
[----:B----4-:R-:W-:Y:S02]  /*5b7a0*/  @P4 STG.E.U16 [R20.64], R25 ;  /* 0x0000001914004986 */ /* 0x010fe4000c10150a */
[----:B0-----:R-:W-:-:S05]  /*5b7b0*/  IMAD.WIDE R2, R0, 0x2, R4 ;  /* 0x0000000200027825 */ /* 0x001fca00078e0204 */
[----:B------:R0:W-:Y:S04]  /*5b7c0*/  @P1 STG.E.U16 [R2.64], R10 ;  /* 0x0000000a02001986 */ /* 0x0001e8000c10150a */
[----:B0-----:R-:W2:Y:S01]  /*5b7d0*/  LDL.LU R10, [R1+0x22cc] ;  /* 0x0022cc00010a7983 */ /* 0x001ea20000300800 */
[----:B------:R-:W-:Y:S01]  /*5b7e0*/  IADD3 R24, R24, 0x2a, RZ ;  /* 0x0000002a18187810 */ /* 0x000fe20007ffe0ff */
[----:B------:R-:W-:-:S04]  /*5b7f0*/  IMAD.WIDE R20, R0, 0x2, R14 ;  /* 0x0000000200147825 */ /* 0x000fc800078e020e */
[----:B------:R-:W4:Y:S01]  /*5b800*/  LDL R2, [R1+0x1404] ;  /* 0x0014040001027983 */ /* 0x000f220000100800 */
[----:B------:R-:W3:Y:S01]  /*5b810*/  LDL R3, [R1+0x1188] ;  /* 0x0011880001037983 */ /* 0x000ee20000100800 */
[----:B------:R-:W-:-:S03]  /*5b820*/  ISETP.GE.AND P1, PT, R24, c[0x0][0x17c], PT ;  /* 0x00005f0018007a0c */ /* 0x000fc60003f26270 */
[----:B------:R0:W-:Y:S01]  /*5b830*/  @P2 STG.E.U16 [R20.64], R11 ;  /* 0x0000000b14002986 */ /* 0x0001e2000c10150a */
[----:B------:R-:W-:Y:S02]  /*5b840*/  ISETP.LT.AND P6, PT, R27, c[0x0][0x178], !P5 ;  /* 0x00005e001b007a0c */ /* 0x000fe40006fc1270 */
[----:B--2---:R-:W-:Y:S02]  /*5b850*/  ISETP.LT.AND P4, PT, R10, c[0x0][0x178], !P5 ;  /* 0x00005e000a007a0c */ /* 0x004fe40006f81270 */
[----:B------:R-:W2:Y:S01]  /*5b860*/  LDL.LU R10, [R1+0x22c8] ;  /* 0x0022c800010a7983 */ /* 0x000ea20000300800 */
[----:B------:R-:W2:Y:S02]  /*5b870*/  LDL.LU R24, [R1+0x1c4] ;  /* 0x0001c40001187983 */ /* 0x000ea40000300800 */
[----:B0-----:R-:W2:Y:S02]  /*5b880*/  LDL.LU R11, [R1+0x22c4] ;  /* 0x0022c400010b7983 */ /* 0x001ea40000300800 */
[----:B------:R-:W2:Y:S01]  /*5b890*/  LDL R21, [R1+0x144] ;  /* 0x0001440001157983 */ /* 0x000ea20000100800 */
[----:B------:R-:W-:Y:S01]  /*5b8a0*/  ISETP.LT.AND P0, PT, R23, c[0x0][0x178], !P5 ;  /* 0x00005e0017007a0c */ /* 0x000fe20006f01270 */
[----:B------:R-:W-:-:S05]  /*5b8b0*/  IMAD.WIDE R22, R0, 0x2, R12 ;  /* 0x0000000200167825 */ /* 0x000fca00078e020c */
        /* <DEDUP_REMOVED lines=14> */
[----:B------:R-:W-:Y:S02]  /*5b9a0*/  IADD3 R20, R0, c[0x0][0x198], RZ ;  /* 0x0000660000147a10 */ /* 0x000fe40007ffe0ff */
[----:B------:R-:W-:Y:S01]  /*5b9b0*/  PRMT R21, R24, 0x7632, R21 ;  /* 0x0000763218157816 */ /* 0x000fe20000000015 */
[----:B------:R-:W3:Y:S01]  /*5b9c0*/  LDL.LU R2, [R1+0x154] ;  /* 0x0001540001027983 */ /* 0x000ee20000300800 */
[----:B------:R-:W-:Y:S01]  /*5b9d0*/  ISETP.GE.AND P2, PT, R22, c[0x0][0x17c], PT ;  /* 0x00005f0016007a0c */ /* 0x000fe20003f46270 */
[----:B------:R-:W4:Y:S02]  /*5b9e0*/  LDL.LU R3, [R1+0x144] ;  /* 0x0001440001037983 */ /* 0x000f240000300800 */
[----:B------:R-:W-:-:S05]  /*5b9f0*/  IMAD.WIDE R22, R20, 0x2, R18 ;  /* 0x0000000214167825 */ /* 0x000fca00078e0212 */
[----:B------:R0:W-:Y:S04]  /*5ba00*/  @P6 STG.E.U16 [R22.64], R21 ;  /* 0x0000001516006986 */ /* 0x0001e8000c10150a */
[----:B0-----:R-:W5:Y:S01]  /*5ba10*/  LDL.LU R22, [R1+0x164] ;  /* 0x0001640001167983 */ /* 0x001f620000300800 */
[----:B------:R-:W3:Y:S01]  /*5ba20*/  LDL R23, [R1+0x13fc] ;  /* 0x0013fc0001177983 */ /* 0x000ee20000100800 */
[----:B--2---:R-:W-:Y:S02]  /*5ba30*/  ISETP.LT.AND P5, PT, R26, c[0x0][0x178], !P3 ;  /* 0x00005e001a007a0c */ /* 0x004fe40005fa1270 */
[----:B------:R-:W5:Y:S01]  /*5ba40*/  LDL.LU R26, [R1+0x22b8] ;  /* 0x0022b800011a7983 */ /* 0x000f620000300800 */
[----:B------:R-:W-:Y:S02]  /*5ba50*/  ISETP.LT.AND P0, PT, R28, c[0x0][0x178], !P3 ;  /* 0x00005e001c007a0c */ /* 0x000fe40005f01270 */
[----:B------:R-:W-:-:S02]  /*5ba60*/  ISETP.LT.AND P4, PT, R29, c[0x0][0x178], !P3 ;  /* 0x00005e001d007a0c */ /* 0x000fc40005f81270 */
[----:B------:R-:W-:Y:S01]  /*5ba70*/  PRMT R0, R25, 0x7632, R0 ;  /* 0x0000763219007816 */ /* 0x000fe20000000000 */
[C---:B------:R-:W-:Y:S01]  /*5ba80*/  IMAD.WIDE R24, R20.reuse, 0x2, R16 ;  /* 0x0000000214187825 */ /* 0x040fe200078e0210 */
[----:B------:R-:W-:Y:S02]  /*5ba90*/  ISETP.LT.AND P6, PT, R27, c[0x0][0x178], !P3 ;  /* 0x00005e001b007a0c */ /* 0x000fe40005fc1270 */
[----:B----4-:R-:W-:Y:S01]  /*5baa0*/  PRMT R21, R3, 0x7632, R21 ;  /* 0x0000763203157816 */ /* 0x010fe20000000015 */
[----:B------:R-:W2:Y:S01]  /*5bab0*/  LDL.LU R27, [R1+0x22b4] ;  /* 0x0022b400011b7983 */ /* 0x000ea20000300800 */
[----:B------:R-:W-:Y:S02]  /*5bac0*/  STL [R1+0x22b0], R4 ;  /* 0x0022b00401007387 */ /* 0x000fe40000100800 */
[----:B------:R-:W-:Y:S01]  /*5bad0*/  STL [R1+0x22ac], R5 ;  /* 0x0022ac0501007387 */ /* 0x000fe20000100800 */
[----:B------:R0:W-:Y:S01]  /*5bae0*/  @P0 STG.E.U16 [R24.64], R0 ;  /* 0x0000000018000986 */ /* 0x0001e2000c10150a */
[----:B---3--:R-:W-:Y:S01]  /*5baf0*/  ISETP.LT.AND P0, PT, R23, c[0x0][0x178], !P3 ;  /* 0x00005e0017007a0c */ /* 0x008fe20005f01270 */
[----:B0-----:R-:W-:Y:S01]  /*5bb00*/  IMAD.WIDE R24, R20, 0x2, R4 ;  /* 0x0000000214187825 */ /* 0x001fe200078e0204 */
[----:B------:R-:W-:-:S03]  /*5bb10*/  PRMT R0, R2, 0x7632, R0 ;  /* 0x0000763202007816 */ /* 0x000fc60000000000 */
[----:B------:R-:W-:Y:S01]  /*5bb20*/  IMAD.WIDE R2, R20, 0x2, R12 ;  /* 0x0000000214027825 */ /* 0x000fe200078e020c */
[----:B------:R-:W3:Y:S04]  /*5bb30*/  LDL R4, [R1+0x13f0] ;  /* 0x0013f00001047983 */ /* 0x000ee80000100800 */
[----:B------:R-:W4:Y:S01]  /*5bb40*/  LDL R5, [R1+0x314] ;  /* 0x0003140001057983 */ /* 0x000f220000100800 */
[----:B-----5:R-:W-:Y:S01]  /*5bb50*/  PRMT R26, R22, 0x7632, R26 ;  /* 0x00007632161a7816 */ /* 0x020fe2000000001a */
[----:B------:R-:W-:-:S04]  /*5bb60*/  IMAD.WIDE R22, R20, 0x2, R14 ;  /* 0x0000000214167825 */ /* 0x000fc800078e020e */
[----:B------:R0:W-:Y:S01]  /*5bb70*/  @P4 STG.E.U16 [R24.64], R26 ;  /* 0x0000001a18004986 */ /* 0x0001e2000c10150a */
[----:B------:R1:W-:Y:S02]  /*5bb80*/  @P5 STG.E.U16 [R22.64], R0 ;  /* 0x0000000016005986 */ /* 0x0003e4000c10150a */
[----:B------:R5:W-:Y:S01]  /*5bb90*/  @P6 STG.E.U16 [R2.64], R21 ;  /* 0x0000001502006986 */ /* 0x000be2000c10150a */
[----:B0-----:R-:W2:Y:S01]  /*5bba0*/  LDL.LU R25, [R1+0x134] ;  /* 0x0001340001197983 */ /* 0x001ea20000300800 */
[----:B-1----:R-:W3:Y:S02]  /*5bbb0*/  LDL.LU R22, [R1+0x124] ;  /* 0x0001240001167983 */ /* 0x002ee40000300800 */
[----:B------:R-:W3:Y:S02]  /*5bbc0*/  LDL.LU R23, [R1+0x114] ;  /* 0x0001140001177983 */ /* 0x000ee40000300800 */
[----:B-----5:R-:W5:Y:S01]  /*5bbd0*/  LDL R21, [R1+0x1400] ;  /* 0x0014000001157983 */ /* 0x020f620000100800 */
[----:B------:R-:W3:Y:S04]  /*5bbe0*/  LDL R2, [R1+0x1404] ;  /* 0x0014040001027983 */ /* 0x000ee80000100800 */
[----:B------:R-:W4:Y:S01]  /*5bbf0*/  LDL R3, [R1+0x1188] ;  /* 0x0011880001037983 */ /* 0x000f220000100800 */
[----:B--2---:R-:W-:Y:S01]  /*5bc00*/  PRMT R26, R25, 0x7632, R26 ;  /* 0x00007632191a7816 */ /* 0x004fe2000000001a */
[----:B------:R-:W-:Y:S01]  /*5bc10*/  IMAD.WIDE R24, R20, 0x2, R10 ;  /* 0x0000000214187825 */ /* 0x000fe200078e020a */
[----:B-----5:R-:W-:-:S03]  /*5bc20*/  ISETP.LT.AND P6, PT, R21, c[0x0][0x178], !P3 ;  /* 0x00005e0015007a0c */ /* 0x020fc60005fc1270 */
[----:B---3--:R-:W-:Y:S01]  /*5bc30*/  ISETP.LT.AND P3, PT, R2, c[0x0][0x178], !P3 ;  /* 0x00005e0002007a0c */ /* 0x008fe20005f61270 */
[----:B----4-:R-:W-:Y:S01]  /*5bc40*/  ISETP.LT.AND P4, PT, R3, c[0x0][0x178], !P1 ;  /* 0x00005e0003007a0c */ /* 0x010fe20004f81270 */
[----:B------:R0:W-:Y:S01]  /*5bc50*/  @P0 STG.E.U16 [R24.64], R26 ;  /* 0x0000001a18000986 */ /* 0x0001e2000c10150a */
[----:B------:R-:W-:Y:S01]  /*5bc60*/  PRMT R0, R22, 0x7632, R0 ;  /* 0x0000763216007816 */ /* 0x000fe20000000000 */
[C---:B------:R-:W-:Y:S01]  /*5bc70*/  IMAD.WIDE R2, R20.reuse, 0x2, R8 ;  /* 0x0000000214027825 */ /* 0x040fe200078e0208 */
[----:B------:R-:W-:Y:S02]  /*5bc80*/  PRMT R27, R23, 0x7632, R27 ;  /* 0x00007632171b7816 */ /* 0x000fe4000000001b */
[C---:B0-----:R-:W-:Y:S01]  /*5bc90*/  IADD3 R26, R20.reuse, c[0x0][0x198], RZ ;  /* 0x00006600141a7a10 */ /* 0x041fe20007ffe0ff */
[----:B------:R-:W-:Y:S02]  /*5bca0*/  IMAD.WIDE R20, R20, 0x2, R6 ;  /* 0x0000000214147825 */ /* 0x000fe400078e0206 */
[----:B------:R0:W-:Y:S04]  /*5bcb0*/  @P6 STG.E.U16 [R2.64], R0 ;  /* 0x0000000002006986 */ /* 0x0001e8000c10150a */
[----:B------:R1:W-:Y:S01]  /*5bcc0*/  @P3 STG.E.U16 [R20.64], R27 ;  /* 0x0000001b14003986 */ /* 0x0003e2000c10150a */
[----:B------:R-:W-:Y:S01]  /*5bcd0*/  ISETP.LT.AND P5, PT, R28, c[0x0][0x178], !P1 ;  /* 0x00005e001c007a0c */ /* 0x000fe20004fa1270 */
[----:B------:R-:W-:Y:S01]  /*5bce0*/  IMAD.WIDE R22, R26, 0x2, R18 ;  /* 0x000000021a167825 */ /* 0x000fe200078e0212 */
[----:B------:R-:W-:-:S03]  /*5bcf0*/  ISETP.LT.AND P0, PT, R29, c[0x0][0x178], !P1 ;  /* 0x00005e001d007a0c */ /* 0x000fc60004f01270 */
[----:B------:R-:W-:Y:S01]  /*5bd00*/  IMAD.WIDE R24, R26, 0x2, R16 ;  /* 0x000000021a187825 */ /* 0x000fe200078e0210 */
[----:B------:R-:W2:Y:S04]  /*5bd10*/  LDL R29, [R1+0x1e4] ;  /* 0x0001e400011d7983 */ /* 0x000ea80000100800 */
[----:B0-----:R-:W3:Y:S04]  /*5bd20*/  LDL R0, [R1+0x1220] ;  /* 0x0012200001007983 */ /* 0x001ee80000100800 */
[----:B------:R-:W4:Y:S04]  /*5bd30*/  LDL R2, [R1+0x1400] ;  /* 0x0014000001027983 */ /* 0x000f280000100800 */
[----:B------:R-:W5:Y:S04]  /*5bd40*/  LDL R3, [R1+0x13fc] ;  /* 0x0013fc0001037983 */ /* 0x000f680000100800 */
[----:B-1----:R-:W2:Y:S04]  /*5bd50*/  LDL R20, [R1+0x2b4] ;  /* 0x0002b40001147983 */ /* 0x002ea80000100800 */
[----:B------:R-:W3:Y:S01]  /*5bd60*/  LDL R21, [R1+0x13f8] ;  /* 0x0013f80001157983 */ /* 0x000ee20000100800 */
[----:B------:R-:W3:Y:S01]  /*5bd70*/  LDL.LU R27, [R1+0x244] ;  /* 0x00024400011b7983 */ /* 0x000ee20000300800 */
[----:B------:R-:W-:-:S02]  /*5bd80*/  ISETP.LT.AND P3, PT, R4, c[0x0][0x178], !P1 ;  /* 0x00005e0004007a0c */ /* 0x000fc40004f61270 */
[----:B------:R0:W-:Y:S04]  /*5bd90*/  @P4 STG.E.U16 [R22.64], R5 ;  /* 0x0000000516004986 */ /* 0x0001e8000c10150a */
[----:B------:R-:W3:Y:S04]  /*5bda0*/  LDL.LU R4, [R1+0x22b0] ;  /* 0x0022b00001047983 */ /* 0x000ee80000300800 */
[----:B0-----:R-:W5:Y:S01]  /*5bdb0*/  LDL.LU R5, [R1+0x22ac] ;  /* 0x0022ac0001057983 */ /* 0x001f620000300800 */
[----:B------:R-:W5:Y:S03]  /*5bdc0*/  LDL R23, [R1+0x1404] ;  /* 0x0014040001177983 */ /* 0x000f660000100800 */
[----:B--2---:R0:W-:Y:S04]  /*5bdd0*/  @P5 STG.E.U16 [R24.64], R20 ;  /* 0x0000001418005986 */ /* 0x0041e8000c10150a */
[----:B0-----:R-:W2:Y:S01]  /*5bde0*/  LDL.LU R24, [R1+0x264] ;  /* 0x0002640001187983 */ /* 0x001ea20000300800 */
[----:B------:R-:W2:Y:S01]  /*5bdf0*/  LDL.LU R25, [R1+0x254] ;  /* 0x0002540001197983 */ /* 0x000ea20000300800 */
[----:B---3--:R-:W-:-:S02]  /*5be00*/  ISETP.LT.AND P4, PT, R21, c[0x0][0x178], !P1 ;  /* 0x00005e0015007a0c */ /* 0x008fc40004f81270 */
[----:B----4-:R-:W-:Y:S01]  /*5be10*/  ISETP.LT.AND P5, PT, R2, c[0x0][0x178], !P1 ;  /* 0x00005e0002007a0c */ /* 0x010fe20004fa1270 */
[----:B-----5:R-:W-:Y:S01]  /*5be20*/  IMAD.WIDE R20, R26, 0x2, R4 ;  /* 0x000000021a147825 */ /* 0x020fe200078e0204 */
[----:B------:R-:W-:-:S03]  /*5be30*/  ISETP.LT.AND P6, PT, R3, c[0x0][0x178], !P1 ;  /* 0x00005e0003007a0c */ /* 0x000fc60004fc1270 */
[C---:B------:R-:W-:Y:S01]  /*5be40*/  IMAD.WIDE R2, R26.reuse, 0x2, R14 ;  /* 0x000000021a027825 */ /* 0x040fe200078e020e */
[----:B--2---:R0:W-:Y:S04]  /*5be50*/  @P0 STG.E.U16 [R20.64], R24 ;  /* 0x0000001814000986 */ /* 0x0041e8000c10150a */
[----:B------:R1:W-:Y:S01]  /*5be60*/  @P3 STG.E.U16 [R2.64], R25 ;  /* 0x0000001902003986 */ /* 0x0003e2000c10150a */
[----:B0-----:R-:W2:Y:S01]  /*5be70*/  LDL R21, [R1+0x1188] ;  /* 0x0011880001157983 */ /* 0x001ea20000100800 */
[----:B-1----:R-:W-:-:S04]  /*5be80*/  IMAD.WIDE R2, R26, 0x2, R10 ;  /* 0x000000021a027825 */ /* 0x002fc800078e020a */
[----:B------:R0:W-:Y:S02]  /*5be90*/  STL [R1+0x22a0], R11 ;  /* 0x0022a00b01007387 */ /* 0x0001e40000100800 */
[----:B0-----:R-:W3:Y:S01]  /*5bea0*/  LDL.LU R11, [R1+0x1f4] ;  /* 0x0001f400010b7983 */ /* 0x001ee20000300800 */
[----:B------:R-:W-:Y:S01]  /*5beb0*/  ISETP.LT.AND P1, PT, R23, c[0x0][0x178], !P1 ;  /* 0x00005e0017007a0c */ /* 0x000fe20004f21270 */
[----:B------:R-:W-:Y:S01]  /*5bec0*/  IMAD.WIDE R22, R26, 0x2, R12 ;  /* 0x000000021a167825 */ /* 0x000fe200078e020c */
[----:B------:R-:W-:-:S04]  /*5bed0*/  IADD3 R0, R0, 0x2c, RZ ;  /* 0x0000002c00007810 */ /* 0x000fc80007ffe0ff */
[----:B------:R-:W-:Y:S01]  /*5bee0*/  ISETP.GE.AND P0, PT, R0, c[0x0][0x17c], PT ;  /* 0x00005f0000007a0c */ /* 0x000fe20003f06270 */
[----:B------:R0:W-:Y:S01]  /*5bef0*/  @P4 STG.E.U16 [R22.64], R27 ;  /* 0x0000001b16004986 */ /* 0x0001e2000c10150a */
[C---:B------:R-:W-:Y:S01]  /*5bf00*/  IADD3 R0, R26.reuse, c[0x0][0x198], RZ ;  /* 0x000066001a007a10 */ /* 0x040fe20007ffe0ff */
[----:B0-----:R-:W-:Y:S01]  /*5bf10*/  IMAD.WIDE R22, R26, 0x2, R6 ;  /* 0x000000021a167825 */ /* 0x001fe200078e0206 */
[----:B--2---:R-:W-:-:S03]  /*5bf20*/  ISETP.LT.AND P3, PT, R21, c[0x0][0x178], !P2 ;  /* 0x00005e0015007a0c */ /* 0x004fc60005761270 */
[----:B------:R-:W-:Y:S02]  /*5bf30*/  IMAD.WIDE R20, R26, 0x2, R8 ;  /* 0x000000021a147825 */ /* 0x000fe400078e0208 */
[----:B------:R-:W2:Y:S04]  /*5bf40*/  LDL.LU R26, [R1+0x2b4] ;  /* 0x0002b400011a7983 */ /* 0x000ea80000300800 */
[----:B---3--:R0:W-:Y:S04]  /*5bf50*/  @P6 STG.E.U16 [R2.64], R11 ;  /* 0x0000000b02006986 */ /* 0x0081e8000c10150a */
[----:B0-----:R-:W3:Y:S01]  /*5bf60*/  LDL R2, [R1+0x1d4] ;  /* 0x0001d40001027983 */ /* 0x001ee20000100800 */
[----:B------:R-:W4:Y:S01]  /*5bf70*/  LDL.LU R3, [R1+0x314] ;  /* 0x0003140001037983 */ /* 0x000f220000300800 */
[----:B------:R-:W-:-:S02]  /*5bf80*/  ISETP.LT.AND P6, PT, R28, c[0x0][0x178], !P2 ;  /* 0x00005e001c007a0c */ /* 0x000fc400057c1270 */
[----:B---3--:R0:W-:Y:S01]  /*5bf90*/  @P5 STG.E.U16 [R20.64], R2 ;  /* 0x0000000214005986 */ /* 0x0081e2000c10150a */
[----:B------:R1:W-:Y:S03]  /*5bfa0*/  @P1 STG.E.U16 [R22.64], R29 ;  /* 0x0000001d16001986 */ /* 0x0003e6000c10150a */
[----:B0-----:R-:W3:Y:S01]  /*5bfb0*/  LDL R21, [R1+0x13f8] ;  /* 0x0013f80001157983 */ /* 0x001ee20000100800 */
[----:B-1----:R-:W5:Y:S02]  /*5bfc0*/  LDL.LU R29, [R1+0x22a8] ;  /* 0x0022a800011d7983 */ /* 0x002f640000300800 */
[----:B------:R-:W3:Y:S02]  /*5bfd0*/  LDL R22, [R1+0x13ec] ;  /* 0x0013ec0001167983 */ /* 0x000ee40000100800 */
[----:B------:R-:W5:Y:S01]  /*5bfe0*/  LDL R23, [R1+0x13f0] ;  /* 0x0013f00001177983 */ /* 0x000f620000100800 */
[----:B------:R-:W5:Y:S01]  /*5bff0*/  LDL.LU R28, [R1+0x22a4] ;  /* 0x0022a400011c7983 */ /* 0x000f620000300800 */
[----:B----4-:R-:W-:Y:S01]  /*5c000*/  PRMT R20, R3, 0x7632, R20 ;  /* 0x0000763203147816 */ /* 0x010fe20000000014 */
[----:B------:R-:W-:-:S05]  /*5c010*/  IMAD.WIDE R2, R0, 0x2, R18 ;  /* 0x0000000200027825 */ /* 0x000fca00078e0212 */
[----:B------:R2:W-:Y:S02]  /*5c020*/  @P3 STG.E.U16 [R2.64], R20 ;  /* 0x0000001402003986 */ /* 0x0005e4000c10150a */
[----:B--2---:R-:W-:Y:S02]  /*5c030*/  PRMT R3, R26, 0x7632, R3 ;  /* 0x000076321a037816 */ /* 0x004fe40000000003 */
[----:B------:R-:W-:Y:S01]  /*5c040*/  PRMT R2, R27, 0x7632, R2 ;  /* 0x000076321b027816 */ /* 0x000fe20000000002 */
[----:B------:R-:W-:Y:S01]  /*5c050*/  IMAD.WIDE R26, R0, 0x2, R12 ;  /* 0x00000002001a7825 */ /* 0x000fe200078e020c */
[----:B---3--:R-:W-:Y:S02]  /*5c060*/  ISETP.LT.AND P5, PT, R22, c[0x0][0x178], !P2 ;  /* 0x00005e0016007a0c */ /* 0x008fe400057a1270 */
[----:B-----5:R-:W-:Y:S02]  /*5c070*/  ISETP.LT.AND P4, PT, R23, c[0x0][0x178], !P2 ;  /* 0x00005e0017007a0c */ /* 0x020fe40005781270 */
[----:B------:R-:W-:Y:S01]  /*5c080*/  ISETP.LT.AND P1, PT, R21, c[0x0][0x178], !P2 ;  /* 0x00005e0015007a0c */ /* 0x000fe20005721270 */
[----:B------:R-:W-:Y:S01]  /*5c090*/  IMAD.WIDE R20, R0, 0x2, R16 ;  /* 0x0000000200147825 */ /* 0x000fe200078e0210 */
[----:B------:R-:W-:-:S02]  /*5c0a0*/  PRMT R28, R24, 0x7632, R28 ;  /* 0x00007632181c7816 */ /* 0x000fc4000000001c */
[----:B------:R-:W-:Y:S01]  /*5c0b0*/  PRMT R29, R25, 0x7632, R29 ;  /* 0x00007632191d7816 */ /* 0x000fe2000000001d */
[----:B------:R-:W-:-:S04]  /*5c0c0*/  IMAD.WIDE R22, R0, 0x2, R4 ;  /* 0x0000000200167825 */ /* 0x000fc800078e0204 */
[----:B------:R-:W-:Y:S01]  /*5c0d0*/  IMAD.WIDE R24, R0, 0x2, R14 ;  /* 0x0000000200187825 */ /* 0x000fe200078e020e */
[----:B------:R0:W-:Y:S04]  /*5c0e0*/  @P6 STG.E.U16 [R20.64], R3 ;  /* 0x0000000314006986 */ /* 0x0001e8000c10150a */
[----:B------:R1:W-:Y:S01]  /*5c0f0*/  @P5 STG.E.U16 [R22.64], R28 ;  /* 0x0000001c16005986 */ /* 0x0003e2000c10150a */
[----:B------:R2:W-:Y:S02]  /*5c100*/  @P4 STG.E.U16 [R24.64], R29 ;  /* 0x0000001d18004986 */ /* 0x0005e4000c10150a */
[----:B------:R-:W-:Y:S01]  /*5c110*/  @P1 STG.E.U16 [R26.64], R2 ;  /* 0x000000021a001986 */ /* 0x000fe2000c10150a */
[----:B0-----:R-:W3:Y:S01]  /*5c120*/  LDL R21, [R1+0x13e8] ;  /* 0x0013e80001157983 */ /* 0x001ee20000100800 */
[----:B------:R-:W-:-:S03]  /*5c130*/  PRMT R3, R11, 0x7632, R3 ;  /* 0x000076320b037816 */ /* 0x000fc60000000003 */
[----:B-1----:R-:W4:Y:S01]  /*5c140*/  LDL.LU R28, [R1+0x1e4] ;  /* 0x0001e400011c7983 */ /* 0x002f220000300800 */
[----:B------:R-:W5:Y:S02]  /*5c150*/  LDL R22, [R1+0x1220] ;  /* 0x0012200001167983 */ /* 0x000f640000100800 */
[----:B------:R-:W3:Y:S02]  /*5c160*/  LDL R23, [R1+0x1188] ;  /* 0x0011880001177983 */ /* 0x000ee40000100800 */
[----:B--2---:R-:W2:Y:S01]  /*5c170*/  LDL R24, [R1+0x1400] ;  /* 0x0014000001187983 */ /* 0x004ea20000100800 */
[----:B------:R-:W3:Y:S01]  /*5c180*/  LDL R25, [R1+0x1404] ;  /* 0x0014040001197983 */ /* 0x000ee20000100800 */
[----:B------:R0:W-:Y:S03]  /*5c190*/  STL [R1+0x2274], R29 ;  /* 0x0022741d01007387 */ /* 0x0001e60000100800 */
[----:B0-----:R-:W5:Y:S01]  /*5c1a0*/  LDL R29, [R1+0x13ec] ;  /* 0x0013ec00011d7983 */ /* 0x001f620000100800 */
[----:B------:R-:W5:Y:S02]  /*5c1b0*/  LDL.LU R11, [R1+0x22a0] ;  /* 0x0022a000010b7983 */ /* 0x000f640000300800 */
[----:B------:R-:W5:Y:S02]  /*5c1c0*/  LDL R26, [R1+0x13fc] ;  /* 0x0013fc00011a7983 */ /* 0x000f640000100800 */
[----:B------:R-:W5:Y:S01]  /*5c1d0*/  LDL.LU R27, [R1+0x1d4] ;  /* 0x0001d400011b7983 */ /* 0x000f620000300800 */
[----:B------:R0:W-:Y:S01]  /*5c1e0*/  STL [R1+0x229c], R8 ;  /* 0x00229c0801007387 */ /* 0x0001e20000100800 */
[----:B--2---:R-:W-:-:S02]  /*5c1f0*/  ISETP.LT.AND P4, PT, R24, c[0x0][0x178], !P2 ;  /* 0x00005e0018007a0c */ /* 0x004fc40005781270 */
[----:B---3--:R-:W-:Y:S02]  /*5c200*/  ISETP.LT.AND P6, PT, R25, c[0x0][0x178], !P2 ;  /* 0x00005e0019007a0c */ /* 0x008fe400057c1270 */
[----:B----4-:R-:W-:Y:S01]  /*5c210*/  PRMT R20, R28, 0x7632, R20 ;  /* 0x000076321c147816 */ /* 0x010fe20000000014 */
[----:B-----5:R-:W-:Y:S01]  /*5c220*/  IADD3 R28, R22, 0x2d, RZ ;  /* 0x0000002d161c7810 */ /* 0x020fe20007ffe0ff */
[----:B------:R-:W-:Y:S01]  /*5c230*/  ISETP.LT.AND P5, PT, R26, c[0x0][0x178], !P2 ;  /* 0x00005e001a007a0c */ /* 0x000fe200057a1270 */
[----:B------:R-:W-:Y:S02]  /*5c240*/  ISETP.LT.AND P2, PT, R23, c[0x0][0x178], !P0 ;  /* 0x00005e0017007a0c */ /* 0x000fe40004741270 */
[----:B------:R-:W-:Y:S01]  /*5c250*/  IMAD.WIDE R24, R0, 0x2, R10 ;  /* 0x0000000200187825 */ /* 0x000fe200078e020a */
[----:B------:R-:W-:-:S03]  /*5c260*/  PRMT R2, R27, 0x7632, R2 ;  /* 0x000076321b027816 */ /* 0x000fc60000000002 */
[----:B------:R-:W-:-:S04]  /*5c270*/  IMAD.WIDE R22, R0, 0x2, R8 ;  /* 0x0000000200167825 */ /* 0x000fc800078e0208 */
[C---:B------:R-:W-:Y:S01]  /*5c280*/  IMAD.WIDE R26, R0.reuse, 0x2, R6 ;  /* 0x00000002001a7825 */ /* 0x040fe200078e0206 */
[----:B------:R-:W-:Y:S01]  /*5c290*/  ISETP.LT.AND P3, PT, R21, c[0x0][0x178], !P0 ;  /* 0x00005e0015007a0c */ /* 0x000fe20004761270 */
[----:B0-----:R-:W2:Y:S01]  /*5c2a0*/  LDL R8, [R1+0x344] ;  /* 0x0003440001087983 */ /* 0x001ea20000100800 */
[----:B------:R-:W-:Y:S01]  /*5c2b0*/  IADD3 R21, R0, c[0x0][0x198], RZ ;  /* 0x0000660000157a10 */ /* 0x000fe20007ffe0ff */
[----:B------:R0:W-:Y:S02]  /*5c2c0*/  STL [R1+0x2298], R9 ;  /* 0x0022980901007387 */ /* 0x0001e40000100800 */
[----:B------:R-:W3:Y:S01]  /*5c2d0*/  LDL R0, [R1+0x364] ;  /* 0x0003640001007983 */ /* 0x000ee20000100800 */
[----:B------:R-:W-:Y:S01]  /*5c2e0*/  ISETP.GE.AND P1, PT, R28, c[0x0][0x17c], PT ;  /* 0x00005f001c007a0c */ /* 0x000fe20003f26270 */
[----:B------:R-:W-:Y:S01]  /*5c2f0*/  @P5 STG.E.U16 [R24.64], R3 ;  /* 0x0000000318005986 */ /* 0x000fe2000c10150a */
[----:B------:R1:W-:Y:S02]  /*5c300*/  @P4 STG.E.U16 [R22.64], R2 ;  /* 0x0000000216004986 */ /* 0x0003e4000c10150a */
[----:B------:R-:W-:Y:S01]  /*5c310*/  @P6 STG.E.U16 [R26.64], R20 ;  /* 0x000000141a006986 */ /* 0x000fe2000c10150a */
[----:B0-----:R-:W4:Y:S01]  /*5c320*/  LDL R9, [R1+0x354] ;  /* 0x0003540001097983 */ /* 0x001f220000100800 */
[----:B------:R0:W-:Y:S03]  /*5c330*/  STL [R1+0x2278], R28 ;  /* 0x0022781c01007387 */ /* 0x0001e60000100800 */
[----:B-1----:R-:W5:Y:S04]  /*5c340*/  LDL R22, [R1+0x1404] ;  /* 0x0014040001167983 */ /* 0x002f680000100800 */
[----:B------:R-:W2:Y:S04]  /*5c350*/  LDL R23, [R1+0x1400] ;  /* 0x0014000001177983 */ /* 0x000ea80000100800 */
[----:B0-----:R-:W2:Y:S04]  /*5c360*/  LDL R28, [R1+0x1220] ;  /* 0x00122000011c7983 */ /* 0x001ea80000100800 */
[----:B------:R-:W2:Y:S04]  /*5c370*/  LDL R26, [R1+0x13f8] ;  /* 0x0013f800011a7983 */ /* 0x000ea80000100800 */
[----:B------:R-:W2:Y:S01]  /*5c380*/  LDL R27, [R1+0x13fc] ;  /* 0x0013fc00011b7983 */ /* 0x000ea20000100800 */
[----:B------:R-:W2:Y:S02]  /*5c390*/  LDL.LU R20, [R1+0x374] ;  /* 0x0003740001147983 */ /* 0x000ea40000300800 */
[----:B------:R-:W-:-:S05]  /*5c3a0*/  IMAD.WIDE R24, R21, 0x2, R18 ;  /* 0x0000000215187825 */ /* 0x000fca00078e0212 */
[----:B--2---:R0:W-:Y:S04]  /*5c3b0*/  @P2 STG.E.U16 [R24.64], R20 ;  /* 0x0000001418002986 */ /* 0x0041e8000c10150a */
[----:B0-----:R-:W2:Y:S01]  /*5c3c0*/  LDL R25, [R1+0x13f0] ;  /* 0x0013f00001197983 */ /* 0x001ea20000100800 */
[----:B------:R-:W-:Y:S01]  /*5c3d0*/  ISETP.LT.AND P6, PT, R29, c[0x0][0x178], !P0 ;  /* 0x00005e001d007a0c */ /* 0x000fe200047c1270 */
[----:B------:R-:W-:Y:S01]  /*5c3e0*/  IMAD.WIDE R2, R21, 0x2, R16 ;  /* 0x0000000215027825 */ /* 0x000fe200078e0210 */
[----:B------:R-:W-:Y:S02]  /*5c3f0*/  ISETP.LT.AND P5, PT, R26, c[0x0][0x178], !P0 ;  /* 0x00005e001a007a0c */ /* 0x000fe400047a1270 */
[----:B------:R-:W-:Y:S01]  /*5c400*/  ISETP.LT.AND P4, PT, R27, c[0x0][0x178], !P0 ;  /* 0x00005e001b007a0c */ /* 0x000fe20004781270 */
[----:B------:R-:W-:Y:S04]  /*5c410*/  STL [R1+0x228c], R28 ;  /* 0x00228c1c01007387 */ /* 0x000fe80000100800 */
[----:B---3--:R0:W-:Y:S01]  /*5c420*/  @P3 STG.E.U16 [R2.64], R0 ;  /* 0x0000000002003986 */ /* 0x0081e2000c10150a */
[----:B-----5:R-:W-:-:S02]  /*5c430*/  ISETP.LT.AND P3, PT, R22, c[0x0][0x178], !P0 ;  /* 0x00005e0016007a0c */ /* 0x020fc40004761270 */
[----:B0-----:R-:W-:Y:S01]  /*5c440*/  IADD3 R0, R28, 0x2e, RZ ;  /* 0x0000002e1c007810 */ /* 0x001fe20007ffe0ff */
[----:B------:R-:W-:Y:S01]  /*5c450*/  IMAD.WIDE R2, R21, 0x2, R4 ;  /* 0x0000000215027825 */ /* 0x000fe200078e0204 */
[----:B------:R-:W3:Y:S03]  /*5c460*/  LDL R28, [R1+0x1188] ;  /* 0x00118800011c7983 */ /* 0x000ee60000100800 */
[----:B------:R0:W-:Y:S01]  /*5c470*/  STL [R1+0x2294], R14 ;  /* 0x0022940e01007387 */ /* 0x0001e20000100800 */
[----:B------:R-:W-:Y:S01]  /*5c480*/  @P6 STG.E.U16 [R2.64], R8 ;  /* 0x0000000802006986 */ /* 0x000fe2000c10150a */
[----:B--2---:R-:W-:Y:S01]  /*5c490*/  ISETP.LT.AND P2, PT, R25, c[0x0][0x178], !P0 ;  /* 0x00005e0019007a0c */ /* 0x004fe20004741270 */
[----:B------:R-:W-:Y:S02]  /*5c4a0*/  ISETP.LT.AND P0, PT, R23, c[0x0][0x178], !P0 ;  /* 0x00005e0017007a0c */ /* 0x000fe40004701270 */
[----:B------:R-:W-:-:S02]  /*5c4b0*/  IMAD.WIDE R22, R21, 0x2, R14 ;  /* 0x0000000215167825 */ /* 0x000fc400078e020e */
[----:B0-----:R-:W2:Y:S02]  /*5c4c0*/  LDL R14, [R1+0x13f0] ;  /* 0x0013f000010e7983 */ /* 0x001ea40000100800 */
[----:B------:R0:W-:Y:S06]  /*5c4d0*/  STL [R1+0x2290], R15 ;  /* 0x0022900f01007387 */ /* 0x0001ec0000100800 */
[----:B----4-:R1:W-:Y:S04]  /*5c4e0*/  @P2 STG.E.U16 [R22.64], R9 ;  /* 0x0000000916002986 */ /* 0x0103e8000c10150a */
[----:B0-----:R-:W4:Y:S01]  /*5c4f0*/  LDL R15, [R1+0x13f8] ;  /* 0x0013f800010f7983 */ /* 0x001f220000100800 */
[----:B------:R-:W5:Y:S02]  /*5c500*/  LDL.LU R8, [R1+0x229c] ;  /* 0x00229c0001087983 */ /* 0x000f640000300800 */
[----:B------:R-:W2:Y:S01]  /*5c510*/  LDL R2, [R1+0x13e8] ;  /* 0x0013e80001027983 */ /* 0x000ea20000100800 */
[----:B-1----:R-:W5:Y:S01]  /*5c520*/  LDL.LU R9, [R1+0x2298] ;  /* 0x0022980001097983 */ /* 0x002f620000300800 */
[----:B------:R-:W2:Y:S02]  /*5c530*/  LDL R22, [R1+0x334] ;  /* 0x0003340001167983 */ /* 0x000ea40000100800 */
[----:B------:R-:W3:Y:S02]  /*5c540*/  LDL R23, [R1+0x324] ;  /* 0x0003240001177983 */ /* 0x000ee40000100800 */
[----:B------:R-:W-:-:S04]  /*5c550*/  IMAD.WIDE R24, R21, 0x2, R12 ;  /* 0x0000000215187825 */ /* 0x000fc800078e020c */
[C---:B------:R-:W-:Y:S01]  /*5c560*/  IMAD.WIDE R26, R21.reuse, 0x2, R10 ;  /* 0x00000002151a7825 */ /* 0x040fe200078e020a */
[----:B--2---:R0:W-:Y:S04]  /*5c570*/  @P5 STG.E.U16 [R24.64], R22 ;  /* 0x0000001618005986 */ /* 0x0041e8000c10150a */
[----:B---3--:R1:W-:Y:S01]  /*5c580*/  @P4 STG.E.U16 [R26.64], R23 ;  /* 0x000000171a004986 */ /* 0x0083e2000c10150a */
[----:B------:R-:W-:Y:S01]  /*5c590*/  ISETP.LT.AND P4, PT, R2, c[0x0][0x178], !P1 ;  /* 0x00005e0002007a0c */ /* 0x000fe20004f81270 */
[C---:B------:R-:W-:Y:S02]  /*5c5a0*/  IADD3 R2, R21.reuse, c[0x0][0x198], RZ ;  /* 0x0000660015027a10 */ /* 0x040fe40007ffe0ff */
[C---:B0-----:R-:W-:Y:S01]  /*5c5b0*/  IMAD.WIDE R24, R21.reuse, 0x2, R6 ;  /* 0x0000000215187825 */ /* 0x041fe200078e0206 */
[----:B-1----:R-:W2:Y:S03]  /*5c5c0*/  LDL.LU R27, [R1+0x2c4] ;  /* 0x0002c400011b7983 */ /* 0x002ea60000300800 */
[----:B-----5:R-:W-:-:S04]  /*5c5d0*/  IMAD.WIDE R22, R21, 0x2, R8 ;  /* 0x0000000215167825 */ /* 0x020fc800078e0208 */
[----:B------:R-:W3:Y:S01]  /*5c5e0*/  LDL R21, [R1+0x2d4] ;  /* 0x0002d40001157983 */ /* 0x000ee20000100800 */
[----:B------:R-:W-:Y:S02]  /*5c5f0*/  ISETP.LT.AND P5, PT, R28, c[0x0][0x178], !P1 ;  /* 0x00005e001c007a0c */ /* 0x000fe40004fa1270 */
[----:B------:R-:W-:Y:S02]  /*5c600*/  ISETP.GE.AND P6, PT, R0, c[0x0][0x17c], PT ;  /* 0x00005f0000007a0c */ /* 0x000fe40003fc6270 */
[----:B------:R-:W-:Y:S01]  /*5c610*/  ISETP.LT.AND P2, PT, R29, c[0x0][0x178], !P1 ;  /* 0x00005e001d007a0c */ /* 0x000fe20004f41270 */
[----:B---3--:R0:W-:Y:S04]  /*5c620*/  @P0 STG.E.U16 [R22.64], R21 ;  /* 0x0000001516000986 */ /* 0x0081e8000c10150a */
[----:B0-----:R-:W3:Y:S01]  /*5c630*/  LDL.LU R22, [R1+0x364] ;  /* 0x0003640001167983 */ /* 0x001ee20000300800 */
[----:B------:R-:W5:Y:S01]  /*5c640*/  LDL.LU R23, [R1+0x344] ;  /* 0x0003440001177983 */ /* 0x000f620000300800 */
[----:B------:R-:W-:Y:S01]  /*5c650*/  PRMT R0, R20, 0x7632, R0 ;  /* 0x0000763214007816 */ /* 0x000fe20000000000 */
[----:B------:R-:W-:Y:S01]  /*5c660*/  IMAD.WIDE R20, R2, 0x2, R18 ;  /* 0x0000000202147825 */ /* 0x000fe200078e0212 */
[----:B--2---:R0:W-:Y:S04]  /*5c670*/  @P3 STG.E.U16 [R24.64], R27 ;  /* 0x0000001b18003986 */ /* 0x0041e8000c10150a */
[----:B------:R1:W-:Y:S04]  /*5c680*/  STL [R1+0x2288], R5 ;  /* 0x0022880501007387 */ /* 0x0003e80000100800 */
[----:B------:R2:W-:Y:S01]  /*5c690*/  @P5 STG.E.U16 [R20.64], R0 ;  /* 0x0000000014005986 */ /* 0x0005e2000c10150a */
[----:B------:R-:W-:-:S02]  /*5c6a0*/  ISETP.LT.AND P0, PT, R14, c[0x0][0x178], !P1 ;  /* 0x00005e000e007a0c */ /* 0x000fc40004f01270 */
[----:B----4-:R-:W-:Y:S01]  /*5c6b0*/  ISETP.LT.AND P3, PT, R15, c[0x0][0x178], !P1 ;  /* 0x00005e000f007a0c */ /* 0x010fe20004f61270 */
[----:B0-----:R-:W-:Y:S02]  /*5c6c0*/  IMAD.WIDE R24, R2, 0x2, R4 ;  /* 0x0000000202187825 */ /* 0x001fe400078e0204 */
[----:B-1----:R-:W4:Y:S04]  /*5c6d0*/  LDL R5, [R1+0x1404] ;  /* 0x0014040001057983 */ /* 0x002f280000100800 */
[----:B--2---:R-:W2:Y:S01]  /*5c6e0*/  LDL R20, [R1+0x1400] ;  /* 0x0014000001147983 */ /* 0x004ea20000100800 */
[----:B------:R-:W2:Y:S02]  /*5c6f0*/  LDL.LU R21, [R1+0x324] ;  /* 0x0003240001157983 */ /* 0x000ea40000300800 */
[----:B------:R-:W2:Y:S02]  /*5c700*/  LDL.LU R14, [R1+0x2294] ;  /* 0x00229400010e7983 */ /* 0x000ea40000300800 */
[----:B------:R-:W2:Y:S01]  /*5c710*/  LDL.LU R15, [R1+0x2290] ;  /* 0x00229000010f7983 */ /* 0x000ea20000300800 */
[----:B---3--:R-:W-:-:S02]  /*5c720*/  PRMT R3, R22, 0x7632, R3 ;  /* 0x0000763216037816 */ /* 0x008fc40000000003 */
[----:B-----5:R-:W-:Y:S01]  /*5c730*/  PRMT R26, R23, 0x7632, R26 ;  /* 0x00007632171a7816 */ /* 0x020fe2000000001a */
[----:B------:R-:W-:-:S05]  /*5c740*/  IMAD.WIDE R22, R2, 0x2, R16 ;  /* 0x0000000202167825 */ /* 0x000fca00078e0210 */
[----:B------:R0:W-:Y:S01]  /*5c750*/  @P4 STG.E.U16 [R22.64], R3 ;  /* 0x0000000316004986 */ /* 0x0001e2000c10150a */
[----:B------:R1:W-:Y:S03]  /*5c760*/  @P2 STG.E.U16 [R24.64], R26 ;  /* 0x0000001a18002986 */ /* 0x0003e6000c10150a */
[----:B0-----:R-:W3:Y:S01]  /*5c770*/  LDL.LU R22, [R1+0x354] ;  /* 0x0003540001167983 */ /* 0x001ee20000300800 */
[----:B------:R-:W5:Y:S02]  /*5c780*/  LDL.LU R23, [R1+0x334] ;  /* 0x0003340001177983 */ /* 0x000f640000300800 */
[----:B-1----:R-:W3:Y:S01]  /*5c790*/  LDL R25, [R1+0x13fc] ;  /* 0x0013fc0001197983 */ /* 0x002ee20000100800 */
[----:B--2---:R-:W-:Y:S02]  /*5c7a0*/  ISETP.LT.AND P2, PT, R20, c[0x0][0x178], !P1 ;  /* 0x00005e0014007a0c */ /* 0x004fe40004f41270 */
[----:B------:R-:W-:Y:S01]  /*5c7b0*/  PRMT R0, R21, 0x7632, R0 ;  /* 0x0000763215007816 */ /* 0x000fe20000000000 */
[----:B------:R-:W-:Y:S01]  /*5c7c0*/  IMAD.WIDE R20, R2, 0x2, R10 ;  /* 0x0000000202147825 */ /* 0x000fe200078e020a */
[----:B---3--:R-:W-:-:S03]  /*5c7d0*/  ISETP.LT.AND P4, PT, R25, c[0x0][0x178], !P1 ;  /* 0x00005e0019007a0c */ /* 0x008fc60004f81270 */
[----:B----4-:R-:W-:Y:S02]  /*5c7e0*/  ISETP.LT.AND P1, PT, R5, c[0x0][0x178], !P1 ;  /* 0x00005e0005007a0c */ /* 0x010fe40004f21270 */
[----:B------:R-:W2:Y:S01]  /*5c7f0*/  LDL R5, [R1+0x3d4] ;  /* 0x0003d40001057983 */ /* 0x000ea20000100800 */
[----:B------:R0:W-:Y:S03]  /*5c800*/  STL [R1+0x2284], R10 ;  /* 0x0022840a01007387 */ /* 0x0001e60000100800 */
[----:B0-----:R-:W3:Y:S01]  /*5c810*/  LDL.LU R10, [R1+0x2d4] ;  /* 0x0002d400010a7983 */ /* 0x001ee20000300800 */
[----:B------:R-:W-:Y:S02]  /*5c820*/  PRMT R3, R22, 0x7632, R3 ;  /* 0x0000763216037816 */ /* 0x000fe40000000003 */
[----:B-----5:R-:W-:Y:S01]  /*5c830*/  PRMT R26, R23, 0x7632, R26 ;  /* 0x00007632171a7816 */ /* 0x020fe2000000001a */
[----:B------:R-:W-:-:S04]  /*5c840*/  IMAD.WIDE R22, R2, 0x2, R14 ;  /* 0x0000000202167825 */ /* 0x000fc800078e020e */
[----:B------:R-:W-:Y:S01]  /*5c850*/  IMAD.WIDE R24, R2, 0x2, R12 ;  /* 0x0000000202187825 */ /* 0x000fe200078e020c */
[----:B------:R-:W-:Y:S04]  /*5c860*/  STL [R1+0x2280], R11 ;  /* 0x0022800b01007387 */ /* 0x000fe80000100800 */
[----:B------:R0:W-:Y:S01]  /*5c870*/  @P0 STG.E.U16 [R22.64], R3 ;  /* 0x0000000316000986 */ /* 0x0001e2000c10150a */
[----:B------:R1:W-:Y:S02]  /*5c880*/  @P3 STG.E.U16 [R24.64], R26 ;  /* 0x0000001a18003986 */ /* 0x0003e4000c10150a */
[----:B------:R4:W-:Y:S01]  /*5c890*/  @P4 STG.E.U16 [R20.64], R0 ;  /* 0x0000000014004986 */ /* 0x0009e2000c10150a */
[----:B------:R-:W-:Y:S01]  /*5c8a0*/  ISETP.LT.AND P0, PT, R28, c[0x0][0x178], !P6 ;  /* 0x00005e001c007a0c */ /* 0x000fe20007701270 */
[----:B0-----:R-:W-:Y:S01]  /*5c8b0*/  IMAD.WIDE R22, R2, 0x2, R8 ;  /* 0x0000000202167825 */ /* 0x001fe200078e0208 */
[----:B-1----:R-:W5:Y:S04]  /*5c8c0*/  LDL R24, [R1+0x3f4] ;  /* 0x0003f40001187983 */ /* 0x002f680000100800 */
[----:B------:R-:W2:Y:S01]  /*5c8d0*/  LDL R25, [R1+0x13fc] ;  /* 0x0013fc0001197983 */ /* 0x000ea20000100800 */
[----:B------:R-:W2:Y:S01]  /*5c8e0*/  LDL.LU R26, [R1+0x3b4] ;  /* 0x0003b400011a7983 */ /* 0x000ea20000300800 */
[----:B----4-:R-:W-:Y:S01]  /*5c8f0*/  PRMT R0, R27, 0x7632, R0 ;  /* 0x000076321b007816 */ /* 0x010fe20000000000 */
[----:B------:R-:W4:Y:S01]  /*5c900*/  LDL R11, [R1+0x1400] ;  /* 0x00140000010b7983 */ /* 0x000f220000100800 */
[----:B---3--:R-:W-:-:S02]  /*5c910*/  PRMT R3, R10, 0x7632, R3 ;  /* 0x000076320a037816 */ /* 0x008fc40000000003 */
[----:B------:R-:W3:Y:S01]  /*5c920*/  LDL R10, [R1+0x3e4] ;  /* 0x0003e400010a7983 */ /* 0x000ee20000100800 */
[----:B------:R-:W2:Y:S02]  /*5c930*/  LDL.LU R27, [R1+0x3a4] ;  /* 0x0003a400011b7983 */ /* 0x000ea40000300800 */
[----:B------:R-:W2:Y:S01]  /*5c940*/  LDL.LU R28, [R1+0x228c] ;  /* 0x00228c00011c7983 */ /* 0x000ea20000300800 */
[----:B------:R0:W-:Y:S04]  /*5c950*/  @P2 STG.E.U16 [R22.64], R3 ;  /* 0x0000000316002986 */ /* 0x0001e8000c10150a */
[----:B0-----:R-:W3:Y:S01]  /*5c960*/  LDL R3, [R1+0x13e8] ;  /* 0x0013e80001037983 */ /* 0x001ee20000100800 */
[----:B------:R-:W-:-:S03]  /*5c970*/  IMAD.WIDE R20, R2, 0x2, R6 ;  /* 0x0000000202147825 */ /* 0x000fc600078e0206 */
[----:B------:R-:W4:Y:S04]  /*5c980*/  LDL R22, [R1+0x13f8] ;  /* 0x0013f80001167983 */ /* 0x000f280000100800 */
[----:B------:R-:W4:Y:S04]  /*5c990*/  LDL R23, [R1+0x13f0] ;  /* 0x0013f00001177983 */ /* 0x000f280000100800 */
[----:B------:R2:W-:Y:S02]  /*5c9a0*/  @P1 STG.E.U16 [R20.64], R0 ;  /* 0x0000000014001986 */ /* 0x0005e4000c10150a */
[----:B--2---:R-:W-:-:S02]  /*5c9b0*/  IADD3 R0, R28, 0x2f, RZ ;  /* 0x0000002f1c007810 */ /* 0x004fc40007ffe0ff */
[----:B---3--:R-:W-:Y:S01]  /*5c9c0*/  ISETP.LT.AND P2, PT, R3, c[0x0][0x178], !P6 ;  /* 0x00005e0003007a0c */ /* 0x008fe20007741270 */
[----:B------:R-:W-:Y:S02]  /*5c9d0*/  IADD3 R3, R28, 0x30, RZ ;  /* 0x000000301c037810 */ /* 0x000fe40007ffe0ff */
[----:B------:R-:W2:Y:S01]  /*5c9e0*/  LDL R28, [R1+0x384] ;  /* 0x00038400011c7983 */ /* 0x000ea20000100800 */
[----:B------:R-:W-:Y:S02]  /*5c9f0*/  IADD3 R2, R2, c[0x0][0x198], RZ ;  /* 0x0000660002027a10 */ /* 0x000fe40007ffe0ff */
[----:B------:R-:W-:-:S03]  /*5ca00*/  ISETP.GE.AND P1, PT, R0, c[0x0][0x17c], PT ;  /* 0x00005f0000007a0c */ /* 0x000fc60003f26270 */
[----:B------:R-:W-:-:S05]  /*5ca10*/  IMAD.WIDE R20, R2, 0x2, R18 ;  /* 0x0000000202147825 */ /* 0x000fca00078e0212 */
[----:B------:R-:W-:Y:S04]  /*5ca20*/  @P0 STG.E.U16 [R20.64], R5 ;  /* 0x0000000514000986 */ /* 0x000fe8000c10150a */
[----:B--2---:R0:W-:Y:S01]  /*5ca30*/  STL [R1+0x227c], R28 ;  /* 0x00227c1c01007387 */ /* 0x0041e20000100800 */
[----:B------:R-:W2:Y:S03]  /*5ca40*/  LDL R0, [R1+0x13e8] ;  /* 0x0013e80001007983 */ /* 0x000ea60000100800 */
[----:B0-----:R-:W3:Y:S01]  /*5ca50*/  LDL R28, [R1+0x394] ;  /* 0x00039400011c7983 */ /* 0x001ee20000100800 */
[----:B------:R-:W2:Y:S01]  /*5ca60*/  LDL.LU R5, [R1+0x2288] ;  /* 0x0022880001057983 */ /* 0x000ea20000300800 */
[----:B------:R-:W-:-:S02]  /*5ca70*/  ISETP.LT.AND P3, PT, R29, c[0x0][0x178], !P6 ;  /* 0x00005e001d007a0c */ /* 0x000fc40007761270 */
[----:B----4-:R-:W-:Y:S02]  /*5ca80*/  ISETP.LT.AND P4, PT, R22, c[0x0][0x178], !P6 ;  /* 0x00005e0016007a0c */ /* 0x010fe40007781270 */
[----:B------:R-:W-:Y:S01]  /*5ca90*/  ISETP.LT.AND P5, PT, R23, c[0x0][0x178], !P6 ;  /* 0x00005e0017007a0c */ /* 0x000fe200077a1270 */
[C---:B------:R-:W-:Y:S01]  /*5caa0*/  IMAD.WIDE R22, R2.reuse, 0x2, R16 ;  /* 0x0000000202167825 */ /* 0x040fe200078e0210 */
[----:B------:R-:W-:Y:S02]  /*5cab0*/  ISETP.GE.AND P0, PT, R3, c[0x0][0x17c], PT ;  /* 0x00005f0003007a0c */ /* 0x000fe40003f06270 */
[----:B------:R-:W4:Y:S04]  /*5cac0*/  LDL R3, [R1+0x1188] ;  /* 0x0011880001037983 */ /* 0x000f280000100800 */
[----:B-----5:R-:W-:Y:S01]  /*5cad0*/  @P2 STG.E.U16 [R22.64], R24 ;  /* 0x0000001816002986 */ /* 0x020fe2000c10150a */
[----:B--2---:R-:W-:-:S05]  /*5cae0*/  IMAD.WIDE R20, R2, 0x2, R4 ;  /* 0x0000000202147825 */ /* 0x004fca00078e0204 */
[----:B------:R0:W-:Y:S01]  /*5caf0*/  @P3 STG.E.U16 [R20.64], R10 ;  /* 0x0000000a14003986 */ /* 0x0001e2000c10150a */
[----:B------:R-:W-:-:S03]  /*5cb00*/  ISETP.LT.AND P3, PT, R11, c[0x0][0x178], !P6 ;  /* 0x00005e000b007a0c */ /* 0x000fc60007761270 */
[----:B0-----:R-:W2:Y:S01]  /*5cb10*/  LDL.LU R10, [R1+0x2284] ;  /* 0x00228400010a7983 */ /* 0x001ea20000300800 */
[----:B------:R-:W5:Y:S02]  /*5cb20*/  LDL R20, [R1+0x1404] ;  /* 0x0014040001147983 */ /* 0x000f640000100800 */
[----:B------:R-:W2:Y:S02]  /*5cb30*/  LDL R21, [R1+0x3c4] ;  /* 0x0003c40001157983 */ /* 0x000ea40000100800 */
[----:B------:R-:W3:Y:S01]  /*5cb40*/  LDL.LU R11, [R1+0x2280] ;  /* 0x00228000010b7983 */ /* 0x000ee20000300800 */
[----:B------:R-:W-:Y:S01]  /*5cb50*/  ISETP.LT.AND P2, PT, R25, c[0x0][0x178], !P6 ;  /* 0x00005e0019007a0c */ /* 0x000fe20007741270 */
[----:B------:R-:W-:-:S04]  /*5cb60*/  IMAD.WIDE R22, R2, 0x2, R14 ;  /* 0x0000000202167825 */ /* 0x000fc800078e020e */
[----:B------:R-:W-:Y:S01]  /*5cb70*/  IMAD.WIDE R24, R2, 0x2, R12 ;  /* 0x0000000202187825 */ /* 0x000fe200078e020c */
[----:B--2---:R3:W-:Y:S01]  /*5cb80*/  @P5 STG.E.U16 [R22.64], R21 ;  /* 0x0000001516005986 */ /* 0x0047e2000c10150a */
[----:B-----5:R-:W-:-:S03]  /*5cb90*/  ISETP.LT.AND P6, PT, R20, c[0x0][0x178], !P6 ;  /* 0x00005e0014007a0c */ /* 0x020fc600077c1270 */
[----:B------:R0:W-:Y:S02]  /*5cba0*/  @P4 STG.E.U16 [R24.64], R26 ;  /* 0x0000001a18004986 */ /* 0x0001e4000c10150a */
[----:B---3--:R-:W-:-:S04]  /*5cbb0*/  IMAD.WIDE R22, R2, 0x2, R10 ;  /* 0x0000000202167825 */ /* 0x008fc800078e020a */
[----:B------:R-:W-:Y:S01]  /*5cbc0*/  IMAD.WIDE R20, R2, 0x2, R8 ;  /* 0x0000000202147825 */ /* 0x000fe200078e0208 */
[----:B0-----:R-:W2:Y:S04]  /*5cbd0*/  LDL.LU R25, [R1+0x3c4] ;  /* 0x0003c40001197983 */ /* 0x001ea80000300800 */
[----:B------:R0:W-:Y:S01]  /*5cbe0*/  @P2 STG.E.U16 [R22.64], R27 ;  /* 0x0000001b16002986 */ /* 0x0001e2000c10150a */
[----:B------:R1:W-:Y:S03]  /*5cbf0*/  @P3 STG.E.U16 [R20.64], R28 ;  /* 0x0000001c14003986 */ /* 0x0003e6000c10150a */
[----:B0-----:R-:W3:Y:S01]  /*5cc00*/  LDL.LU R23, [R1+0x3d4] ;  /* 0x0003d40001177983 */ /* 0x001ee20000300800 */
[----:B-1----:R-:W5:Y:S01]  /*5cc10*/  LDL.LU R28, [R1+0x227c] ;  /* 0x00227c00011c7983 */ /* 0x002f620000300800 */
[----:B----4-:R-:W-:-:S02]  /*5cc20*/  ISETP.LT.AND P5, PT, R3, c[0x0][0x178], !P1 ;  /* 0x00005e0003007a0c */ /* 0x010fc40004fa1270 */
[----:B------:R-:W-:Y:S01]  /*5cc30*/  ISETP.LT.AND P4, PT, R0, c[0x0][0x178], !P1 ;  /* 0x00005e0000007a0c */ /* 0x000fe20004f81270 */
[C---:B------:R-:W-:Y:S02]  /*5cc40*/  IADD3 R0, R2.reuse, c[0x0][0x198], RZ ;  /* 0x0000660002007a10 */ /* 0x040fe40007ffe0ff */
[----:B------:R-:W-:Y:S01]  /*5cc50*/  IMAD.WIDE R2, R2, 0x2, R6 ;  /* 0x0000000202027825 */ /* 0x000fe200078e0206 */
[----:B------:R-:W4:Y:S01]  /*5cc60*/  LDL.LU R21, [R1+0x3e4] ;  /* 0x0003e40001157983 */ /* 0x000f220000300800 */
[----:B---3--:R-:W-:Y:S02]  /*5cc70*/  PRMT R24, R23, 0x7632, R24 ;  /* 0x0000763217187816 */ /* 0x008fe40000000018 */
[----:B------:R-:W-:Y:S01]  /*5cc80*/  IMAD.WIDE R22, R0, 0x2, R18 ;  /* 0x0000000200167825 */ /* 0x000fe200078e0212 */
[----:B-----5:R0:W-:Y:S04]  /*5cc90*/  @P6 STG.E.U16 [R2.64], R28 ;  /* 0x0000001c02006986 */ /* 0x0201e8000c10150a */
[----:B------:R1:W-:Y:S04]  /*5cca0*/  @P5 STG.E.U16 [R22.64], R24 ;  /* 0x0000001816005986 */ /* 0x0003e8000c10150a */
[----:B0-----:R-:W3:Y:S01]  /*5ccb0*/  LDL.LU R28, [R1+0x2278] ;  /* 0x00227800011c7983 */ /* 0x001ee20000300800 */
[----:B------:R-:W5:Y:S03]  /*5ccc0*/  LDL.LU R3, [R1+0x3f4] ;  /* 0x0003f40001037983 */ /* 0x000f660000300800 */
[----:B-1----:R-:W2:Y:S04]  /*5ccd0*/  LDL R24, [R1+0x13f0] ;  /* 0x0013f00001187983 */ /* 0x002ea80000100800 */
[----:B------:R-:W3:Y:S04]  /*5cce0*/  LDL R22, [R1+0x13f8] ;  /* 0x0013f80001167983 */ /* 0x000ee80000100800 */
[----:B------:R-:W4:Y:S01]  /*5ccf0*/  LDL R23, [R1+0x13fc] ;  /* 0x0013fc0001177983 */ /* 0x000f220000100800 */
[----:B------:R-:W-:-:S02]  /*5cd00*/  ISETP.LT.AND P6, PT, R29, c[0x0][0x178], !P1 ;  /* 0x00005e001d007a0c */ /* 0x000fc40004fc1270 */
[----:B------:R-:W4:Y:S02]  /*5cd10*/  LDL.LU R29, [R1+0x2274] ;  /* 0x00227400011d7983 */ /* 0x000f240000300800 */
[----:B------:R0:W-:Y:S01]  /*5cd20*/  STL [R1+0x2270], R15 ;  /* 0x0022700f01007387 */ /* 0x0001e20000100800 */
[----:B-----5:R-:W-:Y:S01]  /*5cd30*/  PRMT R20, R3, 0x7632, R20 ;  /* 0x0000763203147816 */ /* 0x020fe20000000014 */
[----:B------:R-:W-:Y:S01]  /*5cd40*/  IMAD.WIDE R2, R0, 0x2, R16 ;  /* 0x0000000200027825 */ /* 0x000fe200078e0210 */
[----:B--2---:R-:W-:Y:S02]  /*5cd50*/  ISETP.LT.AND P5, PT, R24, c[0x0][0x178], !P1 ;  /* 0x00005e0018007a0c */ /* 0x004fe40004fa1270 */
[----:B---3--:R-:W-:Y:S02]  /*5cd60*/  ISETP.LT.AND P3, PT, R22, c[0x0][0x178], !P1 ;  /* 0x00005e0016007a0c */ /* 0x008fe40004f61270 */
[----:B------:R1:W-:Y:S01]  /*5cd70*/  @P4 STG.E.U16 [R2.64], R20 ;  /* 0x0000001402004986 */ /* 0x0003e2000c10150a */
[----:B----4-:R-:W-:Y:S01]  /*5cd80*/  ISETP.LT.AND P2, PT, R23, c[0x0][0x178], !P1 ;  /* 0x00005e0017007a0c */ /* 0x010fe20004f41270 */
[----:B------:R-:W-:Y:S01]  /*5cd90*/  IMAD.WIDE R22, R0, 0x2, R14 ;  /* 0x0000000200167825 */ /* 0x000fe200078e020e */
[----:B------:R-:W-:Y:S01]  /*5cda0*/  PRMT R28, R26, 0x7632, R28 ;  /* 0x000076321a1c7816 */ /* 0x000fe2000000001c */
[----:B0-----:R-:W2:Y:S01]  /*5cdb0*/  LDL.LU R15, [R1+0x384] ;  /* 0x00038400010f7983 */ /* 0x001ea20000300800 */
[----:B-1----:R-:W-:Y:S01]  /*5cdc0*/  PRMT R2, R21, 0x7632, R2 ;  /* 0x0000763215027816 */ /* 0x002fe20000000002 */
[----:B------:R-:W-:Y:S01]  /*5cdd0*/  IMAD.WIDE R20, R0, 0x2, R4 ;  /* 0x0000000200147825 */ /* 0x000fe200078e0204 */
[----:B------:R-:W-:-:S03]  /*5cde0*/  PRMT R3, R25, 0x7632, R3 ;  /* 0x0000763219037816 */ /* 0x000fc60000000003 */
[C---:B------:R-:W-:Y:S01]  /*5cdf0*/  IMAD.WIDE R24, R0.reuse, 0x2, R12 ;  /* 0x0000000200187825 */ /* 0x040fe200078e020c */
[----:B------:R0:W-:Y:S03]  /*5ce00*/  @P6 STG.E.U16 [R20.64], R2 ;  /* 0x0000000214006986 */ /* 0x0001e6000c10150a */
[----:B------:R1:W-:Y:S02]  /*5ce10*/  @P5 STG.E.U16 [R22.64], R3 ;  /* 0x0000000316005986 */ /* 0x0003e4000c10150a */
[----:B------:R-:W-:Y:S01]  /*5ce20*/  @P3 STG.E.U16 [R24.64], R28 ;  /* 0x0000001c18003986 */ /* 0x000fe2000c10150a */
[----:B0-----:R-:W3:Y:S01]  /*5ce30*/  LDL.LU R2, [R1+0x394] ;  /* 0x0003940001027983 */ /* 0x001ee20000300800 */
[----:B------:R-:W4:Y:S02]  /*5ce40*/  LDL R20, [R1+0x1188] ;  /* 0x0011880001147983 */ /* 0x000f240000100800 */
[----:B------:R-:W5:Y:S02]  /*5ce50*/  LDL R21, [R1+0x1220] ;  /* 0x0012200001157983 */ /* 0x000f640000100800 */
[----:B-1----:R-:W3:Y:S01]  /*5ce60*/  LDL R22, [R1+0x1400] ;  /* 0x0014000001167983 */ /* 0x002ee20000100800 */
[----:B------:R-:W3:Y:S01]  /*5ce70*/  LDL R23, [R1+0x1404] ;  /* 0x0014040001177983 */ /* 0x000ee20000100800 */
[----:B------:R0:W-:Y:S03]  /*5ce80*/  STL [R1+0x2224], R28 ;  /* 0x0022241c01007387 */ /* 0x0001e60000100800 */
        /* <DEDUP_REMOVED lines=97> */
[----:B--2---:R-:W-:Y:S01]  /*5d4a0*/  PRMT R25, R3, 0x7632, R25 ;  /* 0x0000763203197816 */ /* 0x004fe20000000019 */
[----:B------:R-:W-:-:S05]  /*5d4b0*/  IMAD.WIDE R2, R0, 0x2, R14 ;  /* 0x0000000200027825 */ /* 0x000fca00078e020e */
[----:B------:R0:W-:Y:S01]  /*5d4c0*/  @P0 STG.E.U16 [R2.64], R25 ;  /* 0x0000001902000986 */ /* 0x0001e2000c10150a */
[----:B------:R-:W-:Y:S02]  /*5d4d0*/  ISETP.LT.AND P0, PT, R11, c[0x0][0x178], !P1 ;  /* 0x00005e000b007a0c */ /* 0x000fe40004f01270 */
[----:B-----5:R-:W-:Y:S01]  /*5d4e0*/  ISETP.LT.AND P3, PT, R10, c[0x0][0x178], !P1 ;  /* 0x00005e000a007a0c */ /* 0x020fe20004f61270 */
[----:B0-----:R-:W2:Y:S01]  /*5d4f0*/  LDL.LU R2, [R1+0x128] ;  /* 0x0001280001027983 */ /* 0x001ea20000300800 */
[----:B------:R-:W5:Y:S02]  /*5d500*/  LDL R3, [R1+0x1188] ;  /* 0x0011880001037983 */ /* 0x000f640000100800 */
[----:B------:R-:W2:Y:S02]  /*5d510*/  LDL.LU R10, [R1+0x2258] ;  /* 0x00225800010a7983 */ /* 0x000ea40000300800 */
[----:B------:R-:W5:Y:S01]  /*5d520*/  LDL.LU R11, [R1+0x2254] ;  /* 0x00225400010b7983 */ /* 0x000f620000300800 */
[----:B------:R-:W-:-:S02]  /*5d530*/  ISETP.LT.AND P4, PT, R27, c[0x0][0x178], !P1 ;  /* 0x00005e001b007a0c */ /* 0x000fc40004f81270 */
[----:B---3--:R-:W-:Y:S01]  /*5d540*/  PRMT R22, R21, 0x7632, R22 ;  /* 0x0000763215167816 */ /* 0x008fe20000000016 */
[----:B------:R-:W-:Y:S01]  /*5d550*/  IMAD.WIDE R20, R0, 0x2, R12 ;  /* 0x0000000200147825 */ /* 0x000fe200078e020c */
[----:B----4-:R-:W-:-:S09]  /*5d560*/  PRMT R25, R23, 0x7632, R25 ;  /* 0x0000763217197816 */ /* 0x010fd20000000019 */
        /* <DEDUP_REMOVED lines=106> */
[----:B------:R-:W-:Y:S01]  /*5dc10*/  STL [R1+0x222c], R28 ;  /* 0x00222c1c01007387 */ /* 0x000fe20000100800 */
        /* <DEDUP_REMOVED lines=15> */
[----:B------:R-:W-:Y:S01]  /*5dd10*/  ISETP.LT.AND P2, PT, R29, c[0x0][0x178], !P0 ;  /* 0x00005e001d007a0c */ /* 0x000fe20004741270 */
[----:B------:R-:W2:Y:S04]  /*5dd20*/  LDL R28, [R1+0x328] ;  /* 0x00032800011c7983 */ /* 0x000ea80000100800 */
[----:B------:R-:W3:Y:S04]  /*5dd30*/  LDL R29, [R1+0x2c8] ;  /* 0x0002c800011d7983 */ /* 0x000ee80000100800 */
[----:B0-----:R-:W4:Y:S04]  /*5dd40*/  LDL R0, [R1+0x1220] ;  /* 0x0012200001007983 */ /* 0x001f280000100800 */
[----:B------:R-:W5:Y:S04]  /*5dd50*/  LDL R2, [R1+0x1400] ;  /* 0x0014000001027983 */ /* 0x000f680000100800 */
[----:B------:R-:W2:Y:S04]  /*5dd60*/  LDL R3, [R1+0x13fc] ;  /* 0x0013fc0001037983 */ /* 0x000ea80000100800 */
[----:B-1----:R-:W2:Y:S04]  /*5dd70*/  LDL R20, [R1+0x368] ;  /* 0x0003680001147983 */ /* 0x002ea80000100800 */
[----:B------:R-:W3:Y:S01]  /*5dd80*/  LDL R21, [R1+0x13f8] ;  /* 0x0013f80001157983 */ /* 0x000ee20000100800 */
[----:B------:R-:W3:Y:S01]  /*5dd90*/  LDL.LU R27, [R1+0x338] ;  /* 0x00033800011b7983 */ /* 0x000ee20000300800 */
[----:B------:R-:W-:Y:S01]  /*5dda0*/  ISETP.LT.AND P3, PT, R4, c[0x0][0x178], !P0 ;  /* 0x00005e0004007a0c */ /* 0x000fe20004761270 */
[C---:B------:R-:W-:Y:S01]  /*5ddb0*/  IMAD.WIDE R24, R26.reuse, 0x2, R16 ;  /* 0x000000021a187825 */ /* 0x040fe200078e0210 */
[----:B------:R-:W3:Y:S04]  /*5ddc0*/  LDL.LU R4, [R1+0x2234] ;  /* 0x0022340001047983 */ /* 0x000ee80000300800 */
[----:B------:R0:W-:Y:S04]  /*5ddd0*/  @P4 STG.E.U16 [R22.64], R5 ;  /* 0x0000000516004986 */ /* 0x0001e8000c10150a */
[----:B0-----:R-:W4:Y:S01]  /*5dde0*/  LDL.LU R5, [R1+0x2230] ;  /* 0x0022300001057983 */ /* 0x001f220000300800 */
[----:B------:R-:W5:Y:S03]  /*5ddf0*/  LDL R23, [R1+0x1404] ;  /* 0x0014040001177983 */ /* 0x000f660000100800 */
[----:B--2---:R0:W-:Y:S04]  /*5de00*/  @P5 STG.E.U16 [R24.64], R20 ;  /* 0x0000001418005986 */ /* 0x0041e8000c10150a */
[----:B0-----:R-:W2:Y:S01]  /*5de10*/  LDL.LU R24, [R1+0x348] ;  /* 0x0003480001187983 */ /* 0x001ea20000300800 */
[----:B---3--:R-:W-:Y:S01]  /*5de20*/  ISETP.LT.AND P4, PT, R21, c[0x0][0x178], !P0 ;  /* 0x00005e0015007a0c */ /* 0x008fe20004781270 */
[----:B------:R-:W3:Y:S02]  /*5de30*/  LDL.LU R25, [R1+0x358] ;  /* 0x0003580001197983 */ /* 0x000ee40000300800 */
[----:B----4-:R-:W-:Y:S01]  /*5de40*/  IMAD.WIDE R20, R26, 0x2, R4 ;  /* 0x000000021a147825 */ /* 0x010fe200078e0204 */
[----:B------:R-:W-:-:S02]  /*5de50*/  ISETP.LT.AND P6, PT, R3, c[0x0][0x178], !P0 ;  /* 0x00005e0003007a0c */ /* 0x000fc400047c1270 */
[----:B-----5:R-:W-:Y:S02]  /*5de60*/  ISETP.LT.AND P5, PT, R2, c[0x0][0x178], !P0 ;  /* 0x00005e0002007a0c */ /* 0x020fe400047a1270 */
[----:B--2---:R0:W-:Y:S04]  /*5de70*/  @P2 STG.E.U16 [R20.64], R24 ;  /* 0x0000001814002986 */ /* 0x0041e8000c10150a */
[----:B0-----:R-:W2:Y:S01]  /*5de80*/  LDL R21, [R1+0x1188] ;  /* 0x0011880001157983 */ /* 0x001ea20000100800 */
[----:B------:R-:W-:Y:S01]  /*5de90*/  IMAD.WIDE R2, R26, 0x2, R14 ;  /* 0x000000021a027825 */ /* 0x000fe200078e020e */
[----:B------:R-:W-:-:S03]  /*5dea0*/  ISETP.LT.AND P0, PT, R23, c[0x0][0x178], !P0 ;  /* 0x00005e0017007a0c */ /* 0x000fc60004701270 */
[----:B------:R-:W-:Y:S01]  /*5deb0*/  IMAD.WIDE R22, R26, 0x2, R12 ;  /* 0x000000021a167825 */ /* 0x000fe200078e020c */
[----:B------:R-:W-:Y:S01]  /*5dec0*/  IADD3 R0, R0, 0x36, RZ ;  /* 0x0000003600007810 */ /* 0x000fe20007ffe0ff */
[----:B---3--:R0:W-:Y:S03]  /*5ded0*/  @P3 STG.E.U16 [R2.64], R25 ;  /* 0x0000001902003986 */ /* 0x0081e6000c10150a */
[----:B------:R1:W-:Y:S01]  /*5dee0*/  @P4 STG.E.U16 [R22.64], R27 ;  /* 0x0000001b16004986 */ /* 0x0003e2000c10150a */
[----:B------:R-:W-:Y:S01]  /*5def0*/  ISETP.GE.AND P2, PT, R0, c[0x0][0x17c], PT ;  /* 0x00005f0000007a0c */ /* 0x000fe20003f46270 */
[C---:B------:R-:W-:Y:S02]  /*5df00*/  IADD3 R0, R26.reuse, c[0x0][0x198], RZ ;  /* 0x000066001a007a10 */ /* 0x040fe40007ffe0ff */
[----:B0-----:R-:W-:-:S04]  /*5df10*/  IMAD.WIDE R2, R26, 0x2, R10 ;  /* 0x000000021a027825 */ /* 0x001fc800078e020a */
[C---:B-1----:R-:W-:Y:S01]  /*5df20*/  IMAD.WIDE R22, R26.reuse, 0x2, R6 ;  /* 0x000000021a167825 */ /* 0x042fe200078e0206 */
[----:B------:R0:W-:Y:S01]  /*5df30*/  @P6 STG.E.U16 [R2.64], R28 ;  /* 0x0000001c02006986 */ /* 0x0001e2000c10150a */
[----:B--2---:R-:W-:Y:S02]  /*5df40*/  ISETP.LT.AND P3, PT, R21, c[0x0][0x178], !P1 ;  /* 0x00005e0015007a0c */ /* 0x004fe40004f61270 */
[----:B------:R-:W-:Y:S02]  /*5df50*/  IMAD.WIDE R20, R26, 0x2, R8 ;  /* 0x000000021a147825 */ /* 0x000fe400078e0208 */
[----:B------:R-:W2:Y:S02]  /*5df60*/  LDL.LU R26, [R1+0x368] ;  /* 0x00036800011a7983 */ /* 0x000ea40000300800 */
[----:B0-----:R-:W3:Y:S02]  /*5df70*/  LDL.LU R28, [R1+0x222c] ;  /* 0x00222c00011c7983 */ /* 0x001ee40000300800 */
[----:B------:R-:W4:Y:S02]  /*5df80*/  LDL R2, [R1+0x2d8] ;  /* 0x0002d80001027983 */ /* 0x000f240000100800 */
[----:B------:R-:W5:Y:S01]  /*5df90*/  LDL.LU R3, [R1+0x378] ;  /* 0x0003780001037983 */ /* 0x000f620000300800 */
[----:B----4-:R0:W-:Y:S01]  /*5dfa0*/  @P5 STG.E.U16 [R20.64], R2 ;  /* 0x0000000214005986 */ /* 0x0101e2000c10150a */
[----:B------:R1:W-:Y:S01]  /*5dfb0*/  @P0 STG.E.U16 [R22.64], R29 ;  /* 0x0000001d16000986 */ /* 0x0003e2000c10150a */
[----:B---3--:R-:W-:-:S02]  /*5dfc0*/  ISETP.LT.AND P6, PT, R28, c[0x0][0x178], !P1 ;  /* 0x00005e001c007a0c */ /* 0x008fc40004fc1270 */
[----:B0-----:R-:W3:Y:S01]  /*5dfd0*/  LDL R21, [R1+0x13f8] ;  /* 0x0013f80001157983 */ /* 0x001ee20000100800 */
[----:B-1----:R-:W4:Y:S02]  /*5dfe0*/  LDL.LU R29, [R1+0x2228] ;  /* 0x00222800011d7983 */ /* 0x002f240000300800 */
[----:B------:R-:W3:Y:S02]  /*5dff0*/  LDL R22, [R1+0x13ec] ;  /* 0x0013ec0001167983 */ /* 0x000ee40000100800 */
[----:B------:R-:W4:Y:S01]  /*5e000*/  LDL R23, [R1+0x13f0] ;  /* 0x0013f00001177983 */ /* 0x000f220000100800 */
[----:B------:R-:W4:Y:S01]  /*5e010*/  LDL.LU R28, [R1+0x2224] ;  /* 0x00222400011c7983 */ /* 0x000f220000300800 */
[----:B-----5:R-:W-:Y:S01]  /*5e020*/  PRMT R20, R3, 0x7632, R20 ;  /* 0x0000763203147816 */ /* 0x020fe20000000014 */
[----:B------:R-:W-:-:S05]  /*5e030*/  IMAD.WIDE R2, R0, 0x2, R18 ;  /* 0x0000000200027825 */ /* 0x000fca00078e0212 */
[----:B------:R2:W-:Y:S02]  /*5e040*/  @P3 STG.E.U16 [R2.64], R20 ;  /* 0x0000001402003986 */ /* 0x0005e4000c10150a */
[----:B--2---:R-:W-:Y:S02]  /*5e050*/  PRMT R2, R26, 0x7632, R2 ;  /* 0x000076321a027816 */ /* 0x004fe40000000002 */
[----:B------:R-:W-:Y:S02]  /*5e060*/  PRMT R3, R24, 0x7632, R3 ;  /* 0x0000763218037816 */ /* 0x000fe40000000003 */
[----:B---3--:R-:W-:Y:S02]  /*5e070*/  ISETP.LT.AND P5, PT, R22, c[0x0][0x178], !P1 ;  /* 0x00005e0016007a0c */ /* 0x008fe40004fa1270 */
[----:B----4-:R-:W-:Y:S02]  /*5e080*/  ISETP.LT.AND P4, PT, R23, c[0x0][0x178], !P1 ;  /* 0x00005e0017007a0c */ /* 0x010fe40004f81270 */
[----:B------:R-:W-:Y:S01]  /*5e090*/  ISETP.LT.AND P0, PT, R21, c[0x0][0x178], !P1 ;  /* 0x00005e0015007a0c */ /* 0x000fe20004f01270 */
[----:B------:R-:W-:-:S04]  /*5e0a0*/  IMAD.WIDE R20, R0, 0x2, R16 ;  /* 0x0000000200147825 */ /* 0x000fc800078e0210 */
[----:B------:R-:W-:Y:S01]  /*5e0b0*/  IMAD.WIDE R22, R0, 0x2, R4 ;  /* 0x0000000200167825 */ /* 0x000fe200078e0204 */
[----:B------:R-:W-:-:S03]  /*5e0c0*/  PRMT R28, R25, 0x7632, R28 ;  /* 0x00007632191c7816 */ /* 0x000fc6000000001c */
[C---:B------:R-:W-:Y:S01]  /*5e0d0*/  IMAD.WIDE R24, R0.reuse, 0x2, R14 ;  /* 0x0000000200187825 */ /* 0x040fe200078e020e */
[----:B------:R0:W-:Y:S04]  /*5e0e0*/  @P6 STG.E.U16 [R20.64], R2 ;  /* 0x0000000214006986 */ /* 0x0001e8000c10150a */
[----:B------:R1:W-:Y:S01]  /*5e0f0*/  @P5 STG.E.U16 [R22.64], R3 ;  /* 0x0000000316005986 */ /* 0x0003e2000c10150a */
[----:B------:R2:W-:Y:S03]  /*5e100*/  @P4 STG.E.U16 [R24.64], R28 ;  /* 0x0000001c18004986 */ /* 0x0005e6000c10150a */
[----:B0-----:R-:W3:Y:S01]  /*5e110*/  LDL R2, [R1+0x1188] ;  /* 0x0011880001027983 */ /* 0x001ee20000100800 */
[----:B------:R-:W4:Y:S02]  /*5e120*/  LDL.LU R20, [R1+0x2d8] ;  /* 0x0002d80001147983 */ /* 0x000f240000300800 */
[----:B------:R-:W5:Y:S01]  /*5e130*/  LDL.LU R21, [R1+0x2c8] ;  /* 0x0002c80001157983 */ /* 0x000f620000300800 */
[----:B-1----:R-:W3:Y:S01]  /*5e140*/  LDL R22, [R1+0x1404] ;  /* 0x0014040001167983 */ /* 0x002ee20000100800 */
[----:B------:R-:W3:Y:S02]  /*5e150*/  LDL.LU R23, [R1+0x328] ;  /* 0x0003280001177983 */ /* 0x000ee40000300800 */
[----:B--2---:R-:W2:Y:S02]  /*5e160*/  LDL R24, [R1+0x13fc] ;  /* 0x0013fc0001187983 */ /* 0x004ea40000100800 */
[----:B------:R-:W3:Y:S01]  /*5e170*/  LDL R25, [R1+0x1400] ;  /* 0x0014000001197983 */ /* 0x000ee20000100800 */
[----:B------:R-:W-:Y:S01]  /*5e180*/  PRMT R29, R27, 0x7632, R29 ;  /* 0x000076321b1d7816 */ /* 0x000fe2000000001d */
[----:B------:R-:W-:-:S05]  /*5e190*/  IMAD.WIDE R26, R0, 0x2, R12 ;  /* 0x00000002001a7825 */ /* 0x000fca00078e020c */
[----:B------:R0:W-:Y:S04]  /*5e1a0*/  @P0 STG.E.U16 [R26.64], R29 ;  /* 0x0000001d1a000986 */ /* 0x0001e8000c10150a */
[----:B0-----:R-:W5:Y:S01]  /*5e1b0*/  LDL R27, [R1+0x13e8] ;  /* 0x0013e800011b7983 */ /* 0x001f620000100800 */
[----:B------:R0:W-:Y:S02]  /*5e1c0*/  STL [R1+0x2218], R8 ;  /* 0x0022180801007387 */ /* 0x0001e40000100800 */
[----:B------:R-:W-:Y:S02]  /*5e1d0*/  STL [R1+0x2214], R9 ;  /* 0x0022140901007387 */ /* 0x000fe40000100800 */
[----:B------:R1:W-:Y:S01]  /*5e1e0*/  STL [R1+0x2220], R6 ;  /* 0x0022200601007387 */ /* 0x0003e20000100800 */
[----:B------:R0:W-:Y:S01]  /*5e1f0*/  STL [R1+0x221c], R7 ;  /* 0x00221c0701007387 */ /* 0x0001e20000100800 */
[----:B--2---:R-:W-:-:S02]  /*5e200*/  ISETP.LT.AND P3, PT, R24, c[0x0][0x178], !P1 ;  /* 0x00005e0018007a0c */ /* 0x004fc40004f61270 */
[----:B---3--:R-:W-:Y:S02]  /*5e210*/  ISETP.LT.AND P5, PT, R25, c[0x0][0x178], !P1 ;  /* 0x00005e0019007a0c */ /* 0x008fe40004fa1270 */
[----:B------:R-:W-:Y:S02]  /*5e220*/  ISETP.LT.AND P0, PT, R22, c[0x0][0x178], !P1 ;  /* 0x00005e0016007a0c */ /* 0x000fe40004f01270 */
[----:B------:R-:W-:Y:S02]  /*5e230*/  PRMT R3, R23, 0x7632, R3 ;  /* 0x0000763217037816 */ /* 0x000fe40000000003 */
[----:B----4-:R-:W-:Y:S02]  /*5e240*/  PRMT R28, R20, 0x7632, R28 ;  /* 0x00007632141c7816 */ /* 0x010fe4000000001c */
[----:B-----5:R-:W-:Y:S01]  /*5e250*/  PRMT R29, R21, 0x7632, R29 ;  /* 0x00007632151d7816 */ /* 0x020fe2000000001d */
[----:B------:R-:W-:-:S04]  /*5e260*/  IMAD.WIDE R22, R0, 0x2, R10 ;  /* 0x0000000200167825 */ /* 0x000fc800078e020a */
[----:B------:R-:W-:-:S04]  /*5e270*/  IMAD.WIDE R20, R0, 0x2, R8 ;  /* 0x0000000200147825 */ /* 0x000fc800078e0208 */
[----:B------:R-:W-:Y:S01]  /*5e280*/  IMAD.WIDE R24, R0, 0x2, R6 ;  /* 0x0000000200187825 */ /* 0x000fe200078e0206 */
[----:B0-----:R-:W2:Y:S04]  /*5e290*/  LDL R8, [R1+0x1400] ;  /* 0x0014000001087983 */ /* 0x001ea80000100800 */
[----:B-1----:R-:W3:Y:S04]  /*5e2a0*/  LDL R6, [R1+0x3e8] ;  /* 0x0003e80001067983 */ /* 0x002ee80000100800 */
[----:B------:R0:W-:Y:S01]  /*5e2b0*/  @P3 STG.E.U16 [R22.64], R3 ;  /* 0x0000000316003986 */ /* 0x0001e2000c10150a */
[----:B------:R1:W-:Y:S03]  /*5e2c0*/  @P5 STG.E.U16 [R20.64], R28 ;  /* 0x0000001c14005986 */ /* 0x0003e6000c10150a */
[----:B------:R-:W4:Y:S04]  /*5e2d0*/  LDL R7, [R1+0x3c8] ;  /* 0x0003c80001077983 */ /* 0x000f280000100800 */
[----:B------:R-:W5:Y:S04]  /*5e2e0*/  LDL R9, [R1+0x3b8] ;  /* 0x0003b80001097983 */ /* 0x000f680000100800 */
[----:B------:R1:W-:Y:S04]  /*5e2f0*/  @P0 STG.E.U16 [R24.64], R29 ;  /* 0x0000001d18000986 */ /* 0x0003e8000c10150a */
[----:B0-----:R-:W2:Y:S04]  /*5e300*/  LDL R22, [R1+0x13fc] ;  /* 0x0013fc0001167983 */ /* 0x001ea80000100800 */
[----:B------:R-:W2:Y:S04]  /*5e310*/  LDL R23, [R1+0x3f8] ;  /* 0x0003f80001177983 */ /* 0x000ea80000100800 */
[----:B------:R-:W2:Y:S04]  /*5e320*/  LDL R3, [R1+0x1220] ;  /* 0x0012200001037983 */ /* 0x000ea80000100800 */
[----:B-1----:R-:W2:Y:S01]  /*5e330*/  LDL R21, [R1+0x3d8] ;  /* 0x0003d80001157983 */ /* 0x002ea20000100800 */
[----:B------:R0:W-:Y:S02]  /*5e340*/  STL [R1+0x2204], R28 ;  /* 0x0022041c01007387 */ /* 0x0001e40000100800 */
[----:B------:R-:W2:Y:S01]  /*5e350*/  LDL R25, [R1+0x13f8] ;  /* 0x0013f80001197983 */ /* 0x000ea20000100800 */
[----:B0-----:R-:W2:Y:S01]  /*5e360*/  LDL R28, [R1+0x13f0] ;  /* 0x0013f000011c7983 */ /* 0x001ea20000100800 */
[----:B------:R0:W-:Y:S03]  /*5e370*/  STL [R1+0x2208], R29 ;  /* 0x0022081d01007387 */ /* 0x0001e60000100800 */
[----:B0-----:R-:W2:Y:S01]  /*5e380*/  LDL R29, [R1+0x13ec] ;  /* 0x0013ec00011d7983 */ /* 0x001ea20000100800 */
[----:B------:R-:W-:Y:S01]  /*5e390*/  ISETP.LT.AND P4, PT, R2, c[0x0][0x178], !P2 ;  /* 0x00005e0002007a0c */ /* 0x000fe20005781270 */
[----:B------:R-:W-:Y:S01]  /*5e3a0*/  IADD3 R2, R0, c[0x0][0x198], RZ ;  /* 0x0000660000027a10 */ /* 0x000fe20007ffe0ff */
[----:B------:R-:W-:-:S04]  /*5e3b0*/  ISETP.LT.AND P1, PT, R27, c[0x0][0x178], !P2 ;  /* 0x00005e001b007a0c */ /* 0x000fc80005721270 */
[----:B------:R-:W-:Y:S01]  /*5e3c0*/  IMAD.WIDE R26, R2, 0x2, R18 ;  /* 0x00000002021a7825 */ /* 0x000fe200078e0212 */
[----:B--2---:R-:W-:Y:S01]  /*5e3d0*/  ISETP.LT.AND P3, PT, R29, c[0x0][0x178], !P2 ;  /* 0x00005e001d007a0c */ /* 0x004fe20005761270 */
[----:B------:R0:W-:Y:S04]  /*5e3e0*/  STL [R1+0x220c], R29 ;  /* 0x00220c1d01007387 */ /* 0x0001e80000100800 */
[----:B0-----:R-:W2:Y:S04]  /*5e3f0*/  LDL R29, [R1+0x388] ;  /* 0x00038800011d7983 */ /* 0x001ea80000100800 */
[----:B------:R0:W-:Y:S01]  /*5e400*/  @P4 STG.E.U16 [R26.64], R21 ;  /* 0x000000151a004986 */ /* 0x0001e2000c10150a */
[----:B------:R-:W-:-:S02]  /*5e410*/  IADD3 R0, R3, 0x37, RZ ;  /* 0x0000003703007810 */ /* 0x000fc40007ffe0ff */
[----:B------:R-:W-:Y:S02]  /*5e420*/  ISETP.LT.AND P5, PT, R28, c[0x0][0x178], !P2 ;  /* 0x00005e001c007a0c */ /* 0x000fe400057a1270 */
[----:B------:R-:W-:Y:S02]  /*5e430*/  ISETP.LT.AND P0, PT, R25, c[0x0][0x178], !P2 ;  /* 0x00005e0019007a0c */ /* 0x000fe40005701270 */
[----:B------:R-:W-:Y:S01]  /*5e440*/  ISETP.GE.AND P6, PT, R0, c[0x0][0x17c], PT ;  /* 0x00005f0000007a0c */ /* 0x000fe20003fc6270 */
[----:B------:R-:W-:Y:S02]  /*5e450*/  IADD3 R0, R3, 0x38, RZ ;  /* 0x0000003803007810 */ /* 0x000fe40007ffe0ff */
[----:B0-----:R-:W-:Y:S01]  /*5e460*/  IMAD.WIDE R20, R2, 0x2, R16 ;  /* 0x0000000202147825 */ /* 0x001fe200078e0210 */
[----:B------:R-:W-:-:S04]  /*5e470*/  ISETP.LT.AND P4, PT, R22, c[0x0][0x178], !P2 ;  /* 0x00005e0016007a0c */ /* 0x000fc80005781270 */
[----:B------:R0:W-:Y:S01]  /*5e480*/  @P1 STG.E.U16 [R20.64], R23 ;  /* 0x0000001714001986 */ /* 0x0001e2000c10150a */
[----:B------:R-:W-:Y:S01]  /*5e490*/  ISETP.GE.AND P1, PT, R0, c[0x0][0x17c], PT ;  /* 0x00005f0000007a0c */ /* 0x000fe20003f26270 */
[----:B------:R-:W-:-:S04]  /*5e4a0*/  IMAD.WIDE R24, R2, 0x2, R12 ;  /* 0x0000000202187825 */ /* 0x000fc800078e020c */
[----:B0-----:R-:W-:-:S04]  /*5e4b0*/  IMAD.WIDE R20, R2, 0x2, R4 ;  /* 0x0000000202147825 */ /* 0x001fc800078e0204 */
[----:B------:R-:W-:Y:S01]  /*5e4c0*/  IMAD.WIDE R22, R2, 0x2, R14 ;  /* 0x0000000202167825 */ /* 0x000fe200078e020e */
[----:B---3--:R-:W-:Y:S04]  /*5e4d0*/  @P3 STG.E.U16 [R20.64], R6 ;  /* 0x0000000614003986 */ /* 0x008fe8000c10150a */
[----:B----4-:R-:W-:Y:S01]  /*5e4e0*/  @P5 STG.E.U16 [R22.64], R7 ;  /* 0x0000000716005986 */ /* 0x010fe2000c10150a */
[----:B------:R-:W-:Y:S01]  /*5e4f0*/  ISETP.LT.AND P3, PT, R8, c[0x0][0x178], !P2 ;  /* 0x00005e0008007a0c */ /* 0x000fe20005761270 */
[----:B-----5:R-:W-:Y:S01]  /*5e500*/  @P0 STG.E.U16 [R24.64], R9 ;  /* 0x0000000918000986 */ /* 0x020fe2000c10150a */
[----:B--2---:R0:W-:Y:S01]  /*5e510*/  STL [R1+0x2210], R29 ;  /* 0x0022101d01007387 */ /* 0x0041e20000100800 */
[----:B------:R-:W2:Y:S03]  /*5e520*/  LDL R0, [R1+0x13e8] ;  /* 0x0013e80001007983 */ /* 0x000ea60000100800 */
[----:B0-----:R-:W3:Y:S01]  /*5e530*/  LDL R29, [R1+0x398] ;  /* 0x00039800011d7983 */ /* 0x001ee20000100800 */
[----:B------:R-:W4:Y:S02]  /*5e540*/  LDL.LU R6, [R1+0x2220] ;  /* 0x0022200001067983 */ /* 0x000f240000300800 */
[----:B------:R-:W5:Y:S02]  /*5e550*/  LDL R20, [R1+0x1404] ;  /* 0x0014040001147983 */ /* 0x000f640000100800 */
[----:B------:R-:W2:Y:S01]  /*5e560*/  LDL R21, [R1+0x1188] ;  /* 0x0011880001157983 */ /* 0x000ea20000100800 */
[----:B------:R-:W4:Y:S01]  /*5e570*/  LDL.LU R7, [R1+0x221c] ;  /* 0x00221c0001077983 */ /* 0x000f220000300800 */
[----:B------:R-:W3:Y:S02]  /*5e580*/  LDL R22, [R1+0x3a8] ;  /* 0x0003a80001167983 */ /* 0x000ee40000100800 */
[----:B------:R-:W4:Y:S02]  /*5e590*/  LDL.LU R23, [R1+0x3d8] ;  /* 0x0003d80001177983 */ /* 0x000f240000300800 */
[----:B------:R-:W4:Y:S01]  /*5e5a0*/  LDL.LU R8, [R1+0x2218] ;  /* 0x0022180001087983 */ /* 0x000f220000300800 */
[----:B------:R-:W4:Y:S01]  /*5e5b0*/  LDL.LU R9, [R1+0x2214] ;  /* 0x0022140001097983 */ /* 0x000f220000300800 */
[----:B------:R-:W-:Y:S01]  /*5e5c0*/  IMAD.WIDE R26, R2, 0x2, R10 ;  /* 0x00000002021a7825 */ /* 0x000fe200078e020a */
[----:B-----5:R-:W-:-:S02]  /*5e5d0*/  ISETP.LT.AND P0, PT, R20, c[0x0][0x178], !P2 ;  /* 0x00005e0014007a0c */ /* 0x020fc40005701270 */
[----:B--2---:R-:W-:Y:S02]  /*5e5e0*/  ISETP.LT.AND P5, PT, R21, c[0x0][0x178], !P6 ;  /* 0x00005e0015007a0c */ /* 0x004fe400077a1270 */
[----:B---3--:R0:W-:Y:S01]  /*5e5f0*/  @P4 STG.E.U16 [R26.64], R22 ;  /* 0x000000161a004986 */ /* 0x0081e2000c10150a */
[----:B----4-:R-:W-:-:S05]  /*5e600*/  IMAD.WIDE R20, R2, 0x2, R8 ;  /* 0x0000000202147825 */ /* 0x010fca00078e0208 */
[----:B------:R1:W-:Y:S04]  /*5e610*/  @P3 STG.E.U16 [R20.64], R29 ;  /* 0x0000001d14003986 */ /* 0x0003e8000c10150a */
[----:B0-----:R-:W2:Y:S01]  /*5e620*/  LDL.LU R26, [R1+0x3b8] ;  /* 0x0003b800011a7983 */ /* 0x001ea20000300800 */
[----:B------:R-:W3:Y:S03]  /*5e630*/  LDL.LU R27, [R1+0x3a8] ;  /* 0x0003a800011b7983 */ /* 0x000ee60000300800 */
[----:B-1----:R-:W4:Y:S01]  /*5e640*/  LDL.LU R29, [R1+0x2210] ;  /* 0x00221000011d7983 */ /* 0x002f220000300800 */
[----:B------:R-:W-:Y:S01]  /*5e650*/  PRMT R24, R23, 0x7632, R24 ;  /* 0x0000763217187816 */ /* 0x000fe20000000018 */
[----:B------:R-:W-:-:S04]  /*5e660*/  IMAD.WIDE R22, R2, 0x2, R6 ;  /* 0x0000000202167825 */ /* 0x000fc800078e0206 */
[----:B------:R-:W5:Y:S01]  /*5e670*/  LDL.LU R21, [R1+0x3f8] ;  /* 0x0003f80001157983 */ /* 0x000f620000300800 */
[----:B------:R-:W-:Y:S02]  /*5e680*/  ISETP.LT.AND P4, PT, R0, c[0x0][0x178], !P6 ;  /* 0x00005e0000007a0c */ /* 0x000fe40007781270 */
[----:B------:R-:W-:Y:S01]  /*5e690*/  IADD3 R3, R3, 0x39, RZ ;  /* 0x0000003903037810 */ /* 0x000fe20007ffe0ff */
[----:B------:R-:W-:Y:S01]  /*5e6a0*/  IADD3 R0, R2, c[0x0][0x198], RZ ;  /* 0x0000660002007a10 */ /* 0x000fe20007ffe0ff */
[----:B----4-:R0:W-:Y:S04]  /*5e6b0*/  @P0 STG.E.U16 [R22.64], R29 ;  /* 0x0000001d16000986 */ /* 0x0101e8000c10150a */
[----:B0-----:R-:W4:Y:S01]  /*5e6c0*/  LDL.LU R29, [R1+0x220c] ;  /* 0x00220c00011d7983 */ /* 0x001f220000300800 */
[----:B------:R-:W-:Y:S01]  /*5e6d0*/  ISETP.GE.AND P2, PT, R3, c[0x0][0x17c], PT ;  /* 0x00005f0003007a0c */ /* 0x000fe20003f46270 */
[----:B------:R-:W-:Y:S01]  /*5e6e0*/  IMAD.WIDE R2, R0, 0x2, R18 ;  /* 0x0000000200027825 */ /* 0x000fe200078e0212 */
[----:B-----5:R-:W-:-:S03]  /*5e6f0*/  PRMT R25, R21, 0x7632, R25 ;  /* 0x0000763215197816 */ /* 0x020fc60000000019 */
[----:B------:R-:W-:Y:S01]  /*5e700*/  IMAD.WIDE R20, R0, 0x2, R16 ;  /* 0x0000000200147825 */ /* 0x000fe200078e0210 */
[----:B------:R-:W5:Y:S03]  /*5e710*/  LDL.LU R22, [R1+0x3e8] ;  /* 0x0003e80001167983 */ /* 0x000f660000300800 */
[----:B------:R-:W2:Y:S01]  /*5e720*/  LDL.LU R23, [R1+0x3c8] ;  /* 0x0003c80001177983 */ /* 0x000ea20000300800 */
[----:B------:R0:W-:Y:S01]  /*5e730*/  @P5 STG.E.U16 [R2.64], R24 ;  /* 0x0000001802005986 */ /* 0x0001e2000c10150a */
[----:B------:R-:W-:Y:S01]  /*5e740*/  ISETP.LT.AND P5, PT, R28, c[0x0][0x178], !P6 ;  /* 0x00005e001c007a0c */ /* 0x000fe200077a1270 */
[----:B------:R1:W-:Y:S02]  /*5e750*/  @P4 STG.E.U16 [R20.64], R25 ;  /* 0x0000001914004986 */ /* 0x0003e4000c10150a */
[----:B0-----:R-:W3:Y:S01]  /*5e760*/  LDL R24, [R1+0x13fc] ;  /* 0x0013fc0001187983 */ /* 0x001ee20000100800 */
[----:B----4-:R-:W-:-:S03]  /*5e770*/  ISETP.LT.AND P3, PT, R29, c[0x0][0x178], !P6 ;  /* 0x00005e001d007a0c */ /* 0x010fc60007761270 */
[----:B------:R-:W4:Y:S01]  /*5e780*/  LDL.LU R29, [R1+0x2208] ;  /* 0x00220800011d7983 */ /* 0x000f220000300800 */
[----:B------:R-:W4:Y:S02]  /*5e790*/  LDL.LU R28, [R1+0x2204] ;  /* 0x00220400011c7983 */ /* 0x000f240000300800 */
[----:B-1----:R-:W4:Y:S01]  /*5e7a0*/  LDL R21, [R1+0x13f8] ;  /* 0x0013f80001157983 */ /* 0x002f220000100800 */
[----:B-----5:R-:W-:Y:S02]  /*5e7b0*/  PRMT R2, R22, 0x7632, R2 ;  /* 0x0000763216027816 */ /* 0x020fe40000000002 */
[----:B--2---:R-:W-:Y:S01]  /*5e7c0*/  PRMT R3, R23, 0x7632, R3 ;  /* 0x0000763217037816 */ /* 0x004fe20000000003 */
[----:B------:R-:W-:Y:S01]  /*5e7d0*/  STL [R1+0x2200], R5 ;  /* 0x0022000501007387 */ /* 0x000fe20000100800 */
[----:B------:R-:W-:-:S04]  /*5e7e0*/  IMAD.WIDE R22, R0, 0x2, R14 ;  /* 0x0000000200167825 */ /* 0x000fc800078e020e */
[----:B------:R0:W-:Y:S02]  /*5e7f0*/  STL [R1+0x21fc], R15 ;  /* 0x0021fc0f01007387 */ /* 0x0001e40000100800 */
[----:B0-----:R-:W2:Y:S01]  /*5e800*/  LDL R15, [R1+0x1400] ;  /* 0x00140000010f7983 */ /* 0x001ea20000100800 */
[----:B---3--:R-:W-:Y:S01]  /*5e810*/  ISETP.LT.AND P4, PT, R24, c[0x0][0x178], !P6 ;  /* 0x00005e0018007a0c */ /* 0x008fe20007781270 */
[----:B------:R-:W-:Y:S01]  /*5e820*/  IMAD.WIDE R24, R0, 0x2, R12 ;  /* 0x0000000200187825 */ /* 0x000fe200078e020c */
[----:B----4-:R-:W-:-:S03]  /*5e830*/  ISETP.LT.AND P0, PT, R21, c[0x0][0x178], !P6 ;  /* 0x00005e0015007a0c */ /* 0x010fc60007701270 */
[----:B------:R-:W-:Y:S02]  /*5e840*/  IMAD.WIDE R20, R0, 0x2, R4 ;  /* 0x0000000200147825 */ /* 0x000fe400078e0204 */
[----:B------:R-:W3:Y:S02]  /*5e850*/  LDL.LU R5, [R1+0x1cc] ;  /* 0x0001cc0001057983 */ /* 0x000ee40000300800 */
[----:B------:R0:W-:Y:S01]  /*5e860*/  STL [R1+0x21f8], R13 ;  /* 0x0021f80d01007387 */ /* 0x0001e20000100800 */
[----:B------:R-:W-:Y:S02]  /*5e870*/  PRMT R28, R26, 0x7632, R28 ;  /* 0x000076321a1c7816 */ /* 0x000fe4000000001c */
[----:B------:R-:W-:Y:S01]  /*5e880*/  PRMT R29, R27, 0x7632, R29 ;  /* 0x000076321b1d7816 */ /* 0x000fe2000000001d */
[----:B------:R-:W-:Y:S01]  /*5e890*/  IMAD.WIDE R26, R0, 0x2, R10 ;  /* 0x00000002001a7825 */ /* 0x000fe200078e020a */
[----:B------:R-:W-:Y:S03]  /*5e8a0*/  @P3 STG.E.U16 [R20.64], R2 ;  /* 0x0000000214003986 */ /* 0x000fe6000c10150a */
[----:B------:R-:W-:Y:S01]  /*5e8b0*/  @P5 STG.E.U16 [R22.64], R3 ;  /* 0x0000000316005986 */ /* 0x000fe2000c10150a */
[----:B0-----:R-:W4:Y:S01]  /*5e8c0*/  LDL.LU R13, [R1+0x398] ;  /* 0x00039800010d7983 */ /* 0x001f220000300800 */
[----:B------:R0:W-:Y:S03]  /*5e8d0*/  STL [R1+0x21f4], R11 ;  /* 0x0021f40b01007387 */ /* 0x0001e60000100800 */
[----:B0-----:R-:W5:Y:S01]  /*5e8e0*/  LDL R11, [R1+0x1188] ;  /* 0x00118800010b7983 */ /* 0x001f620000100800 */
[----:B------:R-:W3:Y:S02]  /*5e8f0*/  LDL.LU R20, [R1+0x388] ;  /* 0x0003880001147983 */ /* 0x000ee40000300800 */
[----:B------:R-:W3:Y:S02]  /*5e900*/  LDL R23, [R1+0x1404] ;  /* 0x0014040001177983 */ /* 0x000ee40000100800 */
[----:B------:R-:W3:Y:S01]  /*5e910*/  LDL R21, [R1+0x1220] ;  /* 0x0012200001157983 */ /* 0x000ee20000100800 */
[----:B------:R-:W3:Y:S01]  /*5e920*/  LDL R2, [R1+0x13e8] ;  /* 0x0013e80001027983 */ /* 0x000ee20000100800 */
[----:B--2---:R-:W-:-:S02]  /*5e930*/  ISETP.LT.AND P3, PT, R15, c[0x0][0x178], !P6 ;  /* 0x00005e000f007a0c */ /* 0x004fc40007761270 */
[----:B------:R-:W2:Y:S01]  /*5e940*/  LDL.LU R15, [R1+0x17c] ;  /* 0x00017c00010f7983 */ /* 0x000ea20000300800 */
[----:B------:R0:W-:Y:S02]  /*5e950*/  @P0 STG.E.U16 [R24.64], R28 ;  /* 0x0000001c18000986 */ /* 0x0001e4000c10150a */
[----:B0-----:R-:W-:Y:S01]  /*5e960*/  IMAD.WIDE R24, R0, 0x2, R6 ;  /* 0x0000000200187825 */ /* 0x001fe200078e0206 */
[----:B----4-:R-:W-:Y:S02]  /*5e970*/  PRMT R22, R13, 0x7632, R22 ;  /* 0x000076320d167816 */ /* 0x010fe40000000016 */
[----:B------:R-:W4:Y:S01]  /*5e980*/  LDL.LU R13, [R1+0x16c] ;  /* 0x00016c00010d7983 */ /* 0x000f220000300800 */
[----:B-----5:R-:W-:Y:S02]  /*5e990*/  ISETP.LT.AND P0, PT, R11, c[0x0][0x178], !P1 ;  /* 0x00005e000b007a0c */ /* 0x020fe40004f01270 */
[----:B---3--:R-:W-:Y:S02]  /*5e9a0*/  PRMT R3, R20, 0x7632, R3 ;  /* 0x0000763214037816 */ /* 0x008fe40000000003 */
[----:B------:R-:W-:Y:S01]  /*5e9b0*/  ISETP.LT.AND P6, PT, R23, c[0x0][0x178], !P6 ;  /* 0x00005e0017007a0c */ /* 0x000fe200077c1270 */
[----:B------:R-:W-:Y:S01]  /*5e9c0*/  IADD3 R23, R21, 0x3a, RZ ;  /* 0x0000003a15177810 */ /* 0x000fe20007ffe0ff */
[----:B------:R-:W3:Y:S01]  /*5e9d0*/  LDL.LU R11, [R1+0x15c] ;  /* 0x00015c00010b7983 */ /* 0x000ee20000300800 */
[----:B------:R-:W-:-:S04]  /*5e9e0*/  IMAD.WIDE R20, R0, 0x2, R8 ;  /* 0x0000000200147825 */ /* 0x000fc800078e0208 */
[----:B------:R0:W-:Y:S01]  /*5e9f0*/  STL [R1+0x21f0], R9 ;  /* 0x0021f00901007387 */ /* 0x0001e20000100800 */
[----:B------:R-:W-:Y:S01]  /*5ea00*/  ISETP.LT.AND P5, PT, R2, c[0x0][0x178], !P1 ;  /* 0x00005e0002007a0c */ /* 0x000fe20004fa1270 */
[----:B------:R-:W-:Y:S01]  /*5ea10*/  IADD3 R2, R0, c[0x0][0x198], RZ ;  /* 0x0000660000027a10 */ /* 0x000fe20007ffe0ff */
[----:B0-----:R-:W5:Y:S01]  /*5ea20*/  LDL.LU R9, [R1+0x14c] ;  /* 0x00014c0001097983 */ /* 0x001f620000300800 */
[----:B------:R-:W2:Y:S03]  /*5ea30*/  LDL R0, [R1+0x13ec] ;  /* 0x0013ec0001007983 */ /* 0x000ea60000100800 */
[----:B------:R-:W-:Y:S01]  /*5ea40*/  @P4 STG.E.U16 [R26.64], R29 ;  /* 0x0000001d1a004986 */ /* 0x000fe2000c10150a */
[----:B------:R-:W-:Y:S01]  /*5ea50*/  ISETP.GE.AND P4, PT, R23, c[0x0][0x17c], PT ;  /* 0x00005f0017007a0c */ /* 0x000fe20003f86270 */
[----:B------:R0:W-:Y:S02]  /*5ea60*/  @P3 STG.E.U16 [R20.64], R22 ;  /* 0x0000001614003986 */ /* 0x0001e4000c10150a */
[----:B------:R-:W-:Y:S01]  /*5ea70*/  STL [R1+0x21ec], R6 ;  /* 0x0021ec0601007387 */ /* 0x000fe20000100800 */
[----:B------:R1:W-:Y:S04]  /*5ea80*/  STL [R1+0x21e8], R7 ;  /* 0x0021e80701007387 */ /* 0x0003e80000100800 */
[----:B------:R1:W-:Y:S01]  /*5ea90*/  @P6 STG.E.U16 [R24.64], R3 ;  /* 0x0000000318006986 */ /* 0x0003e2000c10150a */
[----:B------:R-:W-:Y:S01]  /*5eaa0*/  PRMT R28, R5, 0x7632, R28 ;  /* 0x00007632051c7816 */ /* 0x000fe2000000001c */
[----:B0-----:R-:W-:-:S02]  /*5eab0*/  IMAD.WIDE R22, R2, 0x2, R18 ;  /* 0x0000000202167825 */ /* 0x001fc400078e0212 */
[----:B-1----:R-:W3:Y:S02]  /*5eac0*/  LDL.LU R7, [R1+0x13c] ;  /* 0x00013c0001077983 */ /* 0x002ee40000300800 */
[----:B------:R-:W3:Y:S02]  /*5ead0*/  LDL R24, [R1+0x13f0] ;  /* 0x0013f00001187983 */ /* 0x000ee40000100800 */
[----:B------:R-:W3:Y:S01]  /*5eae0*/  LDL R25, [R1+0x13f8] ;  /* 0x0013f80001197983 */ /* 0x000ee20000100800 */
[----:B------:R0:W-:Y:S01]  /*5eaf0*/  @P0 STG.E.U16 [R22.64], R5 ;  /* 0x0000000516000986 */ /* 0x0001e2000c10150a */
[----:B--2---:R-:W-:-:S03]  /*5eb00*/  ISETP.LT.AND P3, PT, R0, c[0x0][0x178], !P1 ;  /* 0x00005e0000007a0c */ /* 0x004fc60004f61270 */
[----:B------:R-:W2:Y:S01]  /*5eb10*/  LDL R0, [R1+0x13e8] ;  /* 0x0013e80001007983 */ /* 0x000ea20000100800 */
[----:B0-----:R-:W2:Y:S02]  /*5eb20*/  LDL.LU R5, [R1+0x2200] ;  /* 0x0022000001057983 */ /* 0x001ea40000300800 */
[C---:B------:R-:W-:Y:S01]  /*5eb30*/  IMAD.WIDE R20, R2.reuse, 0x2, R16 ;  /* 0x0000000202147825 */ /* 0x040fe200078e0210 */
[----:B------:R-:W-:Y:S02]  /*5eb40*/  PRMT R23, R15, 0x7632, R23 ;  /* 0x000076320f177816 */ /* 0x000fe40000000017 */
[----:B----4-:R-:W-:Y:S02]  /*5eb50*/  PRMT R29, R13, 0x7632, R29 ;  /* 0x000076320d1d7816 */ /* 0x010fe4000000001d */
[----:B------:R0:W-:Y:S04]  /*5eb60*/  @P5 STG.E.U16 [R20.64], R15 ;  /* 0x0000000f14005986 */ /* 0x0001e8000c10150a */
[----:B------:R-:W-:Y:S04]  /*5eb70*/  STL.S16 [R1], R23 ;  /* 0x0000001701007387 */ /* 0x000fe80000100600 */
[----:B0-----:R-:W4:Y:S01]  /*5eb80*/  LDL.LU R15, [R1+0x21fc] ;  /* 0x0021fc00010f7983 */ /* 0x001f220000300800 */
[----:B------:R-:W4:Y:S02]  /*5eb90*/  LDL R21, [R1+0x13fc] ;  /* 0x0013fc0001157983 */ /* 0x000f240000100800 */
[----:B------:R0:W-:Y:S02]  /*5eba0*/  STL [R1+0x21e0], R29 ;  /* 0x0021e01d01007387 */ /* 0x0001e40000100800 */
[----:B0-----:R-:W5:Y:S01]  /*5ebb0*/  LDL R29, [R1+0x1400] ;  /* 0x00140000011d7983 */ /* 0x001f620000100800 */
[----:B--2---:R-:W-:-:S05]  /*5ebc0*/  IMAD.WIDE R22, R2, 0x2, R4 ;  /* 0x0000000202167825 */ /* 0x004fca00078e0204 */
[----:B------:R0:W-:Y:S04]  /*5ebd0*/  @P3 STG.E.U16 [R22.64], R13 ;  /* 0x0000000d16003986 */ /* 0x0001e8000c10150a */
[----:B0-----:R-:W2:Y:S01]  /*5ebe0*/  LDL.LU R13, [R1+0x21f8] ;  /* 0x0021f800010d7983 */ /* 0x001ea20000300800 */
[----:B---3--:R-:W-:Y:S02]  /*5ebf0*/  ISETP.LT.AND P6, PT, R24, c[0x0][0x178], !P1 ;  /* 0x00005e0018007a0c */ /* 0x008fe40004fc1270 */
[----:B----4-:R-:W-:Y:S02]  /*5ec00*/  ISETP.LT.AND P5, PT, R21, c[0x0][0x178], !P1 ;  /* 0x00005e0015007a0c */ /* 0x010fe40004fa1270 */
[----:B------:R-:W-:Y:S02]  /*5ec10*/  PRMT R27, R11, 0x7632, R27 ;  /* 0x000076320b1b7816 */ /* 0x000fe4000000001b */
[----:B------:R-:W-:Y:S01]  /*5ec20*/  ISETP.LT.AND P0, PT, R25, c[0x0][0x178], !P1 ;  /* 0x00005e0019007a0c */ /* 0x000fe20004f01270 */
[----:B------:R-:W-:Y:S01]  /*5ec30*/  IMAD.WIDE R20, R2, 0x2, R14 ;  /* 0x0000000202147825 */ /* 0x000fe200078e020e */
[----:B-----5:R-:W-:-:S02]  /*5ec40*/  ISETP.LT.AND P3, PT, R29, c[0x0][0x178], !P1 ;  /* 0x00005e001d007a0c */ /* 0x020fc40004f61270 */
[----:B------:R-:W3:Y:S01]  /*5ec50*/  LDL.LU.S16 R29, [R1] ;  /* 0x00000000011d7983 */ /* 0x000ee20000300600 */
[----:B------:R0:W-:Y:S03]  /*5ec60*/  STL [R1+0x21e4], R27 ;  /* 0x0021e41b01007387 */ /* 0x0001e60000100800 */
[----:B------:R1:W-:Y:S01]  /*5ec70*/  @P6 STG.E.U16 [R20.64], R11 ;  /* 0x0000000b14006986 */ /* 0x0003e2000c10150a */
[----:B------:R-:W-:-:S03]  /*5ec80*/  PRMT R26, R9, 0x7632, R26 ;  /* 0x00007632091a7816 */ /* 0x000fc6000000001a */
[----:B0-----:R-:W4:Y:S01]  /*5ec90*/  LDL.LU R27, [R1+0x12c] ;  /* 0x00012c00011b7983 */ /* 0x001f220000300800 */
[----:B-1----:R-:W5:Y:S02]  /*5eca0*/  LDL.LU R11, [R1+0x21f4] ;  /* 0x0021f400010b7983 */ /* 0x002f640000300800 */
[----:B------:R-:W3:Y:S02]  /*5ecb0*/  LDL R21, [R1+0x1404] ;  /* 0x0014040001157983 */ /* 0x000ee40000100800 */
[----:B--2---:R-:W-:-:S05]  /*5ecc0*/  IMAD.WIDE R22, R2, 0x2, R12 ;  /* 0x0000000202167825 */ /* 0x004fca00078e020c */
[----:B------:R0:W-:Y:S04]  /*5ecd0*/  @P0 STG.E.U16 [R22.64], R9 ;  /* 0x0000000916000986 */ /* 0x0001e8000c10150a */
[----:B0-----:R-:W2:Y:S01]  /*5ece0*/  LDL.LU R9, [R1+0x21f0] ;  /* 0x0021f00001097983 */ /* 0x001ea20000300800 */
[----:B------:R-:W-:-:S05]  /*5ecf0*/  PRMT R6, R7, 0x7632, R6 ;  /* 0x0000763207067816 */ /* 0x000fca0000000006 */
[----:B------:R0:W-:Y:S01]  /*5ed00*/  STL.S16 [R1+0x4], R6 ;  /* 0x0000040601007387 */ /* 0x0001e20000100600 */
[----:B---3--:R-:W-:Y:S01]  /*5ed10*/  ISETP.LT.AND P1, PT, R21, c[0x0][0x178], !P1 ;  /* 0x00005e0015007a0c */ /* 0x008fe20004f21270 */
[C---:B-----5:R-:W-:Y:S02]  /*5ed20*/  IMAD.WIDE R20, R2.reuse, 0x2, R10 ;  /* 0x0000000202147825 */ /* 0x060fe400078e020a */
[----:B0-----:R-:W3:Y:S04]  /*5ed30*/  LDL.LU R6, [R1+0x21ec] ;  /* 0x0021ec0001067983 */ /* 0x001ee80000300800 */
[----:B------:R0:W-:Y:S04]  /*5ed40*/  @P5 STG.E.U16 [R20.64], R7 ;  /* 0x0000000714005986 */ /* 0x0001e8000c10150a */
[----:B0-----:R-:W3:Y:S01]  /*5ed50*/  LDL.LU R7, [R1+0x21e8] ;  /* 0x0021e80001077983 */ /* 0x001ee20000300800 */
[----:B------:R-:W5:Y:S02]  /*5ed60*/  LDL R21, [R1+0x1188] ;  /* 0x0011880001157983 */ /* 0x000f640000100800 */
[----:B--2---:R-:W-:-:S05]  /*5ed70*/  IMAD.WIDE R22, R2, 0x2, R8 ;  /* 0x0000000202167825 */ /* 0x004fca00078e0208 */
[----:B----4-:R0:W-:Y:S04]  /*5ed80*/  @P3 STG.E.U16 [R22.64], R27 ;  /* 0x0000001b16003986 */ /* 0x0101e8000c10150a */
[----:B0-----:R-:W2:Y:S01]  /*5ed90*/  LDL R22, [R1+0x13ec] ;  /* 0x0013ec0001167983 */ /* 0x001ea20000100800 */
[----:B------:R-:W4:Y:S01]  /*5eda0*/  LDL.LU R23, [R1+0x11c] ;  /* 0x00011c0001177983 */ /* 0x000f220000300800 */
[----:B------:R-:W-:Y:S01]  /*5edb0*/  ISETP.LT.AND P5, PT, R0, c[0x0][0x178], !P2 ;  /* 0x00005e0000007a0c */ /* 0x000fe200057a1270 */
[----:B------:R-:W-:Y:S01]  /*5edc0*/  IADD3 R0, R2, c[0x0][0x198], RZ ;  /* 0x0000660002007a10 */ /* 0x000fe20007ffe0ff */
[----:B------:R-:W-:Y:S02]  /*5edd0*/  ISETP.LT.AND P3, PT, R24, c[0x0][0x178], !P2 ;  /* 0x00005e0018007a0c */ /* 0x000fe40005761270 */
[----:B-----5:R-:W-:Y:S01]  /*5ede0*/  ISETP.LT.AND P0, PT, R21, c[0x0][0x178], !P2 ;  /* 0x00005e0015007a0c */ /* 0x020fe20005701270 */
[----:B---3--:R-:W-:Y:S01]  /*5edf0*/  IMAD.WIDE R20, R2, 0x2, R6 ;  /* 0x0000000202147825 */ /* 0x008fe200078e0206 */
[----:B------:R-:W-:-:S02]  /*5ee00*/  PRMT R2, R27, 0x7632, R2 ;  /* 0x000076321b027816 */ /* 0x000fc40000000002 */
[----:B------:R-:W3:Y:S01]  /*5ee10*/  LDL.LU R27, [R1+0x21e4] ;  /* 0x0021e400011b7983 */ /* 0x000ee20000300800 */
[----:B------:R-:W-:Y:S03]  /*5ee20*/  STL [R1+0x21c4], R28 ;  /* 0x0021c41c01007387 */ /* 0x000fe60000100800 */
[----:B----4-:R0:W-:Y:S01]  /*5ee30*/  @P1 STG.E.U16 [R20.64], R23 ;  /* 0x0000001714001986 */ /* 0x0101e2000c10150a */
[----:B------:R-:W-:Y:S01]  /*5ee40*/  ISETP.LT.AND P1, PT, R25, c[0x0][0x178], !P2 ;  /* 0x00005e0019007a0c */ /* 0x000fe20005721270 */
[----:B------:R-:W-:-:S05]  /*5ee50*/  IMAD.WIDE R24, R0, 0x2, R18 ;  /* 0x0000000200187825 */ /* 0x000fca00078e0212 */
[----:B------:R1:W-:Y:S01]  /*5ee60*/  @P0 STG.E.U16 [R24.64], R28 ;  /* 0x0000001c18000986 */ /* 0x0003e2000c10150a */
[----:B0-----:R-:W-:-:S05]  /*5ee70*/  IMAD.WIDE R20, R0, 0x2, R16 ;  /* 0x0000000200147825 */ /* 0x001fca00078e0210 */
[----:B------:R-:W-:Y:S04]  /*5ee80*/  @P5 STG.E.U16 [R20.64], R29 ;  /* 0x0000001d14005986 */ /* 0x000fe8000c10150a */
[----:B-1----:R-:W4:Y:S01]  /*5ee90*/  LDL R28, [R1+0x13fc] ;  /* 0x0013fc00011c7983 */ /* 0x002f220000100800 */
[----:B------:R-:W-:-:S04]  /*5eea0*/  IMAD.WIDE R24, R0, 0x2, R14 ;  /* 0x0000000200187825 */ /* 0x000fc800078e020e */
[----:B------:R0:W-:Y:S02]  /*5eeb0*/  STL [R1+0x21dc], R15 ;  /* 0x0021dc0f01007387 */ /* 0x0001e40000100800 */
[----:B0-----:R-:W5:Y:S01]  /*5eec0*/  LDL R15, [R1+0x1400] ;  /* 0x00140000010f7983 */ /* 0x001f620000100800 */
[----:B------:R-:W3:Y:S01]  /*5eed0*/  LDL.LU R29, [R1+0x21e0] ;  /* 0x0021e000011d7983 */ /* 0x000ee20000300800 */
[----:B--2---:R-:W-:Y:S02]  /*5eee0*/  ISETP.LT.AND P6, PT, R22, c[0x0][0x178], !P2 ;  /* 0x00005e0016007a0c */ /* 0x004fe400057c1270 */
[----:B------:R-:W-:Y:S01]  /*5eef0*/  PRMT R3, R23, 0x7632, R3 ;  /* 0x0000763217037816 */ /* 0x000fe20000000003 */
[----:B------:R-:W-:-:S04]  /*5ef00*/  IMAD.WIDE R22, R0, 0x2, R4 ;  /* 0x0000000200167825 */ /* 0x000fc800078e0204 */
[----:B------:R-:W-:-:S06]  /*5ef10*/  IMAD.WIDE R20, R0, 0x2, R12 ;  /* 0x0000000200147825 */ /* 0x000fcc00078e020c */
[----:B---3--:R0:W-:Y:S01]  /*5ef20*/  @P6 STG.E.U16 [R22.64], R29 ;  /* 0x0000001d16006986 */ /* 0x0081e2000c10150a */
[----:B------:R1:W-:Y:S01]  /*5ef30*/  @P3 STG.E.U16 [R24.64], R27 ;  /* 0x0000001b18003986 */ /* 0x0003e2000c10150a */
[----:B-----5:R-:W-:Y:S02]  /*5ef40*/  ISETP.LT.AND P6, PT, R15, c[0x0][0x178], !P2 ;  /* 0x00005e000f007a0c */ /* 0x020fe400057c1270 */
[----:B0-----:R-:W2:Y:S04]  /*5ef50*/  LDL R22, [R1+0x13ec] ;  /* 0x0013ec0001167983 */ /* 0x001ea80000100800 */
[----:B------:R-:W3:Y:S01]  /*5ef60*/  LDL R23, [R1+0x1188] ;  /* 0x0011880001177983 */ /* 0x000ee20000100800 */
[----:B------:R0:W-:Y:S02]  /*5ef70*/  STL [R1+0x2168], R29 ;  /* 0x0021681d01007387 */ /* 0x0001e40000100800 */
[----:B-1----:R-:W5:Y:S02]  /*5ef80*/  LDL R27, [R1+0x1404] ;  /* 0x00140400011b7983 */ /* 0x002f640000100800 */
[----:B------:R-:W2:Y:S01]  /*5ef90*/  LDL R24, [R1+0x1220] ;  /* 0x0012200001187983 */ /* 0x000ea20000100800 */
[----:B------:R-:W3:Y:S04]  /*5efa0*/  LDL R25, [R1+0x13e8] ;  /* 0x0013e80001197983 */ /* 0x000ee80000100800 */
[----:B------:R-:W3:Y:S04]  /*5efb0*/  LDL R15, [R1+0x31c] ;  /* 0x00031c00010f7983 */ /* 0x000ee80000100800 */
[----:B------:R1:W-:Y:S04]  /*5efc0*/  @P1 STG.E.U16 [R20.64], R26 ;  /* 0x0000001a14001986 */ /* 0x0003e8000c10150a */
[----:B0-----:R-:W3:Y:S01]  /*5efd0*/  LDL R29, [R1+0x13f0] ;  /* 0x0013f000011d7983 */ /* 0x001ee20000100800 */
[----:B------:R0:W-:Y:S02]  /*5efe0*/  STL [R1+0x21d8], R8 ;  /* 0x0021d80801007387 */ /* 0x0001e40000100800 */
[----:B-1----:R-:W-:-:S02]  /*5eff0*/  IMAD.WIDE R20, R0, 0x2, R8 ;  /* 0x0000000200147825 */ /* 0x002fc400078e0208 */
[----:B0-----:R-:W3:Y:S01]  /*5f000*/  LDL.LU.S16 R8, [R1+0x4] ;  /* 0x0000040001087983 */ /* 0x001ee20000300600 */
[----:B----4-:R-:W-:Y:S01]  /*5f010*/  ISETP.LT.AND P0, PT, R28, c[0x0][0x178], !P2 ;  /* 0x00005e001c007a0c */ /* 0x010fe20005701270 */
[----:B------:R0:W-:Y:S01]  /*5f020*/  STL [R1+0x21d4], R9 ;  /* 0x0021d40901007387 */ /* 0x0001e20000100800 */
[----:B------:R-:W-:Y:S01]  /*5f030*/  IADD3 R26, R0, c[0x0][0x198], RZ ;  /* 0x00006600001a7a10 */ /* 0x000fe20007ffe0ff */
[----:B0-----:R-:W4:Y:S01]  /*5f040*/  LDL R9, [R1+0x1fc] ;  /* 0x0001fc0001097983 */ /* 0x001f220000100800 */
[----:B-----5:R-:W-:Y:S02]  /*5f050*/  ISETP.LT.AND P2, PT, R27, c[0x0][0x178], !P2 ;  /* 0x00005e001b007a0c */ /* 0x020fe40005741270 */
[----:B--2---:R-:W-:Y:S02]  /*5f060*/  ISETP.LT.AND P1, PT, R22, c[0x0][0x178], !P4 ;  /* 0x00005e0016007a0c */ /* 0x004fe40006721270 */
[----:B---3--:R-:W-:Y:S01]  /*5f070*/  ISETP.LT.AND P5, PT, R23, c[0x0][0x178], !P4 ;  /* 0x00005e0017007a0c */ /* 0x008fe200067a1270 */
[----:B------:R-:W-:Y:S01]  /*5f080*/  IMAD.WIDE R22, R0, 0x2, R10 ;  /* 0x0000000200167825 */ /* 0x000fe200078e020a */
[----:B------:R-:W-:-:S02]  /*5f090*/  IADD3 R27, R24, 0x3b, RZ ;  /* 0x0000003b181b7810 */ /* 0x000fc40007ffe0ff */
[----:B------:R-:W-:Y:S01]  /*5f0a0*/  ISETP.LT.AND P3, PT, R25, c[0x0][0x178], !P4 ;  /* 0x00005e0019007a0c */ /* 0x000fe20006761270 */
[----:B------:R-:W-:Y:S02]  /*5f0b0*/  IMAD.WIDE R24, R0, 0x2, R6 ;  /* 0x0000000200187825 */ /* 0x000fe400078e0206 */
[----:B------:R-:W2:Y:S04]  /*5f0c0*/  LDL R0, [R1+0x2bc] ;  /* 0x0002bc0001007983 */ /* 0x000ea80000100800 */
[----:B------:R0:W-:Y:S01]  /*5f0d0*/  @P0 STG.E.U16 [R22.64], R8 ;  /* 0x0000000816000986 */ /* 0x0001e2000c10150a */
[----:B------:R-:W-:Y:S02]  /*5f0e0*/  @P6 STG.E.U16 [R20.64], R2 ;  /* 0x0000000214006986 */ /* 0x000fe4000c10150a */
[----:B------:R1:W-:Y:S01]  /*5f0f0*/  @P2 STG.E.U16 [R24.64], R3 ;  /* 0x0000000318002986 */ /* 0x0003e2000c10150a */
[----:B------:R-:W-:Y:S01]  /*5f100*/  ISETP.LT.AND P2, PT, R29, c[0x0][0x178], !P4 ;  /* 0x00005e001d007a0c */ /* 0x000fe20006741270 */
[----:B0-----:R-:W3:Y:S04]  /*5f110*/  LDL R8, [R1+0x24c] ;  /* 0x00024c0001087983 */ /* 0x001ee80000100800 */
[----:B-1----:R-:W5:Y:S04]  /*5f120*/  LDL R24, [R1+0x1220] ;  /* 0x0012200001187983 */ /* 0x002f680000100800 */
[----:B------:R-:W2:Y:S01]  /*5f130*/  LDL R25, [R1+0x13ec] ;  /* 0x0013ec0001197983 */ /* 0x000ea20000100800 */
[----:B------:R0:W-:Y:S03]  /*5f140*/  STL [R1+0x21c8], R29 ;  /* 0x0021c81d01007387 */ /* 0x0001e60000100800 */
[----:B0-----:R-:W2:Y:S01]  /*5f150*/  LDL R29, [R1+0x1ec] ;  /* 0x0001ec00011d7983 */ /* 0x001ea20000100800 */
[----:B------:R-:W-:-:S04]  /*5f160*/  IMAD.WIDE R20, R26, 0x2, R18 ;  /* 0x000000021a147825 */ /* 0x000fc800078e0212 */
[C---:B------:R-:W-:Y:S01]  /*5f170*/  IMAD.WIDE R22, R26.reuse, 0x2, R4 ;  /* 0x000000021a167825 */ /* 0x040fe200078e0204 */
[----:B------:R-:W-:Y:S04]  /*5f180*/  @P5 STG.E.U16 [R20.64], R15 ;  /* 0x0000000f14005986 */ /* 0x000fe8000c10150a */
[----:B--2---:R0:W-:Y:S04]  /*5f190*/  STL [R1+0x21cc], R29 ;  /* 0x0021cc1d01007387 */ /* 0x0041e80000100800 */
[----:B0-----:R-:W2:Y:S01]  /*5f1a0*/  LDL.LU R29, [R1+0x25c] ;  /* 0x00025c00011d7983 */ /* 0x001ea20000300800 */
[----:B------:R0:W-:Y:S03]  /*5f1b0*/  STL [R1+0x21d0], R5 ;  /* 0x0021d00501007387 */ /* 0x0001e60000100800 */
[----:B0-----:R-:W2:Y:S01]  /*5f1c0*/  LDL.LU R5, [R1+0x26c] ;  /* 0x00026c0001057983 */ /* 0x001ea20000300800 */
[----:B------:R-:W2:Y:S02]  /*5f1d0*/  LDL.LU R15, [R1+0x21dc] ;  /* 0x0021dc00010f7983 */ /* 0x000ea40000300800 */
[----:B------:R-:W2:Y:S02]  /*5f1e0*/  LDL R20, [R1+0x13f8] ;  /* 0x0013f80001147983 */ /* 0x000ea40000100800 */
[----:B------:R-:W3:Y:S02]  /*5f1f0*/  LDL R21, [R1+0x1400] ;  /* 0x0014000001157983 */ /* 0x000ee40000100800 */
[----:B------:R-:W-:Y:S01]  /*5f200*/  IMAD.WIDE R2, R26, 0x2, R16 ;  /* 0x000000021a027825 */ /* 0x000fe200078e0210 */
[----:B------:R-:W-:-:S04]  /*5f210*/  ISETP.LT.AND P6, PT, R28, c[0x0][0x178], !P4 ;  /* 0x00005e001c007a0c */ /* 0x000fc800067c1270 */
[----:B------:R5:W-:Y:S02]  /*5f220*/  @P3 STG.E.U16 [R2.64], R0 ;  /* 0x0000000002003986 */ /* 0x000be4000c10150a */
[C---:B-----5:R-:W-:Y:S01]  /*5f230*/  IADD3 R0, R24.reuse, 0x3c, RZ ;  /* 0x0000003c18007810 */ /* 0x060fe20007ffe0ff */
[----:B------:R-:W-:-:S03]  /*5f240*/  IADD3 R24, R24, 0x3d, RZ ;  /* 0x0000003d18187810 */ /* 0x000fc60007ffe0ff */
[----:B------:R-:W-:Y:S02]  /*5f250*/  ISETP.GE.AND P3, PT, R0, c[0x0][0x17c], PT ;  /* 0x00005f0000007a0c */ /* 0x000fe40003f66270 */
[----:B------:R-:W5:Y:S01]  /*5f260*/  LDL.LU R0, [R1+0x31c] ;  /* 0x00031c0001007983 */ /* 0x000f620000300800 */
[----:B--2---:R-:W-:-:S03]  /*5f270*/  ISETP.LT.AND P5, PT, R20, c[0x0][0x178], !P4 ;  /* 0x00005e0014007a0c */ /* 0x004fc600067a1270 */
[----:B------:R0:W-:Y:S01]  /*5f280*/  @P1 STG.E.U16 [R22.64], R5 ;  /* 0x0000000516001986 */ /* 0x0001e2000c10150a */
[----:B------:R-:W-:Y:S01]  /*5f290*/  IMAD.WIDE R2, R26, 0x2, R14 ;  /* 0x000000021a027825 */ /* 0x000fe200078e020e */
[----:B---3--:R-:W-:-:S03]  /*5f2a0*/  ISETP.LT.AND P1, PT, R21, c[0x0][0x178], !P4 ;  /* 0x00005e0015007a0c */ /* 0x008fc60006721270 */
[----:B------:R-:W-:Y:S01]  /*5f2b0*/  IMAD.WIDE R20, R26, 0x2, R12 ;  /* 0x000000021a147825 */ /* 0x000fe200078e020c */
[----:B------:R-:W-:Y:S01]  /*5f2c0*/  @P2 STG.E.U16 [R2.64], R29 ;  /* 0x0000001d02002986 */ /* 0x000fe2000c10150a */
[----:B------:R-:W-:Y:S02]  /*5f2d0*/  ISETP.GE.AND P2, PT, R24, c[0x0][0x17c], PT ;  /* 0x00005f0018007a0c */ /* 0x000fe40003f46270 */
[----:B------:R-:W2:Y:S02]  /*5f2e0*/  LDL R24, [R1+0x1dc] ;  /* 0x0001dc0001187983 */ /* 0x000ea40000100800 */
[----:B0-----:R-:W-:Y:S01]  /*5f2f0*/  IMAD.WIDE R22, R26, 0x2, R10 ;  /* 0x000000021a167825 */ /* 0x001fe200078e020a */
[----:B------:R0:W-:Y:S04]  /*5f300*/  @P5 STG.E.U16 [R20.64], R8 ;  /* 0x0000000814005986 */ /* 0x0001e8000c10150a */
[----:B----4-:R1:W-:Y:S04]  /*5f310*/  @P6 STG.E.U16 [R22.64], R9 ;  /* 0x0000000916006986 */ /* 0x0103e8000c10150a */
[----:B0-----:R-:W3:Y:S01]  /*5f320*/  LDL.LU R8, [R1+0x21d8] ;  /* 0x0021d80001087983 */ /* 0x001ee20000300800 */
[----:B------:R-:W4:Y:S02]  /*5f330*/  LDL R20, [R1+0x1404] ;  /* 0x0014040001147983 */ /* 0x000f240000100800 */
[----:B------:R-:W2:Y:S01]  /*5f340*/  LDL R21, [R1+0x1188] ;  /* 0x0011880001157983 */ /* 0x000ea20000100800 */
[----:B-1----:R-:W3:Y:S01]  /*5f350*/  LDL.LU R9, [R1+0x21d4] ;  /* 0x0021d40001097983 */ /* 0x002ee20000300800 */
[----:B------:R-:W-:Y:S01]  /*5f360*/  ISETP.GE.AND P0, PT, R27, c[0x0][0x17c], PT ;  /* 0x00005f001b007a0c */ /* 0x000fe20003f06270 */
[----:B------:R-:W3:Y:S01]  /*5f370*/  LDL R22, [R1+0x13e8] ;  /* 0x0013e80001167983 */ /* 0x000ee20000100800 */
[----:B-----5:R-:W-:Y:S01]  /*5f380*/  PRMT R2, R0, 0x7632, R2 ;  /* 0x0000763200027816 */ /* 0x020fe20000000002 */
[----:B------:R-:W5:Y:S01]  /*5f390*/  LDL.LU R23, [R1+0x2bc] ;  /* 0x0002bc0001177983 */ /* 0x000f620000300800 */
[----:B------:R-:W-:-:S02]  /*5f3a0*/  IADD3 R0, R26, c[0x0][0x198], RZ ;  /* 0x000066001a007a10 */ /* 0x000fc40007ffe0ff */
[----:B------:R-:W-:Y:S02]  /*5f3b0*/  PRMT R3, R5, 0x7632, R3 ;  /* 0x0000763205037816 */ /* 0x000fe40000000003 */
[----:B------:R-:W5:Y:S01]  /*5f3c0*/  LDL.LU R5, [R1+0x21d0] ;  /* 0x0021d00001057983 */ /* 0x000f620000300800 */
[----:B----4-:R-:W-:Y:S02]  /*5f3d0*/  ISETP.LT.AND P4, PT, R20, c[0x0][0x178], !P4 ;  /* 0x00005e0014007a0c */ /* 0x010fe40006781270 */
[----:B--2---:R-:W-:Y:S01]  /*5f3e0*/  ISETP.LT.AND P5, PT, R21, c[0x0][0x178], !P0 ;  /* 0x00005e0015007a0c */ /* 0x004fe200047a1270 */
[----:B---3--:R-:W-:-:S05]  /*5f3f0*/  IMAD.WIDE R20, R26, 0x2, R8 ;  /* 0x000000021a147825 */ /* 0x008fca00078e0208 */
[----:B------:R0:W-:Y:S02]  /*5f400*/  @P1 STG.E.U16 [R20.64], R24 ;  /* 0x0000001814001986 */ /* 0x0001e4000c10150a */
[----:B0-----:R-:W-:Y:S01]  /*5f410*/  IMAD.WIDE R20, R26, 0x2, R6 ;  /* 0x000000021a147825 */ /* 0x001fe200078e0206 */
[----:B------:R-:W-:Y:S02]  /*5f420*/  PRMT R26, R29, 0x7632, R26 ;  /* 0x000076321d1a7816 */ /* 0x000fe4000000001a */
[----:B------:R-:W2:Y:S01]  /*5f430*/  LDL.LU R29, [R1+0x21cc] ;  /* 0x0021cc00011d7983 */ /* 0x000ea20000300800 */
[----:B------:R-:W-:Y:S02]  /*5f440*/  ISETP.LT.AND P6, PT, R22, c[0x0][0x178], !P0 ;  /* 0x00005e0016007a0c */ /* 0x000fe400047c1270 */
[----:B-----5:R-:W-:Y:S01]  /*5f450*/  PRMT R27, R23, 0x7632, R27 ;  /* 0x00007632171b7816 */ /* 0x020fe2000000001b */
[C---:B------:R-:W-:Y:S01]  /*5f460*/  IMAD.WIDE R22, R0.reuse, 0x2, R18 ;  /* 0x0000000200167825 */ /* 0x040fe200078e0212 */
[----:B------:R-:W-:Y:S01]  /*5f470*/  ISETP.LT.AND P1, PT, R25, c[0x0][0x178], !P0 ;  /* 0x00005e0019007a0c */ /* 0x000fe20004721270 */
[----:B--2---:R0:W-:Y:S03]  /*5f480*/  @P4 STG.E.U16 [R20.64], R29 ;  /* 0x0000001d14004986 */ /* 0x0041e6000c10150a */
[----:B------:R1:W-:Y:S01]  /*5f490*/  @P5 STG.E.U16 [R22.64], R2 ;  /* 0x0000000216005986 */ /* 0x0003e2000c10150a */
[----:B0-----:R-:W2:Y:S01]  /*5f4a0*/  LDL.LU R29, [R1+0x21c8] ;  /* 0x0021c800011d7983 */ /* 0x001ea20000300800 */
[----:B------:R-:W3:Y:S02]  /*5f4b0*/  LDL R21, [R1+0x13f8] ;  /* 0x0013f80001157983 */ /* 0x000ee40000100800 */
[----:B-1----:R-:W4:Y:S02]  /*5f4c0*/  LDL.LU R22, [R1+0x1dc] ;  /* 0x0001dc0001167983 */ /* 0x002f240000300800 */
[----:B------:R-:W5:Y:S02]  /*5f4d0*/  LDL R23, [R1+0x1400] ;  /* 0x0014000001177983 */ /* 0x000f640000100800 */
[----:B------:R-:W-:Y:S01]  /*5f4e0*/  IMAD.WIDE R24, R0, 0x2, R16 ;  /* 0x0000000200187825 */ /* 0x000fe200078e0210 */
[----:B------:R-:W-:-:S04]  /*5f4f0*/  ISETP.LT.AND P5, PT, R28, c[0x0][0x178], !P0 ;  /* 0x00005e001c007a0c */ /* 0x000fc800047a1270 */
[----:B------:R0:W-:Y:S04]  /*5f500*/  @P6 STG.E.U16 [R24.64], R27 ;  /* 0x0000001b18006986 */ /* 0x0001e8000c10150a */
[----:B0-----:R-:W2:Y:S01]  /*5f510*/  LDL.LU R24, [R1+0x24c] ;  /* 0x00024c0001187983 */ /* 0x001ea20000300800 */
[----:B------:R-:W2:Y:S02]  /*5f520*/  LDL.LU R25, [R1+0x1fc] ;  /* 0x0001fc0001197983 */ /* 0x000ea40000300800 */
[----:B------:R-:W2:Y:S02]  /*5f530*/  LDL.LU R28, [R1+0x21c4] ;  /* 0x0021c400011c7983 */ /* 0x000ea40000300800 */
        /* <DEDUP_REMOVED lines=8> */
[----:B------:R-:W3:Y:S02]  /*5f5c0*/  LDL R15, [R1+0x37c] ;  /* 0x00037c00010f7983 */ /* 0x000ee40000100800 */
[----:B------:R0:W-:Y:S02]  /*5f5d0*/  STL [R1+0x21bc], R12 ;  /* 0x0021bc0c01007387 */ /* 0x0001e40000100800 */
[----:B0-----:R-:W4:Y:S01]  /*5f5e0*/  LDL.LU R12, [R1+0x1ec] ;  /* 0x0001ec00010c7983 */ /* 0x001f220000300800 */
[----:B------:R0:W-:Y:S03]  /*5f5f0*/  STL [R1+0x21b8], R13 ;  /* 0x0021b80d01007387 */ /* 0x0001e60000100800 */
[----:B0-----:R-:W5:Y:S01]  /*5f600*/  LDL R13, [R1+0x1404] ;  /* 0x00140400010d7983 */ /* 0x001f620000100800 */
[----:B--2---:R-:W-:-:S02]  /*5f610*/  ISETP.LT.AND P6, PT, R29, c[0x0][0x178], !P0 ;  /* 0x00005e001d007a0c */ /* 0x004fc400047c1270 */
[----:B------:R-:W-:-:S11]  /*5f620*/  PRMT R27, R24, 0x7632, R27 ;  /* 0x00007632181b7816 */ /* 0x000fd6000000001b */
[----:B------:R0:W-:Y:S01]  /*5f630*/  @P6 STG.E.U16 [R20.64], R26 ;  /* 0x0000001a14006986 */ /* 0x0001e2000c10150a */
[----:B------:R-:W-:Y:S03]  /*5f640*/  @P4 STG.E.U16 [R22.64], R27 ;  /* 0x0000001b16004986 */ /* 0x000fe6000c10150a */
[----:B0-----:R-:W2:Y:S01]  /*5f650*/  LDL R21, [R1+0x1188] ;  /* 0x0011880001157983 */ /* 0x001ea20000100800 */
[----:B----4-:R-:W-:-:S03]  /*5f660*/  PRMT R3, R12, 0x7632, R3 ;  /* 0x000076320c037816 */ /* 0x010fc60000000003 */
[----:B------:R-:W4:Y:S01]  /*5f670*/  LDL R12, [R1+0x36c] ;  /* 0x00036c00010c7983 */ /* 0x000f220000100800 */
[----:B------:R0:W-:Y:S01]  /*5f680*/  STL [R1+0x21a8], R26 ;  /* 0x0021a81a01007387 */ /* 0x0001e20000100800 */
[----:B-----5:R-:W-:Y:S02]  /*5f690*/  ISETP.LT.AND P0, PT, R13, c[0x0][0x178], !P0 ;  /* 0x00005e000d007a0c */ /* 0x020fe40004701270 */
[----:B0-----:R-:W5:Y:S01]  /*5f6a0*/  LDL.LU R26, [R1+0x35c] ;  /* 0x00035c00011a7983 */ /* 0x001f620000300800 */
[----:B------:R-:W2:Y:S02]  /*5f6b0*/  LDL R13, [R1+0x13f8] ;  /* 0x0013f800010d7983 */ /* 0x000ea40000100800 */
[----:B------:R-:W2:Y:S02]  /*5f6c0*/  LDL R23, [R1+0x13ec] ;  /* 0x0013ec0001177983 */ /* 0x000ea40000100800 */
[----:B------:R0:W-:Y:S02]  /*5f6d0*/  STL [R1+0x21ac], R27 ;  /* 0x0021ac1b01007387 */ /* 0x0001e40000100800 */
[----:B0-----:R-:W2:Y:S01]  /*5f6e0*/  LDL R27, [R1+0x13e8] ;  /* 0x0013e800011b7983 */ /* 0x001ea20000100800 */
[----:B------:R-:W-:Y:S01]  /*5f6f0*/  PRMT R28, R25, 0x7632, R28 ;  /* 0x00007632191c7816 */ /* 0x000fe2000000001c */
[----:B------:R-:W-:Y:S01]  /*5f700*/  IMAD.WIDE R24, R0, 0x2, R10 ;  /* 0x0000000200187825 */ /* 0x000fe200078e020a */
[----:B--2---:R-:W-:Y:S01]  /*5f710*/  ISETP.LT.AND P6, PT, R27, c[0x0][0x178], !P3 ;  /* 0x00005e001b007a0c */ /* 0x004fe20005fc1270 */
[----:B------:R0:W-:Y:S04]  /*5f720*/  STL [R1+0x21b0], R27 ;  /* 0x0021b01b01007387 */ /* 0x0001e80000100800 */
[----:B0-----:R-:W2:Y:S04]  /*5f730*/  LDL R27, [R1+0x32c] ;  /* 0x00032c00011b7983 */ /* 0x001ea80000100800 */
[----:B------:R0:W-:Y:S01]  /*5f740*/  @P5 STG.E.U16 [R24.64], R28 ;  /* 0x0000001c18005986 */ /* 0x0001e2000c10150a */
[----:B------:R-:W-:-:S02]  /*5f750*/  ISETP.LT.AND P4, PT, R21, c[0x0][0x178], !P3 ;  /* 0x00005e0015007a0c */ /* 0x000fc40005f81270 */
[----:B------:R-:W-:Y:S01]  /*5f760*/  ISETP.LT.AND P5, PT, R23, c[0x0][0x178], !P3 ;  /* 0x00005e0017007a0c */ /* 0x000fe20005fa1270 */
[----:B------:R-:W-:-:S04]  /*5f770*/  IMAD.WIDE R20, R0, 0x2, R8 ;  /* 0x0000000200147825 */ /* 0x000fc800078e0208 */
[C---:B------:R-:W-:Y:S01]  /*5f780*/  IMAD.WIDE R22, R0.reuse, 0x2, R6 ;  /* 0x0000000200167825 */ /* 0x040fe200078e0206 */
[----:B0-----:R-:W-:Y:S01]  /*5f790*/  IADD3 R25, R0, c[0x0][0x198], RZ ;  /* 0x0000660000197a10 */ /* 0x001fe20007ffe0ff */
[----:B--2---:R0:W-:Y:S02]  /*5f7a0*/  STL [R1+0x21b4], R27 ;  /* 0x0021b41b01007387 */ /* 0x0041e40000100800 */
[----:B------:R-:W2:Y:S02]  /*5f7b0*/  LDL R0, [R1+0x1220] ;  /* 0x0012200001007983 */ /* 0x000ea40000100800 */
[----:B------:R1:W-:Y:S01]  /*5f7c0*/  @P1 STG.E.U16 [R20.64], R2 ;  /* 0x0000000214001986 */ /* 0x0003e2000c10150a */
[----:B------:R3:W-:Y:S03]  /*5f7d0*/  @P0 STG.E.U16 [R22.64], R3 ;  /* 0x0000000316000986 */ /* 0x0007e6000c10150a */
[----:B0-----:R-:W5:Y:S01]  /*5f7e0*/  LDL R27, [R1+0x33c] ;  /* 0x00033c00011b7983 */ /* 0x001f620000100800 */
[----:B-1----:R-:W-:-:S04]  /*5f7f0*/  IMAD.WIDE R20, R25, 0x2, R18 ;  /* 0x0000000219147825 */ /* 0x002fc800078e0212 */
[----:B---3--:R-:W-:Y:S01]  /*5f800*/  IMAD.WIDE R2, R25, 0x2, R16 ;  /* 0x0000000219027825 */ /* 0x008fe200078e0210 */
[----:B------:R0:W-:Y:S04]  /*5f810*/  @P4 STG.E.U16 [R20.64], R15 ;  /* 0x0000000f14004986 */ /* 0x0001e8000c10150a */
[----:B----4-:R1:W-:Y:S01]  /*5f820*/  @P6 STG.E.U16 [R2.64], R12 ;  /* 0x0000000c02006986 */ /* 0x0103e2000c10150a */
[----:B--2---:R-:W-:-:S04]  /*5f830*/  IADD3 R0, R0, 0x3e, RZ ;  /* 0x0000003e00007810 */ /* 0x004fc80007ffe0ff */
[----:B------:R-:W-:Y:S02]  /*5f840*/  ISETP.GE.AND P0, PT, R0, c[0x0][0x17c], PT ;  /* 0x00005f0000007a0c */ /* 0x000fe40003f06270 */
[----:B------:R-:W2:Y:S01]  /*5f850*/  LDL R0, [R1+0x1220] ;  /* 0x0012200001007983 */ /* 0x000ea20000100800 */
[----:B0-----:R-:W3:Y:S02]  /*5f860*/  LDL.LU R15, [R1+0x21c0] ;  /* 0x0021c000010f7983 */ /* 0x001ee40000300800 */
[----:B-1----:R-:W4:Y:S02]  /*5f870*/  LDL.LU R12, [R1+0x21bc] ;  /* 0x0021bc00010c7983 */ /* 0x002f240000300800 */
[----:B------:R-:W2:Y:S01]  /*5f880*/  LDL.LU R2, [R1+0x36c] ;  /* 0x00036c0001027983 */ /* 0x000ea20000300800 */
[----:B------:R-:W2:Y:S01]  /*5f890*/  LDL.LU R3, [R1+0x34c] ;  /* 0x00034c0001037983 */ /* 0x000ea20000300800 */
[----:B------:R-:W-:Y:S01]  /*5f8a0*/  ISETP.LT.AND P1, PT, R29, c[0x0][0x178], !P3 ;  /* 0x00005e001d007a0c */ /* 0x000fe20005f21270 */
[----:B------:R-:W-:-:S04]  /*5f8b0*/  IMAD.WIDE R22, R25, 0x2, R4 ;  /* 0x0000000219167825 */ /* 0x000fc800078e0204 */
[----:B---3--:R-:W-:Y:S01]  /*5f8c0*/  IMAD.WIDE R20, R25, 0x2, R14 ;  /* 0x0000000219147825 */ /* 0x008fe200078e020e */
[----:B--2---:R0:W-:Y:S01]  /*5f8d0*/  @P5 STG.E.U16 [R22.64], R3 ;  /* 0x0000000316005986 */ /* 0x0041e2000c10150a */
[----:B------:R-:W-:-:S06]  /*5f8e0*/  ISETP.LT.AND P5, PT, R13, c[0x0][0x178], !P3 ;  /* 0x00005e000d007a0c */ /* 0x000fcc0005fa1270 */
[----:B-----5:R1:W-:Y:S01]  /*5f8f0*/  @P1 STG.E.U16 [R20.64], R26 ;  /* 0x0000001a14001986 */ /* 0x0203e2000c10150a */
[----:B0-----:R-:W2:Y:S01]  /*5f900*/  LDL.LU R22, [R1+0x37c] ;  /* 0x00037c0001167983 */ /* 0x001ea20000300800 */
[----:B------:R-:W3:Y:S02]  /*5f910*/  LDL R23, [R1+0x1404] ;  /* 0x0014040001177983 */ /* 0x000ee40000100800 */
[----:B------:R-:W5:Y:S02]  /*5f920*/  LDL.LU R13, [R1+0x21b8] ;  /* 0x0021b800010d7983 */ /* 0x000f640000300800 */
[----:B-1----:R-:W2:Y:S01]  /*5f930*/  LDL R20, [R1+0x13fc] ;  /* 0x0013fc0001147983 */ /* 0x002ea20000100800 */
[----:B------:R-:W3:Y:S01]  /*5f940*/  LDL R21, [R1+0x1400] ;  /* 0x0014000001157983 */ /* 0x000ee20000100800 */
[----:B----4-:R0:W-:Y:S01]  /*5f950*/  STL [R1+0x21a4], R12 ;  /* 0x0021a40c01007387 */ /* 0x0101e20000100800 */
[----:B------:R-:W-:Y:S02]  /*5f960*/  IADD3 R0, R0, 0x3f, RZ ;  /* 0x0000003f00007810 */ /* 0x000fe40007ffe0ff */
[----:B--2---:R-:W-:-:S02]  /*5f970*/  ISETP.LT.AND P4, PT, R20, c[0x0][0x178], !P3 ;  /* 0x00005e0014007a0c */ /* 0x004fc40005f81270 */
[----:B---3--:R-:W-:Y:S01]  /*5f980*/  ISETP.LT.AND P6, PT, R21, c[0x0][0x178], !P3 ;  /* 0x00005e0015007a0c */ /* 0x008fe20005fc1270 */
[----:B-----5:R-:W-:Y:S02]  /*5f990*/  IMAD.WIDE R20, R25, 0x2, R12 ;  /* 0x0000000219147825 */ /* 0x020fe400078e020c */
[----:B0-----:R-:W2:Y:S02]  /*5f9a0*/  LDL R12, [R1+0x13fc] ;  /* 0x0013fc00010c7983 */ /* 0x001ea40000100800 */
[----:B------:R0:W-:Y:S02]  /*5f9b0*/  STL [R1+0x21a0], R13 ;  /* 0x0021a00d01007387 */ /* 0x0001e40000100800 */
[----:B------:R1:W-:Y:S04]  /*5f9c0*/  @P5 STG.E.U16 [R20.64], R27 ;  /* 0x0000001b14005986 */ /* 0x0003e8000c10150a */
[----:B0-----:R-:W3:Y:S01]  /*5f9d0*/  LDL.LU R13, [R1+0x2dc] ;  /* 0x0002dc00010d7983 */ /* 0x001ee20000300800 */
[----:B-1----:R-:W4:Y:S01]  /*5f9e0*/  LDL.LU R27, [R1+0x21b4] ;  /* 0x0021b400011b7983 */ /* 0x002f220000300800 */
[----:B------:R-:W-:-:S02]  /*5f9f0*/  ISETP.GE.AND P1, PT, R0, c[0x0][0x17c], PT ;  /* 0x00005f0000007a0c */ /* 0x000fc40003f26270 */
[----:B------:R-:W-:Y:S01]  /*5fa00*/  PRMT R28, R2, 0x7632, R28 ;  /* 0x00007632021c7816 */ /* 0x000fe2000000001c */
[----:B------:R-:W-:Y:S01]  /*5fa10*/  PRMT R0, R3, 0x7632, R0 ;  /* 0x0000763203007816 */ /* 0x000fe20000000000 */
[----:B------:R-:W-:Y:S02]  /*5fa20*/  PRMT R24, R22, 0x7632, R24 ;  /* 0x0000763216187816 */ /* 0x000fe40000000018 */
[----:B------:R-:W-:Y:S01]  /*5fa30*/  ISETP.LT.AND P3, PT, R23, c[0x0][0x178], !P3 ;  /* 0x00005e0017007a0c */ /* 0x000fe20005f61270 */
[----:B------:R-:W-:-:S04]  /*5fa40*/  IMAD.WIDE R2, R25, 0x2, R10 ;  /* 0x0000000219027825 */ /* 0x000fc800078e020a */
[----:B------:R-:W-:Y:S01]  /*5fa50*/  IMAD.WIDE R22, R25, 0x2, R8 ;  /* 0x0000000219167825 */ /* 0x000fe200078e0208 */
[----:B------:R-:W5:Y:S04]  /*5fa60*/  LDL R21, [R1+0x1188] ;  /* 0x0011880001157983 */ /* 0x000f680000100800 */
[----:B----4-:R0:W-:Y:S01]  /*5fa70*/  @P4 STG.E.U16 [R2.64], R27 ;  /* 0x0000001b02004986 */ /* 0x0101e2000c10150a */
[----:B---3--:R1:W-:Y:S03]  /*5fa80*/  @P6 STG.E.U16 [R22.64], R13 ;  /* 0x0000000d16006986 */ /* 0x0083e6000c10150a */
[----:B0-----:R-:W3:Y:S01]  /*5fa90*/  LDL.LU R27, [R1+0x21b0] ;  /* 0x0021b000011b7983 */ /* 0x001ee20000300800 */
[----:B-1----:R-:W4:Y:S01]  /*5faa0*/  LDL R22, [R1+0x2cc] ;  /* 0x0002cc0001167983 */ /* 0x002f220000100800 */
[----:B-----5:R-:W-:Y:S01]  /*5fab0*/  ISETP.LT.AND P5, PT, R21, c[0x0][0x178], !P2 ;  /* 0x00005e0015007a0c */ /* 0x020fe200057a1270 */
[C---:B------:R-:W-:Y:S01]  /*5fac0*/  IMAD.WIDE R20, R25.reuse, 0x2, R6 ;  /* 0x0000000219147825 */ /* 0x040fe200078e0206 */
[----:B------:R-:W-:Y:S01]  /*5fad0*/  IADD3 R2, R25, c[0x0][0x198], RZ ;  /* 0x0000660019027a10 */ /* 0x000fe20007ffe0ff */
[----:B------:R-:W5:Y:S04]  /*5fae0*/  LDL R23, [R1+0x13ec] ;  /* 0x0013ec0001177983 */ /* 0x000f680000100800 */
[----:B------:R-:W2:Y:S01]  /*5faf0*/  LDL R25, [R1+0x13f8] ;  /* 0x0013f80001197983 */ /* 0x000ea20000100800 */
[----:B------:R-:W-:-:S02]  /*5fb00*/  PRMT R3, R26, 0x7632, R3 ;  /* 0x000076321a037816 */ /* 0x000fc40000000003 */
[----:B---3--:R-:W-:Y:S01]  /*5fb10*/  ISETP.LT.AND P4, PT, R27, c[0x0][0x178], !P2 ;  /* 0x00005e001b007a0c */ /* 0x008fe20005781270 */
[----:B----4-:R0:W-:Y:S04]  /*5fb20*/  @P3 STG.E.U16 [R20.64], R22 ;  /* 0x0000001614003986 */ /* 0x0101e8000c10150a */
[----:B------:R-:W3:Y:S04]  /*5fb30*/  LDL.LU R27, [R1+0x21ac] ;  /* 0x0021ac00011b7983 */ /* 0x000ee80000300800 */
[----:B0-----:R-:W4:Y:S01]  /*5fb40*/  LDL.LU R20, [R1+0x33c] ;  /* 0x00033c0001147983 */ /* 0x001f220000300800 */
[----:B------:R-:W3:Y:S02]  /*5fb50*/  LDL.LU R21, [R1+0x32c] ;  /* 0x00032c0001157983 */ /* 0x000ee40000300800 */
        /* <DEDUP_REMOVED lines=10> */
[----:B------:R0:W-:Y:S01]  /*5fc00*/  STL [R1+0x2180], R28 ;  /* 0x0021801c01007387 */ /* 0x0001e20000100800 */
[----:B------:R-:W-:Y:S02]  /*5fc10*/  PRMT R20, R13, 0x7632, R20 ;  /* 0x000076320d147816 */ /* 0x000fe40000000014 */
[----:B0-----:R-:W3:Y:S01]  /*5fc20*/  LDL R28, [R1+0x13f8] ;  /* 0x0013f800011c7983 */ /* 0x001ee20000100800 */
[----:B------:R-:W4:Y:S02]  /*5fc30*/  LDL.LU R12, [R1+0x21a4] ;  /* 0x0021a400010c7983 */ /* 0x000f240000300800 */
[----:B------:R-:W4:Y:S01]  /*5fc40*/  LDL.LU R13, [R1+0x21a0] ;  /* 0x0021a000010d7983 */ /* 0x000f220000300800 */
[----:B------:R-:W-:Y:S02]  /*5fc50*/  ISETP.LT.AND P6, PT, R29, c[0x0][0x178], !P2 ;  /* 0x00005e001d007a0c */ /* 0x000fe400057c1270 */
[----:B------:R-:W-:Y:S01]  /*5fc60*/  ISETP.LT.AND P5, PT, R25, c[0x0][0x178], !P2 ;  /* 0x00005e0019007a0c */ /* 0x000fe200057a1270 */
[----:B------:R-:W-:-:S04]  /*5fc70*/  IMAD.WIDE R22, R2, 0x2, R4 ;  /* 0x0000000202167825 */ /* 0x000fc800078e0204 */
[----:B------:R-:W-:Y:S01]  /*5fc80*/  IMAD.WIDE R24, R2, 0x2, R14 ;  /* 0x0000000202187825 */ /* 0x000fe200078e020e */
[----:B------:R0:W-:Y:S05]  /*5fc90*/  @P3 STG.E.U16 [R22.64], R0 ;  /* 0x0000000016003986 */ /* 0x0001ea000c10150a */
[----:B------:R1:W-:Y:S04]  /*5fca0*/  @P6 STG.E.U16 [R24.64], R3 ;  /* 0x0000000318006986 */ /* 0x0003e8000c10150a */
[----:B0-----:R-:W5:Y:S04]  /*5fcb0*/  LDL R22, [R1+0x1404] ;  /* 0x0014040001167983 */ /* 0x001f680000100800 */
[----:B------:R-:W3:Y:S04]  /*5fcc0*/  LDL R23, [R1+0x1188] ;  /* 0x0011880001177983 */ /* 0x000ee80000100800 */
[----:B-1----:R-:W3:Y:S01]  /*5fcd0*/  LDL.LU R3, [R1+0x2cc] ;  /* 0x0002cc0001037983 */ /* 0x002ee20000300800 */
[----:B--2---:R-:W-:-:S03]  /*5fce0*/  ISETP.LT.AND P3, PT, R21, c[0x0][0x178], !P2 ;  /* 0x00005e0015007a0c */ /* 0x004fc60005761270 */
[----:B------:R-:W2:Y:S01]  /*5fcf0*/  LDL R21, [R1+0x1220] ;  /* 0x0012200001157983 */ /* 0x000ea20000100800 */
[----:B----4-:R-:W-:-:S03]  /*5fd00*/  IMAD.WIDE R24, R2, 0x2, R12 ;  /* 0x0000000202187825 */ /* 0x010fc600078e020c */
[----:B------:R0:W-:Y:S04]  /*5fd10*/  STL [R1+0x219c], R12 ;  /* 0x00219c0c01007387 */ /* 0x0001e80000100800 */
[----:B------:R1:W-:Y:S04]  /*5fd20*/  @P5 STG.E.U16 [R24.64], R26 ;  /* 0x0000001a18005986 */ /* 0x0003e8000c10150a */
[----:B0-----:R-:W4:Y:S01]  /*5fd30*/  LDL.LU R12, [R1+0x3dc] ;  /* 0x0003dc00010c7983 */ /* 0x001f220000300800 */
[----:B------:R0:W-:Y:S03]  /*5fd40*/  STL [R1+0x2198], R13 ;  /* 0x0021980d01007387 */ /* 0x0001e60000100800 */
[----:B-1----:R-:W2:Y:S01]  /*5fd50*/  LDL R26, [R1+0x13e8] ;  /* 0x0013e800011a7983 */ /* 0x002ea20000100800 */
[----:B------:R-:W-:-:S03]  /*5fd60*/  IMAD.WIDE R24, R2, 0x2, R8 ;  /* 0x0000000202187825 */ /* 0x000fc600078e0208 */
[----:B0-----:R-:W2:Y:S01]  /*5fd70*/  LDL R13, [R1+0x3ec] ;  /* 0x0003ec00010d7983 */ /* 0x001ea20000100800 */
[----:B------:R0:W-:Y:S03]  /*5fd80*/  STL [R1+0x2194], R8 ;  /* 0x0021940801007387 */ /* 0x0001e60000100800 */
[----:B0-----:R-:W2:Y:S01]  /*5fd90*/  LDL R8, [R1+0x13ec] ;  /* 0x0013ec0001087983 */ /* 0x001ea20000100800 */
[----:B-----5:R-:W-:Y:S02]  /*5fda0*/  ISETP.LT.AND P2, PT, R22, c[0x0][0x178], !P2 ;  /* 0x00005e0016007a0c */ /* 0x020fe40005741270 */
[----:B---3--:R-:W-:Y:S01]  /*5fdb0*/  ISETP.LT.AND P6, PT, R23, c[0x0][0x178], !P0 ;  /* 0x00005e0017007a0c */ /* 0x008fe200047c1270 */
[----:B------:R-:W-:Y:S01]  /*5fdc0*/  IMAD.WIDE R22, R2, 0x2, R10 ;  /* 0x0000000202167825 */ /* 0x000fe200078e020a */
[----:B------:R-:W-:-:S03]  /*5fdd0*/  PRMT R0, R3, 0x7632, R0 ;  /* 0x0000763203007816 */ /* 0x000fc60000000000 */
[C---:B------:R-:W-:Y:S01]  /*5fde0*/  IADD3 R3, R2.reuse, c[0x0][0x198], RZ ;  /* 0x0000660002037a10 */ /* 0x040fe20007ffe0ff */
[----:B------:R0:W-:Y:S04]  /*5fdf0*/  STL [R1+0x2190], R9 ;  /* 0x0021900901007387 */ /* 0x0001e80000100800 */
[----:B------:R1:W-:Y:S01]  /*5fe00*/  @P4 STG.E.U16 [R22.64], R27 ;  /* 0x0000001b16004986 */ /* 0x0003e2000c10150a */
[----:B------:R-:W-:Y:S01]  /*5fe10*/  @P3 STG.E.U16 [R24.64], R20 ;  /* 0x0000001418003986 */ /* 0x000fe2000c10150a */
[----:B------:R-:W-:Y:S02]  /*5fe20*/  ISETP.LT.AND P5, PT, R29, c[0x0][0x178], !P0 ;  /* 0x00005e001d007a0c */ /* 0x000fe400047a1270 */
[----:B0-----:R-:W3:Y:S01]  /*5fe30*/  LDL R9, [R1+0x1404] ;  /* 0x0014040001097983 */ /* 0x001ee20000100800 */
[----:B-1----:R-:W-:-:S03]  /*5fe40*/  IMAD.WIDE R22, R2, 0x2, R6 ;  /* 0x0000000202167825 */ /* 0x002fc600078e0206 */
[----:B------:R-:W5:Y:S01]  /*5fe50*/  LDL R2, [R1+0x13e8] ;  /* 0x0013e80001027983 */ /* 0x000f620000100800 */
[----:B--2---:R-:W-:-:S03]  /*5fe60*/  ISETP.LT.AND P3, PT, R8, c[0x0][0x178], !P0 ;  /* 0x00005e0008007a0c */ /* 0x004fc60004761270 */
[----:B------:R-:W2:Y:S01]  /*5fe70*/  LDL R8, [R1+0x1400] ;  /* 0x0014000001087983 */ /* 0x000ea20000100800 */
[----:B------:R0:W-:Y:S03]  /*5fe80*/  STL [R1+0x2184], R29 ;  /* 0x0021841d01007387 */ /* 0x0001e60000100800 */
[----:B0-----:R-:W2:Y:S04]  /*5fe90*/  LDL R29, [R1+0x38c] ;  /* 0x00038c00011d7983 */ /* 0x001ea80000100800 */
[----:B--2---:R0:W-:Y:S04]  /*5fea0*/  STL [R1+0x2188], R29 ;  /* 0x0021881d01007387 */ /* 0x0041e80000100800 */
[----:B0-----:R-:W2:Y:S01]  /*5feb0*/  LDL R29, [R1+0x39c] ;  /* 0x00039c00011d7983 */ /* 0x001ea20000100800 */
[----:B------:R-:W-:Y:S01]  /*5fec0*/  ISETP.LT.AND P4, PT, R26, c[0x0][0x178], !P0 ;  /* 0x00005e001a007a0c */ /* 0x000fe20004781270 */
[----:B------:R-:W-:-:S02]  /*5fed0*/  IMAD.WIDE R26, R3, 0x2, R18 ;  /* 0x00000002031a7825 */ /* 0x000fc400078e0212 */
[----:B------:R-:W-:Y:S04]  /*5fee0*/  @P2 STG.E.U16 [R22.64], R0 ;  /* 0x0000000016002986 */ /* 0x000fe8000c10150a */
[----:B--2---:R0:W-:Y:S04]  /*5fef0*/  STL [R1+0x218c], R29 ;  /* 0x00218c1d01007387 */ /* 0x0041e80000100800 */
[----:B0-----:R-:W2:Y:S01]  /*5ff00*/  LDL.LU R29, [R1+0x3fc] ;  /* 0x0003fc00011d7983 */ /* 0x001ea20000300800 */
[----:B------:R-:W-:Y:S01]  /*5ff10*/  IMAD.WIDE R22, R3, 0x2, R16 ;  /* 0x0000000203167825 */ /* 0x000fe200078e0210 */
[----:B------:R-:W-:-:S03]  /*5ff20*/  IADD3 R0, R21, 0x40, RZ ;  /* 0x0000004015007810 */ /* 0x000fc60007ffe0ff */
[----:B------:R-:W-:Y:S01]  /*5ff30*/  IMAD.WIDE R20, R3, 0x2, R4 ;  /* 0x0000000203147825 */ /* 0x000fe200078e0204 */
[----:B----4-:R0:W-:Y:S04]  /*5ff40*/  @P6 STG.E.U16 [R26.64], R12 ;  /* 0x0000000c1a006986 */ /* 0x0101e8000c10150a */
[----:B0-----:R-:W4:Y:S01]  /*5ff50*/  LDL.LU R26, [R1+0x3bc] ;  /* 0x0003bc00011a7983 */ /* 0x001f220000300800 */
[----:B------:R-:W3:Y:S03]  /*5ff60*/  LDL R27, [R1+0x13fc] ;  /* 0x0013fc00011b7983 */ /* 0x000ee60000100800 */
[----:B--2---:R0:W-:Y:S01]  /*5ff70*/  @P4 STG.E.U16 [R22.64], R29 ;  /* 0x0000001d16004986 */ /* 0x0041e2000c10150a */
[----:B------:R-:W-:-:S02]  /*5ff80*/  ISETP.GE.AND P4, PT, R0, c[0x0][0x17c], PT ;  /* 0x00005f0000007a0c */ /* 0x000fc40003f86270 */
[----:B------:R-:W2:Y:S02]  /*5ff90*/  LDL R0, [R1+0x1220] ;  /* 0x0012200001007983 */ /* 0x000ea40000100800 */
[----:B------:R1:W-:Y:S01]  /*5ffa0*/  @P3 STG.E.U16 [R20.64], R13 ;  /* 0x0000000d14003986 */ /* 0x0003e2000c10150a */
[----:B0-----:R-:W2:Y:S01]  /*5ffb0*/  LDL R22, [R1+0x1188] ;  /* 0x0011880001167983 */ /* 0x001ea20000100800 */
[----:B------:R-:W-:Y:S02]  /*5ffc0*/  PRMT R23, R12, 0x7632, R23 ;  /* 0x000076320c177816 */ /* 0x000fe40000000017 */
[----:B------:R-:W2:Y:S02]  /*5ffd0*/  LDL.LU R12, [R1+0x219c] ;  /* 0x00219c00010c7983 */ /* 0x000ea40000300800 */
[----:B-1----:R-:W2:Y:S01]  /*5ffe0*/  LDL.LU R13, [R1+0x2198] ;  /* 0x00219800010d7983 */ /* 0x002ea20000300800 */
[----:B------:R-:W2:Y:S01]  /*5fff0*/  LDL R21, [R1+0x3cc] ;  /* 0x0003cc0001157983 */ /* 0x000ea20000100800 */
[----:B------:R-:W-:-:S04]  /*60000*/  IMAD.WIDE R24, R3, 0x2, R14 ;  /* 0x0000000203187825 */ /* 0x000fc800078e020e */
[----:B------:R-:W-:Y:S01]  /*60010*/  STL [R1+0x217c], R11 ;  /* 0x00217c0b01007387 */ /* 0x000fe20000100800 */
[----:B------:R-:W-:Y:S02]  /*60020*/  ISETP.LT.AND P6, PT, R28, c[0x0][0x178], !P0 ;  /* 0x00005e001c007a0c */ /* 0x000fe400047c1270 */
[----:B---3--:R-:W-:Y:S01]  /*60030*/  ISETP.LT.AND P2, PT, R27, c[0x0][0x178], !P0 ;  /* 0x00005e001b007a0c */ /* 0x008fe20004741270 */
[----:B--2---:R0:W-:Y:S02]  /*60040*/  @P5 STG.E.U16 [R24.64], R21 ;  /* 0x0000001518005986 */ /* 0x0041e4000c10150a */
[C---:B0-----:R-:W-:Y:S02]  /*60050*/  IMAD.WIDE R24, R3.reuse, 0x2, R10 ;  /* 0x0000000203187825 */ /* 0x041fe400078e020a */
[----:B------:R-:W2:Y:S02]  /*60060*/  LDL.LU R11, [R1+0x3ac] ;  /* 0x0003ac00010b7983 */ /* 0x000ea40000300800 */
[----:B------:R-:W-:Y:S01]  /*60070*/  IMAD.WIDE R20, R3, 0x2, R12 ;  /* 0x0000000203147825 */ /* 0x000fe200078e020c */
[----:B------:R-:W-:-:S03]  /*60080*/  ISETP.LT.AND P3, PT, R8, c[0x0][0x178], !P0 ;  /* 0x00005e0008007a0c */ /* 0x000fc60004761270 */
[----:B------:R-:W-:Y:S01]  /*60090*/  ISETP.LT.AND P0, PT, R9, c[0x0][0x178], !P0 ;  /* 0x00005e0009007a0c */ /* 0x000fe20004701270 */
[----:B------:R-:W3:Y:S01]  /*600a0*/  LDL.LU R8, [R1+0x2194] ;  /* 0x0021940001087983 */ /* 0x000ee20000300800 */
[----:B------:R-:W-:Y:S01]  /*600b0*/  IADD3 R0, R0, 0x41, RZ ;  /* 0x0000004100007810 */ /* 0x000fe20007ffe0ff */
[----:B------:R-:W3:Y:S02]  /*600c0*/  LDL.LU R9, [R1+0x2190] ;  /* 0x0021900001097983 */ /* 0x000ee40000300800 */
[----:B----4-:R3:W-:Y:S04]  /*600d0*/  @P6 STG.E.U16 [R20.64], R26 ;  /* 0x0000001a14006986 */ /* 0x0107e8000c10150a */
[----:B--2---:R-:W-:Y:S01]  /*600e0*/  @P2 STG.E.U16 [R24.64], R11 ;  /* 0x0000000b18002986 */ /* 0x004fe2000c10150a */
[----:B------:R-:W-:Y:S01]  /*600f0*/  ISETP.GE.AND P2, PT, R0, c[0x0][0x17c], PT ;  /* 0x00005f0000007a0c */ /* 0x000fe20003f46270 */
[----:B------:R-:W-:-:S02]  /*60100*/  PRMT R0, R29, 0x7632, R0 ;  /* 0x000076321d007816 */ /* 0x000fc40000000000 */
[----:B------:R-:W2:Y:S01]  /*60110*/  LDL.LU R29, [R1+0x218c] ;  /* 0x00218c00011d7983 */ /* 0x000ea20000300800 */
[----:B---3--:R-:W-:Y:S01]  /*60120*/  IMAD.WIDE R20, R3, 0x2, R8 ;  /* 0x0000000203147825 */ /* 0x008fe200078e0208 */
[----:B------:R-:W-:-:S03]  /*60130*/  ISETP.LT.AND P5, PT, R22, c[0x0][0x178], !P1 ;  /* 0x00005e0016007a0c */ /* 0x000fc60004fa1270 */
[C---:B------:R-:W-:Y:S01]  /*60140*/  IADD3 R22, R3.reuse, c[0x0][0x198], RZ ;  /* 0x0000660003167a10 */ /* 0x040fe20007ffe0ff */
[----:B-----5:R-:W-:Y:S01]  /*60150*/  ISETP.LT.AND P6, PT, R2, c[0x0][0x178], !P1 ;  /* 0x00005e0002007a0c */ /* 0x020fe20004fc1270 */
[----:B--2---:R0:W-:Y:S04]  /*60160*/  @P3 STG.E.U16 [R20.64], R29 ;  /* 0x0000001d14003986 */ /* 0x0041e8000c10150a */
[----:B0-----:R-:W2:Y:S01]  /*60170*/  LDL.LU R29, [R1+0x2188] ;  /* 0x00218800011d7983 */ /* 0x001ea20000300800 */
[----:B------:R-:W-:-:S04]  /*60180*/  IMAD.WIDE R2, R3, 0x2, R6 ;  /* 0x0000000203027825 */ /* 0x000fc800078e0206 */
[----:B------:R-:W-:Y:S01]  /*60190*/  IMAD.WIDE R24, R22, 0x2, R18 ;  /* 0x0000000216187825 */ /* 0x000fe200078e0212 */
[----:B--2---:R0:W-:Y:S04]  /*601a0*/  @P0 STG.E.U16 [R2.64], R29 ;  /* 0x0000001d02000986 */ /* 0x0041e8000c10150a */
[----:B0-----:R-:W2:Y:S01]  /*601b0*/  LDL.LU R29, [R1+0x2184] ;  /* 0x00218400011d7983 */ /* 0x001ea20000300800 */
[----:B------:R-:W3:Y:S02]  /*601c0*/  LDL R3, [R1+0x13ec] ;  /* 0x0013ec0001037983 */ /* 0x000ee40000100800 */
[----:B------:R0:W-:Y:S01]  /*601d0*/  @P5 STG.E.U16 [R24.64], R23 ;  /* 0x0000001718005986 */ /* 0x0001e2000c10150a */
[----:B------:R-:W-:Y:S01]  /*601e0*/  ISETP.LT.AND P0, PT, R28, c[0x0][0x178], !P1 ;  /* 0x00005e001c007a0c */ /* 0x000fe20004f01270 */
[----:B0-----:R-:W4:Y:S01]  /*601f0*/  LDL.LU R24, [R1+0x3ec] ;  /* 0x0003ec0001187983 */ /* 0x001f220000300800 */
[----:B------:R-:W5:Y:S02]  /*60200*/  LDL.LU R25, [R1+0x3cc] ;  /* 0x0003cc0001197983 */ /* 0x000f640000300800 */
[----:B------:R-:W2:Y:S02]  /*60210*/  LDL.LU R28, [R1+0x2180] ;  /* 0x00218000011c7983 */ /* 0x000ea40000300800 */
        /* <DEDUP_REMOVED lines=10> */
[----:B------:R-:W-:-:S02]  /*602c0*/  PRMT R20, R11, 0x7632, R20 ;  /* 0x000076320b147816 */ /* 0x000fc40000000014 */
[----:B------:R-:W2:Y:S04]  /*602d0*/  LDL.LU R11, [R1+0x217c] ;  /* 0x00217c00010b7983 */ /* 0x000ea80000300800 */
[----:B------:R0:W-:Y:S01]  /*602e0*/  @P5 STG.E.U16 [R2.64], R21 ;  /* 0x0000001502005986 */ /* 0x0001e2000c10150a */
[----:B------:R-:W-:Y:S02]  /*602f0*/  PRMT R28, R26, 0x7632, R28 ;  /* 0x000076321a1c7816 */ /* 0x000fe4000000001c */
[----:B------:R-:W-:Y:S01]  /*60300*/  ISETP.LT.AND P6, PT, R27, c[0x0][0x178], !P1 ;  /* 0x00005e001b007a0c */ /* 0x000fe20004fc1270 */
[----:B------:R-:W-:Y:S01]  /*60310*/  IMAD.WIDE R26, R22, 0x2, R12 ;  /* 0x00000002161a7825 */ /* 0x000fe200078e020c */
[----:B------:R1:W-:Y:S04]  /*60320*/  @P3 STG.E.U16 [R24.64], R23 ;  /* 0x0000001718003986 */ /* 0x0003e8000c10150a */
[----:B0-----:R-:W4:Y:S01]  /*60330*/  LDL R21, [R1+0x13e8] ;  /* 0x0013e80001157983 */ /* 0x001f220000100800 */
[----:B------:R-:W-:Y:S01]  /*60340*/  @P0 STG.E.U16 [R26.64], R28 ;  /* 0x0000001c1a000986 */ /* 0x000fe2000c10150a */
[----:B---3--:R-:W-:-:S02]  /*60350*/  PRMT R0, R5, 0x7632, R0 ;  /* 0x0000763205007816 */ /* 0x008fc40000000000 */
[----:B------:R-:W3:Y:S01]  /*60360*/  LDL R5, [R1+0x470] ;  /* 0x0004700001057983 */ /* 0x000ee20000100800 */
[----:B------:R-:W5:Y:S02]  /*60370*/  LDL.LU R2, [R1+0x38c] ;  /* 0x00038c0001027983 */ /* 0x000f640000300800 */
[----:B-1----:R-:W2:Y:S02]  /*60380*/  LDL R24, [R1+0x1400] ;  /* 0x0014000001187983 */ /* 0x002ea40000100800 */
[----:B------:R-:W3:Y:S01]  /*60390*/  LDL R25, [R1+0x1404] ;  /* 0x0014040001197983 */ /* 0x000ee20000100800 */
[----:B------:R-:W4:Y:S01]  /*603a0*/  LDL R23, [R1+0x1188] ;  /* 0x0011880001177983 */ /* 0x000f220000100800 */
[----:B------:R0:W-:Y:S03]  /*603b0*/  STL [R1+0x216c], R28 ;  /* 0x00216c1c01007387 */ /* 0x0001e60000100800 */
[----:B0-----:R-:W4:Y:S01]  /*603c0*/  LDL R28, [R1+0x13ec] ;  /* 0x0013ec00011c7983 */ /* 0x001f220000100800 */
[----:B--2---:R-:W-:Y:S01]  /*603d0*/  ISETP.LT.AND P0, PT, R24, c[0x0][0x178], !P1 ;  /* 0x00005e0018007a0c */ /* 0x004fe20004f01270 */
[----:B---3--:R-:W-:-:S02]  /*603e0*/  ISETP.LT.AND P1, PT, R25, c[0x0][0x178], !P1 ;  /* 0x00005e0019007a0c */ /* 0x008fc40004f21270 */
[----:B------:R-:W-:-:S05]  /*603f0*/  IMAD.WIDE R24, R22, 0x2, R10 ;  /* 0x0000000216187825 */ /* 0x000fca00078e020a */
[----:B------:R-:W-:Y:S01]  /*60400*/  @P6 STG.E.U16 [R24.64], R20 ;  /* 0x0000001418006986 */ /* 0x000fe2000c10150a */
[----:B----4-:R-:W-:-:S03]  /*60410*/  ISETP.LT.AND P6, PT, R28, c[0x0][0x178], !P4 ;  /* 0x00005e001c007a0c */ /* 0x010fc600067c1270 */
[----:B------:R0:W-:Y:S04]  /*60420*/  STL [R1+0x2170], R28 ;  /* 0x0021701c01007387 */ /* 0x0001e80000100800 */
[----:B0-----:R-:W2:Y:S01]  /*60430*/  LDL R28, [R1+0x13e8] ;  /* 0x0013e800011c7983 */ /* 0x001ea20000100800 */
[----:B------:R-:W-:Y:S02]  /*60440*/  ISETP.LT.AND P5, PT, R21, c[0x0][0x178], !P4 ;  /* 0x00005e0015007a0c */ /* 0x000fe400067a1270 */
[----:B-----5:R-:W-:Y:S02]  /*60450*/  PRMT R3, R2, 0x7632, R3 ;  /* 0x0000763202037816 */ /* 0x020fe40000000003 */
[----:B------:R-:W-:Y:S01]  /*60460*/  ISETP.LT.AND P3, PT, R23, c[0x0][0x178], !P4 ;  /* 0x00005e0017007a0c */ /* 0x000fe20006761270 */
[----:B------:R-:W-:-:S02]  /*60470*/  IADD3 R2, R22, c[0x0][0x198], RZ ;  /* 0x0000660016027a10 */ /* 0x000fc40007ffe0ff */
[----:B------:R-:W-:-:S04]  /*60480*/  IMAD.WIDE R20, R22, 0x2, R8 ;  /* 0x0000000216147825 */ /* 0x000fc800078e0208 */
[----:B------:R-:W-:Y:S01]  /*60490*/  IMAD.WIDE R22, R22, 0x2, R6 ;  /* 0x0000000216167825 */ /* 0x000fe200078e0206 */
[----:B------:R-:W-:Y:S04]  /*604a0*/  @P0 STG.E.U16 [R20.64], R0 ;  /* 0x0000000014000986 */ /* 0x000fe8000c10150a */
[----:B------:R0:W-:Y:S01]  /*604b0*/  @P1 STG.E.U16 [R22.64], R3 ;  /* 0x0000000316001986 */ /* 0x0001e2000c10150a */
[----:B--2---:R1:W-:Y:S01]  /*604c0*/  STL [R1+0x2174], R28 ;  /* 0x0021741c01007387 */ /* 0x0043e20000100800 */
[----:B0-----:R-:W2:Y:S02]  /*604d0*/  LDL R22, [R1+0x460] ;  /* 0x0004600001167983 */ /* 0x001ea40000100800 */
[----:B------:R-:W-:-:S04]  /*604e0*/  IMAD.WIDE R24, R2, 0x2, R18 ;  /* 0x0000000202187825 */ /* 0x000fc800078e0212 */
[----:B------:R-:W3:Y:S01]  /*604f0*/  LDL R0, [R1+0x1220] ;  /* 0x0012200001007983 */ /* 0x000ee20000100800 */
[----:B------:R-:W4:Y:S04]  /*60500*/  LDL R20, [R1+0x1400] ;  /* 0x0014000001147983 */ /* 0x000f280000100800 */
[----:B------:R-:W5:Y:S04]  /*60510*/  LDL R21, [R1+0x13fc] ;  /* 0x0013fc0001157983 */ /* 0x000f680000100800 */
[----:B------:R-:W3:Y:S04]  /*60520*/  LDL R23, [R1+0x13f8] ;  /* 0x0013f80001177983 */ /* 0x000ee80000100800 */
[----:B------:R-:W3:Y:S04]  /*60530*/  LDL R3, [R1+0x1188] ;  /* 0x0011880001037983 */ /* 0x000ee80000100800 */
[----:B-1----:R-:W3:Y:S04]  /*60540*/  LDL R28, [R1+0x400] ;  /* 0x00040000011c7983 */ /* 0x002ee80000100800 */
[----:B------:R0:W-:Y:S01]  /*60550*/  @P3 STG.E.U16 [R24.64], R5 ;  /* 0x0000000518003986 */ /* 0x0001e2000c10150a */
[----:B------:R-:W-:-:S03]  /*60560*/  IMAD.WIDE R26, R2, 0x2, R16 ;  /* 0x00000002021a7825 */ /* 0x000fc600078e0210 */
[----:B0-----:R-:W5:Y:S01]  /*60570*/  LDL.LU R5, [R1+0x2178] ;  /* 0x0021780001057983 */ /* 0x001f620000300800 */
[----:B------:R-:W5:Y:S02]  /*60580*/  LDL R24, [R1+0x450] ;  /* 0x0004500001187983 */ /* 0x000f640000100800 */
[----:B------:R-:W5:Y:S01]  /*60590*/  LDL R25, [R1+0x1404] ;  /* 0x0014040001197983 */ /* 0x000f620000100800 */
[----:B--2---:R0:W-:Y:S04]  /*605a0*/  @P5 STG.E.U16 [R26.64], R22 ;  /* 0x000000161a005986 */ /* 0x0041e8000c10150a */
[----:B0-----:R-:W2:Y:S01]  /*605b0*/  LDL.LU R26, [R1+0x440] ;  /* 0x00044000011a7983 */ /* 0x001ea20000300800 */
[----:B------:R-:W-:Y:S02]  /*605c0*/  ISETP.LT.AND P0, PT, R29, c[0x0][0x178], !P4 ;  /* 0x00005e001d007a0c */ /* 0x000fe40006701270 */
[----:B---3--:R-:W-:-:S02]  /*605d0*/  ISETP.LT.AND P1, PT, R23, c[0x0][0x178], !P4 ;  /* 0x00005e0017007a0c */ /* 0x008fc40006721270 */
[----:B----4-:R-:W-:Y:S02]  /*605e0*/  ISETP.LT.AND P3, PT, R20, c[0x0][0x178], !P4 ;  /* 0x00005e0014007a0c */ /* 0x010fe40006761270 */
[----:B-----5:R-:W-:Y:S01]  /*605f0*/  ISETP.LT.AND P5, PT, R21, c[0x0][0x178], !P4 ;  /* 0x00005e0015007a0c */ /* 0x020fe200067a1270 */
[----:B------:R-:W-:-:S04]  /*60600*/  IMAD.WIDE R20, R2, 0x2, R14 ;  /* 0x0000000202147825 */ /* 0x000fc800078e020e */
[C---:B------:R-:W-:Y:S01]  /*60610*/  IMAD.WIDE R22, R2.reuse, 0x2, R4 ;  /* 0x0000000202167825 */ /* 0x040fe200078e0204 */
[----:B------:R-:W3:Y:S03]  /*60620*/  LDL.LU R27, [R1+0x430] ;  /* 0x00043000011b7983 */ /* 0x000ee60000300800 */
[----:B------:R-:W-:Y:S01]  /*60630*/  STL [R1+0x2164], R11 ;  /* 0x0021640b01007387 */ /* 0x000fe20000100800 */
[----:B------:R-:W-:Y:S04]  /*60640*/  @P6 STG.E.U16 [R22.64], R24 ;  /* 0x0000001816006986 */ /* 0x000fe8000c10150a */
[----:B--2---:R0:W-:Y:S02]  /*60650*/  @P0 STG.E.U16 [R20.64], R26 ;  /* 0x0000001a14000986 */ /* 0x0041e4000c10150a */
[----:B0-----:R-:W-:-:S02]  /*60660*/  IMAD.WIDE R20, R2, 0x2, R10 ;  /* 0x0000000202147825 */ /* 0x001fc400078e020a */
[----:B------:R-:W2:Y:S01]  /*60670*/  LDL.LU R11, [R1+0x410] ;  /* 0x00041000010b7983 */ /* 0x000ea20000300800 */
[----:B------:R-:W-:Y:S01]  /*60680*/  ISETP.LT.AND P4, PT, R25, c[0x0][0x178], !P4 ;  /* 0x00005e0019007a0c */ /* 0x000fe20006781270 */
[----:B------:R-:W-:-:S05]  /*60690*/  IMAD.WIDE R24, R2, 0x2, R12 ;  /* 0x0000000202187825 */ /* 0x000fca00078e020c */
[----:B---3--:R0:W-:Y:S04]  /*606a0*/  @P1 STG.E.U16 [R24.64], R27 ;  /* 0x0000001b18001986 */ /* 0x0081e8000c10150a */
[----:B0-----:R-:W3:Y:S01]  /*606b0*/  LDL.LU R24, [R1+0x460] ;  /* 0x0004600001187983 */ /* 0x001ee20000300800 */
[----:B------:R-:W4:Y:S03]  /*606c0*/  LDL.LU R25, [R1+0x450] ;  /* 0x0004500001197983 */ /* 0x000f260000300800 */
[----:B--2---:R0:W-:Y:S04]  /*606d0*/  @P5 STG.E.U16 [R20.64], R11 ;  /* 0x0000000b14005986 */ /* 0x0041e8000c10150a */
[----:B0-----:R-:W2:Y:S01]  /*606e0*/  LDL R20, [R1+0x420] ;  /* 0x0004200001147983 */ /* 0x001ea20000100800 */
[----:B------:R-:W-:-:S02]  /*606f0*/  IADD3 R0, R0, 0x42, RZ ;  /* 0x0000004200007810 */ /* 0x000fc40007ffe0ff */
[----:B------:R-:W-:Y:S01]  /*60700*/  ISETP.LT.AND P0, PT, R3, c[0x0][0x178], !P2 ;  /* 0x00005e0003007a0c */ /* 0x000fe20005701270 */
[----:B------:R-:W-:Y:S01]  /*60710*/  IMAD.WIDE R22, R2, 0x2, R8 ;  /* 0x0000000202167825 */ /* 0x000fe200078e0208 */
[----:B------:R-:W5:Y:S01]  /*60720*/  LDL.LU R21, [R1+0x470] ;  /* 0x0004700001157983 */ /* 0x000f620000300800 */
[----:B------:R-:W-:Y:S02]  /*60730*/  ISETP.GE.AND P6, PT, R0, c[0x0][0x17c], PT ;  /* 0x00005f0000007a0c */ /* 0x000fe40003fc6270 */
[C---:B------:R-:W-:Y:S02]  /*60740*/  IADD3 R0, R2.reuse, c[0x0][0x198], RZ ;  /* 0x0000660002007a10 */ /* 0x040fe40007ffe0ff */
[----:B------:R-:W-:Y:S01]  /*60750*/  IMAD.WIDE R2, R2, 0x2, R6 ;  /* 0x0000000202027825 */ /* 0x000fe200078e0206 */
[----:B--2---:R0:W-:Y:S04]  /*60760*/  @P3 STG.E.U16 [R22.64], R20 ;  /* 0x0000001416003986 */ /* 0x0041e8000c10150a */
[----:B------:R1:W-:Y:S01]  /*60770*/  @P4 STG.E.U16 [R2.64], R28 ;  /* 0x0000001c02004986 */ /* 0x0003e2000c10150a */
[----:B0-----:R-:W2:Y:S01]  /*60780*/  LDL R23, [R1+0x13f8] ;  /* 0x0013f80001177983 */ /* 0x001ea20000100800 */
[----:B-1----:R-:W2:Y:S02]  /*60790*/  LDL.LU R28, [R1+0x2174] ;  /* 0x00217400011c7983 */ /* 0x002ea40000300800 */
[----:B--2---:R-:W-:-:S02]  /*607a0*/  ISETP.LT.AND P4, PT, R28, c[0x0][0x178], !P2 ;  /* 0x00005e001c007a0c */ /* 0x004fc40005781270 */
[----:B------:R-:W2:Y:S01]  /*607b0*/  LDL.LU R28, [R1+0x2170] ;  /* 0x00217000011c7983 */ /* 0x000ea20000300800 */
[----:B------:R-:W-:Y:S02]  /*607c0*/  ISETP.LT.AND P1, PT, R29, c[0x0][0x178], !P2 ;  /* 0x00005e001d007a0c */ /* 0x000fe40005721270 */
[----:B-----5:R-:W-:Y:S01]  /*607d0*/  PRMT R22, R21, 0x7632, R22 ;  /* 0x0000763215167816 */ /* 0x020fe20000000016 */
[----:B------:R-:W-:Y:S01]  /*607e0*/  IMAD.WIDE R20, R0, 0x2, R18 ;  /* 0x0000000200147825 */ /* 0x000fe200078e0212 */
[----:B--2---:R-:W-:Y:S02]  /*607f0*/  ISETP.LT.AND P3, PT, R28, c[0x0][0x178], !P2 ;  /* 0x00005e001c007a0c */ /* 0x004fe40005761270 */
[----:B------:R-:W4:Y:S01]  /*60800*/  LDL.LU R28, [R1+0x216c] ;  /* 0x00216c00011c7983 */ /* 0x000f220000300800 */
[----:B------:R-:W2:Y:S03]  /*60810*/  LDL.LU R29, [R1+0x2168] ;  /* 0x00216800011d7983 */ /* 0x000ea60000300800 */
[----:B------:R0:W-:Y:S01]  /*60820*/  @P0 STG.E.U16 [R20.64], R22 ;  /* 0x0000001614000986 */ /* 0x0001e2000c10150a */
[----:B------:R-:W-:-:S02]  /*60830*/  ISETP.LT.AND P0, PT, R23, c[0x0][0x178], !P2 ;  /* 0x00005e0017007a0c */ /* 0x000fc40005701270 */
[----:B---3--:R-:W-:Y:S02]  /*60840*/  PRMT R3, R24, 0x7632, R3 ;  /* 0x0000763218037816 */ /* 0x008fe40000000003 */
[----:B------:R-:W-:Y:S01]  /*60850*/  PRMT R2, R27, 0x7632, R2 ;  /* 0x000076321b027816 */ /* 0x000fe20000000002 */
[----:B0-----:R-:W-:-:S04]  /*60860*/  IMAD.WIDE R20, R0, 0x2, R16 ;  /* 0x0000000200147825 */ /* 0x001fc800078e0210 */
[----:B------:R-:W-:Y:S01]  /*60870*/  IMAD.WIDE R22, R0, 0x2, R4 ;  /* 0x0000000200167825 */ /* 0x000fe200078e0204 */
[----:B------:R0:W-:Y:S04]  /*60880*/  @P4 STG.E.U16 [R20.64], R3 ;  /* 0x0000000314004986 */ /* 0x0001e8000c10150a */
[----:B0-----:R-:W3:Y:S01]  /*60890*/  LDL R21, [R1+0x13e8] ;  /* 0x0013e80001157983 */ /* 0x001ee20000100800 */
[----:B------:R-:W-:Y:S02]  /*608a0*/  PRMT R3, R11, 0x7632, R3 ;  /* 0x000076320b037816 */ /* 0x000fe40000000003 */
[----:B----4-:R-:W-:Y:S02]  /*608b0*/  PRMT R28, R25, 0x7632, R28 ;  /* 0x00007632191c7816 */ /* 0x010fe4000000001c */
[----:B--2---:R-:W-:Y:S01]  /*608c0*/  PRMT R29, R26, 0x7632, R29 ;  /* 0x000076321a1d7816 */ /* 0x004fe2000000001d */
[----:B------:R-:W-:-:S04]  /*608d0*/  IMAD.WIDE R24, R0, 0x2, R14 ;  /* 0x0000000200187825 */ /* 0x000fc800078e020e */
[----:B------:R-:W-:Y:S01]  /*608e0*/  IMAD.WIDE R26, R0, 0x2, R12 ;  /* 0x00000002001a7825 */ /* 0x000fe200078e020c */
[----:B------:R0:W-:Y:S03]  /*608f0*/  @P3 STG.E.U16 [R22.64], R28 ;  /* 0x0000001c16003986 */ /* 0x0001e6000c10150a */
[----:B------:R1:W-:Y:S02]  /*60900*/  @P1 STG.E.U16 [R24.64], R29 ;  /* 0x0000001d18001986 */ /* 0x0003e4000c10150a */
[----:B------:R-:W-:Y:S01]  /*60910*/  @P0 STG.E.U16 [R26.64], R2 ;  /* 0x000000021a000986 */ /* 0x000fe2000c10150a */
[----:B0-----:R-:W2:Y:S01]  /*60920*/  LDL.LU R28, [R1+0x400] ;  /* 0x00040000011c7983 */ /* 0x001ea20000300800 */
[----:B------:R-:W4:Y:S02]  /*60930*/  LDL R22, [R1+0x1220] ;  /* 0x0012200001167983 */ /* 0x000f240000100800 */
[----:B------:R-:W5:Y:S02]  /*60940*/  LDL R23, [R1+0x1188] ;  /* 0x0011880001177983 */ /* 0x000f640000100800 */
[----:B-1----:R-:W2:Y:S01]  /*60950*/  LDL R24, [R1+0x1400] ;  /* 0x0014000001187983 */ /* 0x002ea20000100800 */
        /* <DEDUP_REMOVED lines=9> */
[----:B------:R-:W-:Y:S01]  /*609f0*/  PRMT R20, R28, 0x7632, R20 ;  /* 0x000076321c147816 */ /* 0x000fe20000000014 */
[----:B----4-:R-:W-:Y:S01]  /*60a00*/  IADD3 R28, R22, 0x43, RZ ;  /* 0x00000043161c7810 */ /* 0x010fe20007ffe0ff */
[----:B-----5:R-:W-:Y:S01]  /*60a10*/  ISETP.LT.AND P4, PT, R23, c[0x0][0x178], !P6 ;  /* 0x00005e0017007a0c */ /* 0x020fe20007781270 */
[----:B------:R-:W-:Y:S02]  /*60a20*/  IMAD.WIDE R22, R0, 0x2, R8 ;  /* 0x0000000200167825 */ /* 0x000fe400078e0208 */
[----:B0-----:R-:W2:Y:S01]  /*60a30*/  LDL R8, [R1+0x4d0] ;  /* 0x0004d00001087983 */ /* 0x001ea20000100800 */
[----:B------:R-:W-:Y:S01]  /*60a40*/  ISETP.LT.AND P3, PT, R26, c[0x0][0x178], !P2 ;  /* 0x00005e001a007a0c */ /* 0x000fe20005761270 */
[----:B------:R-:W-:Y:S01]  /*60a50*/  IMAD.WIDE R24, R0, 0x2, R10 ;  /* 0x0000000200187825 */ /* 0x000fe200078e020a */
[----:B------:R-:W-:-:S03]  /*60a60*/  PRMT R2, R27, 0x7632, R2 ;  /* 0x000076321b027816 */ /* 0x000fc60000000002 */
[----:B------:R-:W-:Y:S01]  /*60a70*/  IMAD.WIDE R26, R0, 0x2, R6 ;  /* 0x00000002001a7825 */ /* 0x000fe200078e0206 */
[----:B------:R-:W-:-:S03]  /*60a80*/  ISETP.LT.AND P2, PT, R21, c[0x0][0x178], !P6 ;  /* 0x00005e0015007a0c */ /* 0x000fc60007741270 */
[----:B------:R-:W-:Y:S01]  /*60a90*/  IADD3 R21, R0, c[0x0][0x198], RZ ;  /* 0x0000660000157a10 */ /* 0x000fe20007ffe0ff */
[----:B------:R0:W-:Y:S01]  /*60aa0*/  STL [R1+0x215c], R9 ;  /* 0x00215c0901007387 */ /* 0x0001e20000100800 */
[----:B------:R-:W3:Y:S01]  /*60ab0*/  LDL R0, [R1+0x4e0] ;  /* 0x0004e00001007983 */ /* 0x000ee20000100800 */
[----:B------:R-:W-:Y:S02]  /*60ac0*/  ISETP.GE.AND P0, PT, R28, c[0x0][0x17c], PT ;  /* 0x00005f001c007a0c */ /* 0x000fe40003f06270 */
[----:B------:R-:W-:Y:S04]  /*60ad0*/  @P3 STG.E.U16 [R24.64], R3 ;  /* 0x0000000318003986 */ /* 0x000fe8000c10150a */
[----:B0-----:R-:W4:Y:S01]  /*60ae0*/  LDL R9, [R1+0x4c0] ;  /* 0x0004c00001097983 */ /* 0x001f220000100800 */
[----:B------:R-:W-:Y:S02]  /*60af0*/  @P1 STG.E.U16 [R22.64], R2 ;  /* 0x0000000216001986 */ /* 0x000fe4000c10150a */
[----:B------:R0:W-:Y:S02]  /*60b00*/  STL [R1+0x213c], R28 ;  /* 0x00213c1c01007387 */ /* 0x0001e40000100800 */
[----:B------:R1:W-:Y:S01]  /*60b10*/  @P5 STG.E.U16 [R26.64], R20 ;  /* 0x000000141a005986 */ /* 0x0003e2000c10150a */
[----:B0-----:R-:W5:Y:S04]  /*60b20*/  LDL R28, [R1+0x1220] ;  /* 0x00122000011c7983 */ /* 0x001f680000100800 */
[----:B------:R-:W2:Y:S04]  /*60b30*/  LDL R22, [R1+0x1404] ;  /* 0x0014040001167983 */ /* 0x000ea80000100800 */
[----:B------:R-:W2:Y:S04]  /*60b40*/  LDL R23, [R1+0x1400] ;  /* 0x0014000001177983 */ /* 0x000ea80000100800 */
[----:B-1----:R-:W2:Y:S04]  /*60b50*/  LDL R26, [R1+0x13f8] ;  /* 0x0013f800011a7983 */ /* 0x002ea80000100800 */
        /* <DEDUP_REMOVED lines=9> */
[----:B-----5:R-:W-:Y:S04]  /*60bf0*/  STL [R1+0x2150], R28 ;  /* 0x0021501c01007387 */ /* 0x020fe80000100800 */
[----:B---3--:R0:W-:Y:S01]  /*60c00*/  @P2 STG.E.U16 [R2.64], R0 ;  /* 0x0000000002002986 */ /* 0x0081e2000c10150a */
[----:B------:R-:W-:-:S02]  /*60c10*/  ISETP.LT.AND P2, PT, R22, c[0x0][0x178], !P6 ;  /* 0x00005e0016007a0c */ /* 0x000fc40007741270 */
        /* <DEDUP_REMOVED lines=28> */
[----:B------:R-:W-:Y:S01]  /*60de0*/  ISETP.GE.AND P5, PT, R0, c[0x0][0x17c], PT ;  /* 0x00005f0000007a0c */ /* 0x000fe20003fa6270 */
[----:B------:R-:W-:Y:S01]  /*60df0*/  PRMT R0, R20, 0x7632, R0 ;  /* 0x0000763214007816 */ /* 0x000fe20000000000 */
[----:B---3--:R0:W-:Y:S04]  /*60e00*/  @P6 STG.E.U16 [R22.64], R21 ;  /* 0x0000001516006986 */ /* 0x0081e8000c10150a */
[----:B0-----:R-:W3:Y:S01]  /*60e10*/  LDL.LU R22, [R1+0x4e0] ;  /* 0x0004e00001167983 */ /* 0x001ee20000300800 */
[----:B------:R-:W5:Y:S02]  /*60e20*/  LDL.LU R23, [R1+0x4d0] ;  /* 0x0004d00001177983 */ /* 0x000f640000300800 */
[----:B------:R-:W-:-:S04]  /*60e30*/  IMAD.WIDE R20, R2, 0x2, R18 ;  /* 0x0000000202147825 */ /* 0x000fc800078e0212 */
[----:B--2---:R0:W-:Y:S01]  /*60e40*/  @P2 STG.E.U16 [R24.64], R27 ;  /* 0x0000001b18002986 */ /* 0x0041e2000c10150a */
[----:B------:R1:W-:Y:S04]  /*60e50*/  STL [R1+0x214c], R5 ;  /* 0x00214c0501007387 */ /* 0x0003e80000100800 */
[----:B------:R2:W-:Y:S01]  /*60e60*/  @P4 STG.E.U16 [R20.64], R0 ;  /* 0x0000000014004986 */ /* 0x0005e2000c10150a */
[----:B0-----:R-:W-:-:S03]  /*60e70*/  IMAD.WIDE R24, R2, 0x2, R4 ;  /* 0x0000000202187825 */ /* 0x001fc600078e0204 */
[----:B-1----:R-:W5:Y:S04]  /*60e80*/  LDL R5, [R1+0x1404] ;  /* 0x0014040001057983 */ /* 0x002f680000100800 */
[----:B--2---:R-:W2:Y:S01]  /*60e90*/  LDL R20, [R1+0x1400] ;  /* 0x0014000001147983 */ /* 0x004ea20000100800 */
[----:B------:R-:W2:Y:S01]  /*60ea0*/  LDL.LU R21, [R1+0x4a0] ;  /* 0x0004a00001157983 */ /* 0x000ea20000300800 */
[----:B------:R-:W-:Y:S02]  /*60eb0*/  ISETP.LT.AND P1, PT, R29, c[0x0][0x178], !P0 ;  /* 0x00005e001d007a0c */ /* 0x000fe40004721270 */
[----:B------:R-:W-:Y:S02]  /*60ec0*/  ISETP.LT.AND P2, PT, R14, c[0x0][0x178], !P0 ;  /* 0x00005e000e007a0c */ /* 0x000fe40004741270 */
[----:B----4-:R-:W-:Y:S01]  /*60ed0*/  ISETP.LT.AND P4, PT, R15, c[0x0][0x178], !P0 ;  /* 0x00005e000f007a0c */ /* 0x010fe20004781270 */
[----:B------:R-:W4:Y:S01]  /*60ee0*/  LDL.LU R14, [R1+0x2158] ;  /* 0x00215800010e7983 */ /* 0x000f220000300800 */
[----:B------:R-:W4:Y:S01]  /*60ef0*/  LDL.LU R15, [R1+0x2154] ;  /* 0x00215400010f7983 */ /* 0x000f220000300800 */
        /* <DEDUP_REMOVED lines=8> */
[----:B------:R-:W-:Y:S02]  /*60f80*/  ISETP.LT.AND P1, PT, R5, c[0x0][0x178], !P0 ;  /* 0x00005e0005007a0c */ /* 0x000fe40004721270 */
[----:B--2---:R-:W-:-:S02]  /*60f90*/  ISETP.LT.AND P3, PT, R20, c[0x0][0x178], !P0 ;  /* 0x00005e0014007a0c */ /* 0x004fc40004761270 */
[----:B------:R-:W-:Y:S01]  /*60fa0*/  PRMT R0, R21, 0x7632, R0 ;  /* 0x0000763215007816 */ /* 0x000fe20000000000 */
[----:B------:R-:W2:Y:S01]  /*60fb0*/  LDL R5, [R1+0x570] ;  /* 0x0005700001057983 */ /* 0x000ea20000100800 */
[----:B------:R-:W-:-:S04]  /*60fc0*/  IMAD.WIDE R20, R2, 0x2, R10 ;  /* 0x0000000202147825 */ /* 0x000fc800078e020a */
[----:B------:R0:W-:Y:S02]  /*60fd0*/  STL [R1+0x2148], R10 ;  /* 0x0021480a01007387 */ /* 0x0001e40000100800 */
[----:B0-----:R-:W2:Y:S01]  /*60fe0*/  LDL.LU R10, [R1+0x490] ;  /* 0x00049000010a7983 */ /* 0x001ea20000300800 */
[----:B------:R-:W-:Y:S01]  /*60ff0*/  STL [R1+0x2144], R11 ;  /* 0x0021440b01007387 */ /* 0x000fe20000100800 */
[----:B---3--:R-:W-:Y:S02]  /*61000*/  ISETP.LT.AND P6, PT, R25, c[0x0][0x178], !P0 ;  /* 0x00005e0019007a0c */ /* 0x008fe400047c1270 */
[----:B------:R-:W-:Y:S02]  /*61010*/  PRMT R3, R22, 0x7632, R3 ;  /* 0x0000763216037816 */ /* 0x000fe40000000003 */
[----:B-----5:R-:W-:Y:S01]  /*61020*/  PRMT R26, R23, 0x7632, R26 ;  /* 0x00007632171a7816 */ /* 0x020fe2000000001a */
[----:B----4-:R-:W-:-:S04]  /*61030*/  IMAD.WIDE R22, R2, 0x2, R14 ;  /* 0x0000000202167825 */ /* 0x010fc800078e020e */
[----:B------:R-:W-:Y:S01]  /*61040*/  IMAD.WIDE R24, R2, 0x2, R12 ;  /* 0x0000000202187825 */ /* 0x000fe200078e020c */
[----:B------:R2:W-:Y:S04]  /*61050*/  @P2 STG.E.U16 [R22.64], R3 ;  /* 0x0000000316002986 */ /* 0x0005e8000c10150a */
[----:B------:R0:W-:Y:S01]  /*61060*/  @P4 STG.E.U16 [R24.64], R26 ;  /* 0x0000001a18004986 */ /* 0x0001e2000c10150a */
[----:B------:R-:W-:Y:S01]  /*61070*/  ISETP.LT.AND P0, PT, R28, c[0x0][0x178], !P5 ;  /* 0x00005e001c007a0c */ /* 0x000fe20006f01270 */
[----:B------:R1:W-:Y:S01]  /*61080*/  @P6 STG.E.U16 [R20.64], R0 ;  /* 0x0000000014006986 */ /* 0x0003e2000c10150a */
[----:B--2---:R-:W-:Y:S01]  /*61090*/  PRMT R3, R10, 0x7632, R3 ;  /* 0x000076320a037816 */ /* 0x004fe20000000003 */
[C---:B------:R-:W-:Y:S02]  /*610a0*/  IMAD.WIDE R22, R2.reuse, 0x2, R8 ;  /* 0x0000000202167825 */ /* 0x040fe400078e0208 */
[----:B0-----:R-:W2:Y:S04]  /*610b0*/  LDL R24, [R1+0x560] ;  /* 0x0005600001187983 */ /* 0x001ea80000100800 */
[----:B------:R-:W3:Y:S01]  /*610c0*/  LDL R25, [R1+0x13fc] ;  /* 0x0013fc0001197983 */ /* 0x000ee20000100800 */
[----:B------:R-:W4:Y:S02]  /*610d0*/  LDL.LU R26, [R1+0x520] ;  /* 0x00052000011a7983 */ /* 0x000f240000300800 */
[----:B------:R-:W5:Y:S01]  /*610e0*/  LDL R10, [R1+0x550] ;  /* 0x00055000010a7983 */ /* 0x000f620000100800 */
[----:B-1----:R-:W-:Y:S01]  /*610f0*/  PRMT R0, R27, 0x7632, R0 ;  /* 0x000076321b007816 */ /* 0x002fe20000000000 */
[----:B------:R-:W2:Y:S01]  /*61100*/  LDL R11, [R1+0x1400] ;  /* 0x00140000010b7983 */ /* 0x000ea20000100800 */
        /* <DEDUP_REMOVED lines=28> */
[----:B-----5:R0:W-:Y:S01]  /*612d0*/  @P3 STG.E.U16 [R20.64], R10 ;  /* 0x0000000a14003986 */ /* 0x0201e2000c10150a */
        /* <DEDUP_REMOVED lines=822> */
[----:B-----5:R-:W-:-:S02]  /*64640*/  ISETP.LT.AND P5, PT, R2, c[0x0][0x178], !P1 ;  /* 0x00005e0002007a0c */ /* 0x020fc40004fa1270 */
[----:B------:R-:W-:Y:S02]  /*64650*/  ISETP.LT.AND P6, PT, R3, c[0x0][0x178], !P1 ;  /* 0x00005e0003007a0c */ /* 0x000fe40004fc1270 */
        /* <DEDUP_REMOVED lines=25> */
[----:B------:R-:W3:Y:S01]  /*647f0*/  LDL R23, [R1+0x13f0] ;  /* 0x0013f00001177983 */ /* 0x000ee20000100800 */
[----:B------:R-:W3:Y:S01]  /*64800*/  LDL.LU R28, [R1+0x206c] ;  /* 0x00206c00011c7983 */ /* 0x000ee20000300800 */
[----:B-----5:R-:W-:Y:S01]  /*64810*/  PRMT R20, R3, 0x7632, R20 ;  /* 0x0000763203147816 */ /* 0x020fe20000000014 */
[----:B------:R-:W-:-:S04]  /*64820*/  IMAD.WIDE R2, R0, 0x2, R18 ;  /* 0x0000000200027825 */ /* 0x000fc800078e0212 */
[----:B------:R-:W-:Y:S01]  /*64830*/  STL [R1+0x2064], R14 ;  /* 0x0020640e01007387 */ /* 0x000fe20000100800 */
[----:B------:R0:W-:Y:S02]  /*64840*/  @P3 STG.E.U16 [R2.64], R20 ;  /* 0x0000001402003986 */ /* 0x0001e4000c10150a */
[----:B0-----:R-:W-:Y:S02]  /*64850*/  PRMT R3, R24, 0x7632, R3 ;  /* 0x0000763218037816 */ /* 0x001fe40000000003 */
[----:B--2---:R-:W-:Y:S02]  /*64860*/  PRMT R2, R26, 0x7632, R2 ;  /* 0x000076321a027816 */ /* 0x004fe40000000002 */
[----:B---3--:R-:W-:Y:S01]  /*64870*/  PRMT R28, R25, 0x7632, R28 ;  /* 0x00007632191c7816 */ /* 0x008fe2000000001c */
[C---:B------:R-:W-:Y:S02]  /*64880*/  IMAD.WIDE R24, R0.reuse, 0x2, R14 ;  /* 0x0000000200187825 */ /* 0x040fe400078e020e */
[----:B------:R-:W2:Y:S02]  /*64890*/  LDL R14, [R1+0x13fc] ;  /* 0x0013fc00010e7983 */ /* 0x000ea40000100800 */
[----:B------:R0:W-:Y:S01]  /*648a0*/  STL [R1+0x2060], R15 ;  /* 0x0020600f01007387 */ /* 0x0001e20000100800 */
[----:B----4-:R-:W-:Y:S01]  /*648b0*/  PRMT R29, R27, 0x7632, R29 ;  /* 0x000076321b1d7816 */ /* 0x010fe2000000001d */
[----:B------:R-:W-:Y:S01]  /*648c0*/  IMAD.WIDE R26, R0, 0x2, R12 ;  /* 0x00000002001a7825 */ /* 0x000fe200078e020c */
[----:B0-----:R-:W3:Y:S03]  /*648d0*/  LDL R15, [R1+0x1188] ;  /* 0x00118800010f7983 */ /* 0x001ee60000100800 */
[----:B------:R0:W-:Y:S02]  /*648e0*/  STL [R1+0x2068], R13 ;  /* 0x0020680d01007387 */ /* 0x0001e40000100800 */
[----:B0-----:R-:W4:Y:S01]  /*648f0*/  LDL.LU R13, [R1+0x508] ;  /* 0x00050800010d7983 */ /* 0x001f220000300800 */
[----:B------:R-:W-:-:S02]  /*64900*/  ISETP.LT.AND P4, PT, R22, c[0x0][0x178], !P2 ;  /* 0x00005e0016007a0c */ /* 0x000fc40005781270 */
[----:B------:R-:W-:Y:S02]  /*64910*/  ISETP.LT.AND P5, PT, R23, c[0x0][0x178], !P2 ;  /* 0x00005e0017007a0c */ /* 0x000fe400057a1270 */
[----:B------:R-:W-:Y:S01]  /*64920*/  ISETP.LT.AND P3, PT, R21, c[0x0][0x178], !P2 ;  /* 0x00005e0015007a0c */ /* 0x000fe20005761270 */
[----:B------:R-:W-:-:S04]  /*64930*/  IMAD.WIDE R20, R0, 0x2, R16 ;  /* 0x0000000200147825 */ /* 0x000fc800078e0210 */
[----:B------:R-:W-:Y:S01]  /*64940*/  IMAD.WIDE R22, R0, 0x2, R4 ;  /* 0x0000000200167825 */ /* 0x000fe200078e0204 */
[----:B------:R0:W-:Y:S04]  /*64950*/  @P1 STG.E.U16 [R20.64], R2 ;  /* 0x0000000214001986 */ /* 0x0001e8000c10150a */
[----:B------:R1:W-:Y:S01]  /*64960*/  @P4 STG.E.U16 [R22.64], R3 ;  /* 0x0000000316004986 */ /* 0x0003e2000c10150a */
[----:B------:R5:W-:Y:S02]  /*64970*/  @P5 STG.E.U16 [R24.64], R28 ;  /* 0x0000001c18005986 */ /* 0x000be4000c10150a */
[----:B------:R4:W-:Y:S01]  /*64980*/  @P3 STG.E.U16 [R26.64], R29 ;  /* 0x0000001d1a003986 */ /* 0x0009e2000c10150a */
[----:B0-----:R-:W2:Y:S04]  /*64990*/  LDL R20, [R1+0x13e8] ;  /* 0x0013e80001147983 */ /* 0x001ea80000100800 */
[----:B------:R-:W2:Y:S04]  /*649a0*/  LDL R21, [R1+0x13ec] ;  /* 0x0013ec0001157983 */ /* 0x000ea80000100800 */
[----:B-1----:R-:W2:Y:S04]  /*649b0*/  LDL R22, [R1+0x1404] ;  /* 0x0014040001167983 */ /* 0x002ea80000100800 */
[----:B------:R-:W2:Y:S01]  /*649c0*/  LDL R23, [R1+0x1220] ;  /* 0x0012200001177983 */ /* 0x000ea20000100800 */
[----:B-----5:R-:W5:Y:S02]  /*649d0*/  LDL.LU R28, [R1+0x538] ;  /* 0x00053800011c7983 */ /* 0x020f640000300800 */
[----:B------:R-:W5:Y:S02]  /*649e0*/  LDL.LU R24, [R1+0x518] ;  /* 0x0005180001187983 */ /* 0x000f640000300800 */
[----:B------:R-:W5:Y:S01]  /*649f0*/  LDL R25, [R1+0x1400] ;  /* 0x0014000001197983 */ /* 0x000f620000100800 */
[----:B------:R0:W-:Y:S01]  /*64a00*/  STL [R1+0x2044], R29 ;  /* 0x0020441d01007387 */ /* 0x0001e20000100800 */
[----:B----4-:R-:W-:-:S03]  /*64a10*/  PRMT R26, R13, 0x7632, R26 ;  /* 0x000076320d1a7816 */ /* 0x010fc6000000001a */
[----:B------:R-:W4:Y:S01]  /*64a20*/  LDL R13, [R1+0x5f8] ;  /* 0x0005f800010d7983 */ /* 0x000f220000100800 */
[----:B0-----:R-:W4:Y:S01]  /*64a30*/  LDL.LU R29, [R1+0x598] ;  /* 0x00059800011d7983 */ /* 0x001f220000300800 */
[----:B---3--:R-:W-:Y:S02]  /*64a40*/  ISETP.LT.AND P5, PT, R15, c[0x0][0x178], !P0 ;  /* 0x00005e000f007a0c */ /* 0x008fe400047a1270 */
[----:B--2---:R-:W-:Y:S01]  /*64a50*/  ISETP.LT.AND P3, PT, R14, c[0x0][0x178], !P2 ;  /* 0x00005e000e007a0c */ /* 0x004fe20005761270 */
[----:B----4-:R0:W-:Y:S01]  /*64a60*/  STL [R1+0x2058], R29 ;  /* 0x0020581d01007387 */ /* 0x0101e20000100800 */
[----:B------:R-:W2:Y:S03]  /*64a70*/  LDL R15, [R1+0x5e8] ;  /* 0x0005e800010f7983 */ /* 0x000ea60000100800 */
[----:B0-----:R-:W3:Y:S01]  /*64a80*/  LDL R29, [R1+0x5b8] ;  /* 0x0005b800011d7983 */ /* 0x001ee20000100800 */
[----:B-----5:R-:W-:Y:S01]  /*64a90*/  ISETP.LT.AND P6, PT, R25, c[0x0][0x178], !P2 ;  /* 0x00005e0019007a0c */ /* 0x020fe200057c1270 */
[----:B------:R-:W-:Y:S01]  /*64aa0*/  ISETP.LT.AND P2, PT, R22, c[0x0][0x178], !P2 ;  /* 0x00005e0016007a0c */ /* 0x000fe20005741270 */
[----:B------:R-:W-:-:S02]  /*64ab0*/  IADD3 R27, R23, 0x57, RZ ;  /* 0x00000057171b7810 */ /* 0x000fc40007ffe0ff */
[----:B------:R-:W-:Y:S02]  /*64ac0*/  PRMT R2, R28, 0x7632, R2 ;  /* 0x000076321c027816 */ /* 0x000fe40000000002 */
[----:B------:R-:W-:Y:S01]  /*64ad0*/  ISETP.LT.AND P1, PT, R20, c[0x0][0x178], !P0 ;  /* 0x00005e0014007a0c */ /* 0x000fe20004721270 */
[----:B------:R-:W-:Y:S01]  /*64ae0*/  IMAD.WIDE R22, R0, 0x2, R10 ;  /* 0x0000000200167825 */ /* 0x000fe200078e020a */
[----:B------:R-:W-:Y:S02]  /*64af0*/  ISETP.LT.AND P4, PT, R21, c[0x0][0x178], !P0 ;  /* 0x00005e0015007a0c */ /* 0x000fe40004781270 */
[----:B------:R-:W-:Y:S01]  /*64b00*/  PRMT R3, R24, 0x7632, R3 ;  /* 0x0000763218037816 */ /* 0x000fe20000000003 */
[C---:B------:R-:W-:Y:S01]  /*64b10*/  IMAD.WIDE R20, R0.reuse, 0x2, R8 ;  /* 0x0000000200147825 */ /* 0x040fe200078e0208 */
[----:B------:R-:W-:-:S03]  /*64b20*/  IADD3 R28, R0, c[0x0][0x198], RZ ;  /* 0x00006600001c7a10 */ /* 0x000fc60007ffe0ff */
[----:B------:R-:W-:Y:S01]  /*64b30*/  IMAD.WIDE R24, R0, 0x2, R6 ;  /* 0x0000000200187825 */ /* 0x000fe200078e0206 */
[----:B------:R-:W-:Y:S03]  /*64b40*/  @P3 STG.E.U16 [R22.64], R2 ;  /* 0x0000000216003986 */ /* 0x000fe6000c10150a */
[----:B------:R0:W-:Y:S01]  /*64b50*/  @P6 STG.E.U16 [R20.64], R3 ;  /* 0x0000000314006986 */ /* 0x0001e2000c10150a */
[----:B------:R-:W-:Y:S01]  /*64b60*/  ISETP.GE.AND P3, PT, R27, c[0x0][0x17c], PT ;  /* 0x00005f001b007a0c */ /* 0x000fe20003f66270 */
[----:B------:R-:W-:Y:S01]  /*64b70*/  @P2 STG.E.U16 [R24.64], R26 ;  /* 0x0000001a18002986 */ /* 0x000fe2000c10150a */
[----:B------:R-:W-:Y:S01]  /*64b80*/  ISETP.LT.AND P6, PT, R14, c[0x0][0x178], !P0 ;  /* 0x00005e000e007a0c */ /* 0x000fe200047c1270 */
[----:B0-----:R-:W-:-:S04]  /*64b90*/  IMAD.WIDE R2, R28, 0x2, R18 ;  /* 0x000000021c027825 */ /* 0x001fc800078e0212 */
[C---:B------:R-:W-:Y:S01]  /*64ba0*/  IMAD.WIDE R20, R28.reuse, 0x2, R16 ;  /* 0x000000021c147825 */ /* 0x040fe200078e0210 */
[----:B------:R-:W-:Y:S04]  /*64bb0*/  @P5 STG.E.U16 [R2.64], R13 ;  /* 0x0000000d02005986 */ /* 0x000fe8000c10150a */
[----:B---3--:R0:W-:Y:S01]  /*64bc0*/  STL [R1+0x205c], R29 ;  /* 0x00205c1d01007387 */ /* 0x0081e20000100800 */
[----:B------:R-:W3:Y:S03]  /*64bd0*/  LDL R0, [R1+0x1400] ;  /* 0x0014000001007983 */ /* 0x000ee60000100800 */
[----:B0-----:R-:W4:Y:S01]  /*64be0*/  LDL R29, [R1+0x5c8] ;  /* 0x0005c800011d7983 */ /* 0x001f220000100800 */
[----:B------:R0:W-:Y:S03]  /*64bf0*/  STL [R1+0x2038], R27 ;  /* 0x0020381b01007387 */ /* 0x0001e60000100800 */
[----:B--2---:R-:W-:Y:S04]  /*64c00*/  @P1 STG.E.U16 [R20.64], R15 ;  /* 0x0000000f14001986 */ /* 0x004fe8000c10150a */
[----:B0-----:R-:W2:Y:S01]  /*64c10*/  LDL R27, [R1+0x13f0] ;  /* 0x0013f000011b7983 */ /* 0x001ea20000100800 */
[----:B------:R0:W-:Y:S02]  /*64c20*/  STL [R1+0x2054], R19 ;  /* 0x0020541301007387 */ /* 0x0001e40000100800 */
[----:B------:R-:W5:Y:S01]  /*64c30*/  LDL R24, [R1+0x1220] ;  /* 0x0012200001187983 */ /* 0x000f620000100800 */
[----:B0-----:R-:W3:Y:S01]  /*64c40*/  LDL R19, [R1+0x588] ;  /* 0x0005880001137983 */ /* 0x001ee20000100800 */
[----:B------:R0:W-:Y:S03]  /*64c50*/  STL [R1+0x2050], R25 ;  /* 0x0020501901007387 */ /* 0x0001e60000100800 */
[----:B0-----:R-:W3:Y:S01]  /*64c60*/  LDL R25, [R1+0x13f8] ;  /* 0x0013f80001197983 */ /* 0x001ee20000100800 */
[----:B------:R-:W3:Y:S02]  /*64c70*/  LDL.LU R13, [R1+0x2068] ;  /* 0x00206800010d7983 */ /* 0x000ee40000300800 */
[----:B------:R-:W3:Y:S02]  /*64c80*/  LDL R2, [R1+0x5d8] ;  /* 0x0005d80001027983 */ /* 0x000ee40000100800 */
[----:B------:R-:W4:Y:S01]  /*64c90*/  LDL R3, [R1+0x1404] ;  /* 0x0014040001037983 */ /* 0x000f220000100800 */
[----:B------:R-:W4:Y:S01]  /*64ca0*/  LDL.LU R14, [R1+0x2064] ;  /* 0x00206400010e7983 */ /* 0x000f220000300800 */
[----:B------:R-:W4:Y:S02]  /*64cb0*/  LDL.LU R15, [R1+0x2060] ;  /* 0x00206000010f7983 */ /* 0x000f240000300800 */
[----:B------:R-:W-:-:S04]  /*64cc0*/  IMAD.WIDE R22, R28, 0x2, R4 ;  /* 0x000000021c167825 */ /* 0x000fc800078e0204 */
[----:B------:R-:W-:Y:S01]  /*64cd0*/  IMAD.WIDE R20, R28, 0x2, R10 ;  /* 0x000000021c147825 */ /* 0x000fe200078e020a */
[----:B------:R0:W-:Y:S04]  /*64ce0*/  STL [R1+0x204c], R11 ;  /* 0x00204c0b01007387 */ /* 0x0001e80000100800 */
[----:B0-----:R-:W4:Y:S01]  /*64cf0*/  LDL R11, [R1+0x1188] ;  /* 0x00118800010b7983 */ /* 0x001f220000100800 */
[----:B--2---:R-:W-:-:S03]  /*64d00*/  ISETP.LT.AND P2, PT, R27, c[0x0][0x178], !P0 ;  /* 0x00005e001b007a0c */ /* 0x004fc60004741270 */
[----:B---3--:R4:W-:Y:S01]  /*64d10*/  @P4 STG.E.U16 [R22.64], R2 ;  /* 0x0000000216004986 */ /* 0x0089e2000c10150a */
[----:B------:R-:W-:Y:S01]  /*64d20*/  ISETP.LT.AND P4, PT, R0, c[0x0][0x178], !P0 ;  /* 0x00005e0000007a0c */ /* 0x000fe20004781270 */
[----:B-----5:R-:W-:-:S04]  /*64d30*/  IADD3 R0, R24, 0x58, RZ ;  /* 0x0000005818007810 */ /* 0x020fc80007ffe0ff */
[----:B------:R-:W-:Y:S02]  /*64d40*/  ISETP.GE.AND P1, PT, R0, c[0x0][0x17c], PT ;  /* 0x00005f0000007a0c */ /* 0x000fe40003f26270 */
[----:B------:R-:W2:Y:S01]  /*64d50*/  LDL R0, [R1+0x13e8] ;  /* 0x0013e80001007983 */ /* 0x000ea20000100800 */
[----:B----4-:R-:W-:-:S05]  /*64d60*/  IMAD.WIDE R22, R28, 0x2, R14 ;  /* 0x000000021c167825 */ /* 0x010fca00078e020e */
[----:B------:R0:W-:Y:S04]  /*64d70*/  @P2 STG.E.U16 [R22.64], R29 ;  /* 0x0000001d16002986 */ /* 0x0001e8000c10150a */
[----:B0-----:R-:W3:Y:S01]  /*64d80*/  LDL.LU R29, [R1+0x205c] ;  /* 0x00205c00011d7983 */ /* 0x001ee20000300800 */
[----:B------:R-:W-:Y:S01]  /*64d90*/  ISETP.LT.AND P5, PT, R25, c[0x0][0x178], !P0 ;  /* 0x00005e0019007a0c */ /* 0x000fe200047a1270 */
[----:B------:R-:W-:Y:S02]  /*64da0*/  ISETP.LT.AND P0, PT, R3, c[0x0][0x178], !P0 ;  /* 0x00005e0003007a0c */ /* 0x000fe40004701270 */
[----:B------:R-:W-:-:S10]  /*64db0*/  IMAD.WIDE R2, R28, 0x2, R12 ;  /* 0x000000021c027825 */ /* 0x000fd400078e020c */
[----:B---3--:R0:W-:Y:S04]  /*64dc0*/  @P5 STG.E.U16 [R2.64], R29 ;  /* 0x0000001d02005986 */ /* 0x0081e8000c10150a */
[----:B0-----:R-:W3:Y:S01]  /*64dd0*/  LDL.LU R29, [R1+0x2058] ;  /* 0x00205800011d7983 */ /* 0x001ee20000300800 */
[----:B------:R-:W4:Y:S02]  /*64de0*/  LDL R3, [R1+0x5a8] ;  /* 0x0005a80001037983 */ /* 0x000f240000100800 */
[----:B------:R-:W-:Y:S01]  /*64df0*/  IMAD.WIDE R22, R28, 0x2, R8 ;  /* 0x000000021c167825 */ /* 0x000fe200078e0208 */
[----:B------:R-:W-:Y:S02]  /*64e00*/  ISETP.LT.AND P2, PT, R11, c[0x0][0x178], !P3 ;  /* 0x00005e000b007a0c */ /* 0x000fe40005f41270 */
[----:B--2---:R-:W-:Y:S01]  /*64e10*/  ISETP.LT.AND P5, PT, R0, c[0x0][0x178], !P3 ;  /* 0x00005e0000007a0c */ /* 0x004fe20005fa1270 */
[C---:B------:R-:W-:Y:S01]  /*64e20*/  IADD3 R0, R28.reuse, c[0x0][0x198], RZ ;  /* 0x000066001c007a10 */ /* 0x040fe20007ffe0ff */
[----:B----4-:R0:W-:Y:S01]  /*64e30*/  @P6 STG.E.U16 [R20.64], R3 ;  /* 0x0000000314006986 */ /* 0x0101e2000c10150a */
[----:B---3--:R-:W-:Y:S02]  /*64e40*/  @P4 STG.E.U16 [R22.64], R29 ;  /* 0x0000001d16004986 */ /* 0x008fe4000c10150a */
[----:B0-----:R-:W-:Y:S01]  /*64e50*/  IMAD.WIDE R2, R28, 0x2, R6 ;  /* 0x000000021c027825 */ /* 0x001fe200078e0206 */
[----:B------:R-:W2:Y:S03]  /*64e60*/  LDL.LU R20, [R1+0x5e8] ;  /* 0x0005e80001147983 */ /* 0x000ea60000300800 */
[----:B------:R-:W3:Y:S02]  /*64e70*/  LDL R21, [R1+0x13ec] ;  /* 0x0013ec0001157983 */ /* 0x000ee40000100800 */
[----:B------:R-:W4:Y:S02]  /*64e80*/  LDL R11, [R1+0x1400] ;  /* 0x00140000010b7983 */ /* 0x000f240000100800 */
[----:B------:R0:W-:Y:S01]  /*64e90*/  STL [R1+0x2048], R28 ;  /* 0x0020481c01007387 */ /* 0x0001e20000100800 */
[----:B------:R1:W-:Y:S04]  /*64ea0*/  @P0 STG.E.U16 [R2.64], R19 ;  /* 0x0000001302000986 */ /* 0x0003e8000c10150a */
[----:B0-----:R-:W5:Y:S01]  /*64eb0*/  LDL R28, [R1+0x13fc] ;  /* 0x0013fc00011c7983 */ /* 0x001f620000100800 */
[----:B-1----:R-:W2:Y:S03]  /*64ec0*/  LDL.LU R19, [R1+0x2054] ;  /* 0x0020540001137983 */ /* 0x002ea60000300800 */
[----:B------:R-:W2:Y:S02]  /*64ed0*/  LDL.LU R3, [R1+0x5f8] ;  /* 0x0005f80001037983 */ /* 0x000ea40000300800 */
[----:B--2---:R-:W-:Y:S01]  /*64ee0*/  PRMT R22, R3, 0x7632, R22 ;  /* 0x0000763203167816 */ /* 0x004fe20000000016 */
[----:B------:R-:W-:-:S05]  /*64ef0*/  IMAD.WIDE R2, R0, 0x2, R18 ;  /* 0x0000000200027825 */ /* 0x000fca00078e0212 */
[----:B------:R0:W-:Y:S01]  /*64f00*/  @P2 STG.E.U16 [R2.64], R22 ;  /* 0x0000001602002986 */ /* 0x0001e2000c10150a */
[----:B------:R-:W-:-:S03]  /*64f10*/  ISETP.LT.AND P2, PT, R25, c[0x0][0x178], !P3 ;  /* 0x00005e0019007a0c */ /* 0x000fc60005f41270 */
[----:B0-----:R-:W2:Y:S01]  /*64f20*/  LDL.LU R2, [R1+0x5d8] ;  /* 0x0005d80001027983 */ /* 0x001ea20000300800 */
[----:B------:R-:W4:Y:S02]  /*64f30*/  LDL.LU R3, [R1+0x5c8] ;  /* 0x0005c80001037983 */ /* 0x000f240000300800 */
[----:B------:R-:W4:Y:S02]  /*64f40*/  LDL.LU R22, [R1+0x5b8] ;  /* 0x0005b80001167983 */ /* 0x000f240000300800 */
[----:B------:R-:W4:Y:S01]  /*64f50*/  LDL.LU R25, [R1+0x2050] ;  /* 0x0020500001197983 */ /* 0x000f220000300800 */
[----:B---3--:R-:W-:Y:S02]  /*64f60*/  ISETP.LT.AND P4, PT, R21, c[0x0][0x178], !P3 ;  /* 0x00005e0015007a0c */ /* 0x008fe40005f81270 */
[----:B------:R-:W-:Y:S02]  /*64f70*/  ISETP.LT.AND P6, PT, R27, c[0x0][0x178], !P3 ;  /* 0x00005e001b007a0c */ /* 0x000fe40005fc1270 */
[----:B------:R-:W-:-:S02]  /*64f80*/  PRMT R23, R20, 0x7632, R23 ;  /* 0x0000763214177816 */ /* 0x000fc40000000017 */
[----:B------:R-:W-:Y:S01]  /*64f90*/  IADD3 R24, R24, 0x59, RZ ;  /* 0x0000005918187810 */ /* 0x000fe20007ffe0ff */
[----:B------:R-:W-:-:S03]  /*64fa0*/  IMAD.WIDE R20, R0, 0x2, R16 ;  /* 0x0000000200147825 */ /* 0x000fc600078e0210 */
[----:B------:R-:W-:Y:S02]  /*64fb0*/  ISETP.GE.AND P0, PT, R24, c[0x0][0x17c], PT ;  /* 0x00005f0018007a0c */ /* 0x000fe40003f06270 */
[----:B------:R0:W-:Y:S02]  /*64fc0*/  @P5 STG.E.U16 [R20.64], R23 ;  /* 0x0000001714005986 */ /* 0x0001e4000c10150a */
[----:B0-----:R-:W-:Y:S01]  /*64fd0*/  IMAD.WIDE R20, R0, 0x2, R14 ;  /* 0x0000000200147825 */ /* 0x001fe200078e020e */
[----:B--2---:R-:W-:Y:S02]  /*64fe0*/  PRMT R24, R2, 0x7632, R24 ;  /* 0x0000763202187816 */ /* 0x004fe40000000018 */
[----:B----4-:R-:W-:Y:S01]  /*64ff0*/  PRMT R25, R3, 0x7632, R25 ;  /* 0x0000763203197816 */ /* 0x010fe20000000019 */
[----:B------:R-:W-:-:S05]  /*65000*/  IMAD.WIDE R2, R0, 0x2, R4 ;  /* 0x0000000200027825 */ /* 0x000fca00078e0204 */
[----:B------:R0:W-:Y:S01]  /*65010*/  @P4 STG.E.U16 [R2.64], R24 ;  /* 0x0000001802004986 */ /* 0x0001e2000c10150a */
[----:B------:R1:W-:Y:S01]  /*65020*/  @P6 STG.E.U16 [R20.64], R25 ;  /* 0x0000001914006986 */ /* 0x0003e2000c10150a */
[----:B------:R-:W-:Y:S02]  /*65030*/  ISETP.LT.AND P4, PT, R11, c[0x0][0x178], !P3 ;  /* 0x00005e000b007a0c */ /* 0x000fe40005f81270 */
[----:B0-----:R-:W2:Y:S01]  /*65040*/  LDL.LU R2, [R1+0x588] ;  /* 0x0005880001027983 */ /* 0x001ea20000300800 */
[----:B------:R-:W3:Y:S02]  /*65050*/  LDL R3, [R1+0x1188] ;  /* 0x0011880001037983 */ /* 0x000ee40000100800 */
[----:B-1----:R-:W4:Y:S02]  /*65060*/  LDL R20, [R1+0x1404] ;  /* 0x0014040001147983 */ /* 0x002f240000100800 */
[----:B------:R-:W2:Y:S01]  /*65070*/  LDL.LU R21, [R1+0x5a8] ;  /* 0x0005a80001157983 */ /* 0x000ea20000300800 */
[----:B------:R-:W3:Y:S01]  /*65080*/  LDL.LU R11, [R1+0x204c] ;  /* 0x00204c00010b7983 */ /* 0x000ee20000300800 */
[----:B-----5:R-:W-:-:S02]  /*65090*/  ISETP.LT.AND P5, PT, R28, c[0x0][0x178], !P3 ;  /* 0x00005e001c007a0c */ /* 0x020fc40005fa1270 */
[----:B------:R-:W-:Y:S01]  /*650a0*/  PRMT R26, R22, 0x7632, R26 ;  /* 0x00007632161a7816 */ /* 0x000fe2000000001a */
[----:B------:R-:W-:-:S05]  /*650b0*/  IMAD.WIDE R22, R0, 0x2, R12 ;  /* 0x0000000200167825 */ /* 0x000fca00078e020c */
[----:B------:R3:W-:Y:S01]  /*650c0*/  @P2 STG.E.U16 [R22.64], R26 ;  /* 0x0000001a16002986 */ /* 0x0007e2000c10150a */
[----:B------:R-:W-:Y:S02]  /*650d0*/  PRMT R25, R29, 0x7632, R25 ;  /* 0x000076321d197816 */ /* 0x000fe40000000019 */
[----:B------:R-:W5:Y:S01]  /*650e0*/  LDL.LU R29, [R1+0x45c] ;  /* 0x00045c00011d7983 */ /* 0x000f620000300800 */
[----:B--2---:R-:W-:Y:S01]  /*650f0*/  PRMT R24, R21, 0x7632, R24 ;  /* 0x0000763215187816 */ /* 0x004fe20000000018 */
[----:B---3--:R-:W-:-:S05]  /*65100*/  IMAD.WIDE R22, R0, 0x2, R10 ;  /* 0x0000000200167825 */ /* 0x008fca00078e020a */
[----:B------:R0:W-:Y:S04]  /*65110*/  @P5 STG.E.U16 [R22.64], R24 ;  /* 0x0000001816005986 */ /* 0x0001e8000c10150a */
[----:B0-----:R-:W2:Y:S01]  /*65120*/  LDL R24, [R1+0x13e8] ;  /* 0x0013e80001187983 */ /* 0x001ea20000100800 */
[----:B------:R-:W-:Y:S02]  /*65130*/  PRMT R26, R2, 0x7632, R26 ;  /* 0x00007632021a7816 */ /* 0x000fe4000000001a */
[----:B------:R-:W-:Y:S01]  /*65140*/  ISETP.LT.AND P2, PT, R3, c[0x0][0x178], !P1 ;  /* 0x00005e0003007a0c */ /* 0x000fe20004f41270 */
[----:B------:R-:W-:Y:S01]  /*65150*/  IMAD.WIDE R2, R0, 0x2, R8 ;  /* 0x0000000200027825 */ /* 0x000fe200078e0208 */
[----:B------:R-:W3:Y:S03]  /*65160*/  LDL.LU R22, [R1+0x47c] ;  /* 0x00047c0001167983 */ /* 0x000ee60000300800 */
[----:B------:R-:W3:Y:S01]  /*65170*/  LDL.LU R23, [R1+0x46c] ;  /* 0x00046c0001177983 */ /* 0x000ee20000300800 */
[----:B----4-:R-:W-:Y:S01]  /*65180*/  ISETP.LT.AND P3, PT, R20, c[0x0][0x178], !P3 ;  /* 0x00005e0014007a0c */ /* 0x010fe20005f61270 */
[----:B------:R0:W-:Y:S01]  /*65190*/  @P4 STG.E.U16 [R2.64], R25 ;  /* 0x0000001902004986 */ /* 0x0001e2000c10150a */
[----:B------:R-:W-:Y:S01]  /*651a0*/  IMAD.WIDE R20, R0, 0x2, R6 ;  /* 0x0000000200147825 */ /* 0x000fe200078e0206 */
[----:B------:R-:W-:-:S02]  /*651b0*/  ISETP.LT.AND P6, PT, R27, c[0x0][0x178], !P1 ;  /* 0x00005e001b007a0c */ /* 0x000fc40004fc1270 */
[----:B0-----:R-:W4:Y:S04]  /*651c0*/  LDL R3, [R1+0x13ec] ;  /* 0x0013ec0001037983 */ /* 0x001f280000100800 */
[----:B------:R-:W3:Y:S01]  /*651d0*/  LDL R25, [R1+0x13e8] ;  /* 0x0013e80001197983 */ /* 0x000ee20000100800 */
[----:B--2---:R-:W-:Y:S01]  /*651e0*/  ISETP.LT.AND P5, PT, R24, c[0x0][0x178], !P1 ;  /* 0x00005e0018007a0c */ /* 0x004fe20004fa1270 */
[----:B------:R-:W-:Y:S02]  /*651f0*/  IADD3 R24, R0, c[0x0][0x198], RZ ;  /* 0x0000660000187a10 */ /* 0x000fe40007ffe0ff */
[----:B------:R-:W2:Y:S01]  /*65200*/  LDL R0, [R1+0x1220] ;  /* 0x0012200001007983 */ /* 0x000ea20000100800 */
[----:B------:R0:W-:Y:S03]  /*65210*/  STL [R1+0x203c], R27 ;  /* 0x00203c1b01007387 */ /* 0x0001e60000100800 */
[----:B0-----:R-:W2:Y:S04]  /*65220*/  LDL R27, [R1+0x42c] ;  /* 0x00042c00011b7983 */ /* 0x001ea80000100800 */
[----:B------:R0:W-:Y:S01]  /*65230*/  @P3 STG.E.U16 [R20.64], R26 ;  /* 0x0000001a14003986 */ /* 0x0001e2000c10150a */
[----:B----4-:R-:W-:Y:S01]  /*65240*/  ISETP.LT.AND P4, PT, R3, c[0x0][0x178], !P1 ;  /* 0x00005e0003007a0c */ /* 0x010fe20004f81270 */
[----:B------:R-:W-:-:S04]  /*65250*/  IMAD.WIDE R2, R24, 0x2, R16 ;  /* 0x0000000218027825 */ /* 0x000fc800078e0210 */
[----:B0-----:R-:W-:-:S05]  /*65260*/  IMAD.WIDE R20, R24, 0x2, R18 ;  /* 0x0000000218147825 */ /* 0x001fca00078e0212 */
[----:B---3--:R0:W-:Y:S01]  /*65270*/  @P2 STG.E.U16 [R20.64], R22 ;  /* 0x0000001614002986 */ /* 0x0081e2000c10150a */
[----:B------:R5:W-:Y:S01]  /*65280*/  @P5 STG.E.U16 [R2.64], R23 ;  /* 0x0000001702005986 */ /* 0x000be2000c10150a */
[----:B------:R-:W-:Y:S02]  /*65290*/  ISETP.LT.AND P5, PT, R28, c[0x0][0x178], !P1 ;  /* 0x00005e001c007a0c */ /* 0x000fe40004fa1270 */
[----:B------:R-:W-:Y:S02]  /*652a0*/  PRMT R26, R22, 0x7632, R26 ;  /* 0x00007632161a7816 */ /* 0x000fe4000000001a */
[----:B0-----:R-:W-:Y:S02]  /*652b0*/  PRMT R20, R23, 0x7632, R20 ;  /* 0x0000763217147816 */ /* 0x001fe40000000014 */
[----:B-----5:R-:W-:Y:S01]  /*652c0*/  PRMT R3, R29, 0x7632, R3 ;  /* 0x000076321d037816 */ /* 0x020fe20000000003 */
[----:B------:R-:W-:-:S05]  /*652d0*/  IMAD.WIDE R22, R24, 0x2, R4 ;  /* 0x0000000218167825 */ /* 0x000fca00078e0204 */
[----:B------:R-:W-:Y:S01]  /*652e0*/  @P4 STG.E.U16 [R22.64], R29 ;  /* 0x0000001d16004986 */ /* 0x000fe2000c10150a */
[----:B--2---:R-:W-:-:S04]  /*652f0*/  IADD3 R0, R0, 0x5a, RZ ;  /* 0x0000005a00007810 */ /* 0x004fc80007ffe0ff */
[----:B------:R-:W-:Y:S01]  /*65300*/  ISETP.GE.AND P3, PT, R0, c[0x0][0x17c], PT ;  /* 0x00005f0000007a0c */ /* 0x000fe20003f66270 */
[----:B------:R0:W-:Y:S04]  /*65310*/  STL [R1+0x2040], R27 ;  /* 0x0020401b01007387 */ /* 0x0001e80000100800 */
[----:B0-----:R-:W2:Y:S01]  /*65320*/  LDL R27, [R1+0x13ec] ;  /* 0x0013ec00011b7983 */ /* 0x001ea20000100800 */
[----:B------:R-:W3:Y:S02]  /*65330*/  LDL.LU R0, [R1+0x43c] ;  /* 0x00043c0001007983 */ /* 0x000ee40000300800 */
[----:B------:R-:W4:Y:S02]  /*65340*/  LDL R21, [R1+0x13f8] ;  /* 0x0013f80001157983 */ /* 0x000f240000100800 */
[----:B------:R-:W-:Y:S01]  /*65350*/  STL.S16 [R1], R20 ;  /* 0x0000001401007387 */ /* 0x000fe20000100600 */
[----:B------:R-:W5:Y:S01]  /*65360*/  LDL.LU R28, [R1+0x2048] ;  /* 0x00204800011c7983 */ /* 0x000f620000300800 */
[----:B------:R0:W-:Y:S03]  /*65370*/  STL [R1+0x2030], R3 ;  /* 0x0020300301007387 */ /* 0x0001e60000100800 */
[----:B0-----:R-:W5:Y:S01]  /*65380*/  LDL.LU R3, [R1+0x44c] ;  /* 0x00044c0001037983 */ /* 0x001f620000300800 */
[----:B------:R-:W2:Y:S02]  /*65390*/  LDL.LU R29, [R1+0x2044] ;  /* 0x00204400011d7983 */ /* 0x000ea40000300800 */
[----:B------:R-:W2:Y:S01]  /*653a0*/  LDL R23, [R1+0x1400] ;  /* 0x0014000001177983 */ /* 0x000ea20000100800 */
[----:B----4-:R-:W-:Y:S01]  /*653b0*/  ISETP.LT.AND P2, PT, R21, c[0x0][0x178], !P1 ;  /* 0x00005e0015007a0c */ /* 0x010fe20004f41270 */
[----:B------:R-:W-:Y:S01]  /*653c0*/  IMAD.WIDE R20, R24, 0x2, R14 ;  /* 0x0000000218147825 */ /* 0x000fe200078e020e */
[----:B-----5:R-:W-:-:S04]  /*653d0*/  PRMT R28, R3, 0x7632, R28 ;  /* 0x00007632031c7816 */ /* 0x020fc8000000001c */
[----:B------:R-:W-:Y:S01]  /*653e0*/  @P6 STG.E.U16 [R20.64], R3 ;  /* 0x0000000314006986 */ /* 0x000fe2000c10150a */
[----:B--2---:R-:W-:Y:S01]  /*653f0*/  ISETP.LT.AND P6, PT, R23, c[0x0][0x178], !P1 ;  /* 0x00005e0017007a0c */ /* 0x004fe20004fc1270 */
[----:B------:R-:W-:Y:S02]  /*65400*/  IMAD.WIDE R22, R24, 0x2, R12 ;  /* 0x0000000218167825 */ /* 0x000fe400078e020c */
[----:B------:R0:W-:Y:S04]  /*65410*/  STL [R1+0x2034], R28 ;  /* 0x0020341c01007387 */ /* 0x0001e80000100800 */
[----:B---3--:R1:W-:Y:S04]  /*65420*/  @P2 STG.E.U16 [R22.64], R0 ;  /* 0x0000000016002986 */ /* 0x0083e8000c10150a */
[----:B0-----:R-:W2:Y:S01]  /*65430*/  LDL.LU R28, [R1+0x40c] ;  /* 0x00040c00011c7983 */ /* 0x001ea20000300800 */
[----:B------:R-:W3:Y:S02]  /*65440*/  LDL R20, [R1+0x1404] ;  /* 0x0014040001147983 */ /* 0x000ee40000100800 */
[----:B------:R-:W4:Y:S02]  /*65450*/  LDL R21, [R1+0x1188] ;  /* 0x0011880001157983 */ /* 0x000f240000100800 */
[----:B------:R-:W5:Y:S01]  /*65460*/  LDL.LU.S16 R3, [R1] ;  /* 0x0000000001037983 */ /* 0x000f620000300600 */
[----:B-1----:R-:W2:Y:S01]  /*65470*/  LDL.LU R23, [R1+0x41c] ;  /* 0x00041c0001177983 */ /* 0x002ea20000300800 */
[----:B---3--:R-:W-:-:S02]  /*65480*/  ISETP.LT.AND P1, PT, R20, c[0x0][0x178], !P1 ;  /* 0x00005e0014007a0c */ /* 0x008fc40004f21270 */
[----:B----4-:R-:W-:Y:S01]  /*65490*/  ISETP.LT.AND P4, PT, R21, c[0x0][0x178], !P0 ;  /* 0x00005e0015007a0c */ /* 0x010fe20004781270 */
[----:B------:R-:W-:-:S05]  /*654a0*/  IMAD.WIDE R20, R24, 0x2, R10 ;  /* 0x0000000218147825 */ /* 0x000fca00078e020a */
[----:B--2---:R0:W-:Y:S01]  /*654b0*/  @P5 STG.E.U16 [R20.64], R23 ;  /* 0x0000001714005986 */ /* 0x0041e2000c10150a */
[----:B------:R-:W-:Y:S02]  /*654c0*/  ISETP.LT.AND P5, PT, R27, c[0x0][0x178], !P0 ;  /* 0x00005e001b007a0c */ /* 0x000fe400047a1270 */
[----:B------:R-:W2:Y:S02]  /*654d0*/  LDL.LU R27, [R1+0x2040] ;  /* 0x00204000011b7983 */ /* 0x000ea40000300800 */
[----:B0-----:R-:W-:-:S05]  /*654e0*/  IMAD.WIDE R20, R24, 0x2, R8 ;  /* 0x0000000218147825 */ /* 0x001fca00078e0208 */
[----:B--2---:R0:W-:Y:S04]  /*654f0*/  @P6 STG.E.U16 [R20.64], R27 ;  /* 0x0000001b14006986 */ /* 0x0041e8000c10150a */
[----:B0-----:R-:W2:Y:S01]  /*65500*/  LDL.LU R27, [R1+0x203c] ;  /* 0x00203c00011b7983 */ /* 0x001ea20000300800 */
[----:B------:R-:W-:Y:S01]  /*65510*/  PRMT R29, R0, 0x7632, R29 ;  /* 0x00007632001d7816 */ /* 0x000fe2000000001d */
[C---:B------:R-:W-:Y:S01]  /*65520*/  IADD3 R0, R24.reuse, c[0x0][0x198], RZ ;  /* 0x0000660018007a10 */ /* 0x040fe20007ffe0ff */
[----:B------:R-:W-:Y:S02]  /*65530*/  PRMT R2, R23, 0x7632, R2 ;  /* 0x0000763217027816 */ /* 0x000fe40000000002 */
[----:B------:R-:W-:Y:S01]  /*65540*/  ISETP.LT.AND P2, PT, R25, c[0x0][0x178], !P0 ;  /* 0x00005e0019007a0c */ /* 0x000fe20004741270 */
[----:B------:R-:W-:-:S04]  /*65550*/  IMAD.WIDE R22, R24, 0x2, R6 ;  /* 0x0000000218167825 */ /* 0x000fc800078e0206 */
[----:B------:R-:W-:Y:S01]  /*65560*/  IMAD.WIDE R24, R0, 0x2, R18 ;  /* 0x0000000200187825 */ /* 0x000fe200078e0212 */
[----:B------:R-:W3:Y:S04]  /*65570*/  LDL R20, [R1+0x13f8] ;  /* 0x0013f80001147983 */ /* 0x000ee80000100800 */
[----:B------:R-:W4:Y:S04]  /*65580*/  LDL R21, [R1+0x13fc] ;  /* 0x0013fc0001157983 */ /* 0x000f280000100800 */
[----:B------:R-:W-:Y:S01]  /*65590*/  @P1 STG.E.U16 [R22.64], R28 ;  /* 0x0000001c16001986 */ /* 0x000fe2000c10150a */
[----:B------:R0:W-:Y:S01]  /*655a0*/  @P4 STG.E.U16 [R24.64], R26 ;  /* 0x0000001a18004986 */ /* 0x0001e2000c10150a */
[----:B--2---:R-:W-:-:S02]  /*655b0*/  ISETP.LT.AND P6, PT, R27, c[0x0][0x178], !P0 ;  /* 0x00005e001b007a0c */ /* 0x004fc400047c1270 */
[----:B------:R-:W2:Y:S01]  /*655c0*/  LDL.LU R27, [R1+0x2038] ;  /* 0x00203800011b7983 */ /* 0x000ea20000300800 */
[----:B0-----:R-:W2:Y:S02]  /*655d0*/  LDL.LU R25, [R1+0x42c] ;  /* 0x00042c0001197983 */ /* 0x001ea40000300800 */
[----:B------:R0:W-:Y:S01]  /*655e0*/  STL [R1+0x202c], R14 ;  /* 0x00202c0e01007387 */ /* 0x0001e20000100800 */
[----:B---3--:R-:W-:Y:S02]  /*655f0*/  ISETP.LT.AND P4, PT, R20, c[0x0][0x178], !P0 ;  /* 0x00005e0014007a0c */ /* 0x008fe40004781270 */
[----:B----4-:R-:W-:Y:S01]  /*65600*/  ISETP.LT.AND P1, PT, R21, c[0x0][0x178], !P0 ;  /* 0x00005e0015007a0c */ /* 0x010fe20004721270 */
[----:B------:R-:W-:-:S05]  /*65610*/  IMAD.WIDE R20, R0, 0x2, R16 ;  /* 0x0000000200147825 */ /* 0x000fca00078e0210 */
[----:B-----5:R-:W-:Y:S01]  /*65620*/  @P2 STG.E.U16 [R20.64], R3 ;  /* 0x0000000314002986 */ /* 0x020fe2000c10150a */
[----:B--2---:R-:W-:Y:S01]  /*65630*/  PRMT R26, R25, 0x7632, R26 ;  /* 0x00007632191a7816 */ /* 0x004fe2000000001a */
[----:B------:R-:W-:Y:S02]  /*65640*/  IMAD.WIDE R24, R0, 0x2, R14 ;  /* 0x0000000200187825 */ /* 0x000fe400078e020e */
[----:B0-----:R-:W2:Y:S02]  /*65650*/  LDL R14, [R1+0x1188] ;  /* 0x00118800010e7983 */ /* 0x001ea40000100800 */
[----:B------:R0:W-:Y:S01]  /*65660*/  STL [R1+0x2028], R15 ;  /* 0x0020280f01007387 */ /* 0x0001e20000100800 */
[----:B------:R-:W-:Y:S01]  /*65670*/  PRMT R27, R28, 0x7632, R27 ;  /* 0x000076321c1b7816 */ /* 0x000fe2000000001b */
[----:B0-----:R-:W3:Y:S01]  /*65680*/  LDL R15, [R1+0x13e8] ;  /* 0x0013e800010f7983 */ /* 0x001ee20000100800 */
[----:B------:R-:W4:Y:S02]  /*65690*/  LDL.LU R28, [R1+0x2034] ;  /* 0x00203400011c7983 */ /* 0x000f240000300800 */
[----:B------:R-:W5:Y:S02]  /*656a0*/  LDL.LU R3, [R1+0x2030] ;  /* 0x0020300001037983 */ /* 0x000f640000300800 */
[----:B------:R-:W-:-:S04]  /*656b0*/  IMAD.WIDE R22, R0, 0x2, R4 ;  /* 0x0000000200167825 */ /* 0x000fc800078e0204 */
[----:B------:R-:W-:Y:S01]  /*656c0*/  IMAD.WIDE R20, R0, 0x2, R12 ;  /* 0x0000000200147825 */ /* 0x000fe200078e020c */
[----:B-----5:R0:W-:Y:S03]  /*656d0*/  @P5 STG.E.U16 [R22.64], R3 ;  /* 0x0000000316005986 */ /* 0x0201e6000c10150a */
[----:B----4-:R1:W-:Y:S02]  /*656e0*/  @P6 STG.E.U16 [R24.64], R28 ;  /* 0x0000001c18006986 */ /* 0x0103e4000c10150a */
[----:B------:R4:W-:Y:S01]  /*656f0*/  @P4 STG.E.U16 [R20.64], R29 ;  /* 0x0000001d14004986 */ /* 0x0009e2000c10150a */
[----:B--2---:R-:W-:Y:S02]  /*65700*/  ISETP.LT.AND P5, PT, R14, c[0x0][0x178], !P3 ;  /* 0x00005e000e007a0c */ /* 0x004fe40005fa1270 */
[----:B---3--:R-:W-:Y:S01]  /*65710*/  ISETP.LT.AND P4, PT, R15, c[0x0][0x178], !P3 ;  /* 0x00005e000f007a0c */ /* 0x008fe20005f81270 */
[----:B------:R-:W2:Y:S04]  /*65720*/  LDL R14, [R1+0x4ec] ;  /* 0x0004ec00010e7983 */ /* 0x000ea80000100800 */
[----:B------:R-:W3:Y:S01]  /*65730*/  LDL R15, [R1+0x13f8] ;  /* 0x0013f800010f7983 */ /* 0x000ee20000100800 */
[----:B0-----:R-:W-:-:S03]  /*65740*/  IMAD.WIDE R22, R0, 0x2, R10 ;  /* 0x0000000200167825 */ /* 0x001fc600078e020a */
[----:B------:R-:W5:Y:S04]  /*65750*/  LDL R3, [R1+0x1220] ;  /* 0x0012200001037983 */ /* 0x000f680000100800 */
[----:B-1----:R-:W2:Y:S04]  /*65760*/  LDL R28, [R1+0x1400] ;  /* 0x00140000011c7983 */ /* 0x002ea80000100800 */
[----:B------:R-:W2:Y:S04]  /*65770*/  LDL R24, [R1+0x1404] ;  /* 0x0014040001187983 */ /* 0x000ea80000100800 */
[----:B------:R-:W2:Y:S04]  /*65780*/  LDL R25, [R1+0x13ec] ;  /* 0x0013ec0001197983 */ /* 0x000ea80000100800 */
[----:B------:R0:W-:Y:S01]  /*65790*/  @P1 STG.E.U16 [R22.64], R2 ;  /* 0x0000000216001986 */ /* 0x0001e2000c10150a */
[----:B----4-:R-:W-:-:S04]  /*657a0*/  IMAD.WIDE R20, R0, 0x2, R8 ;  /* 0x0000000200147825 */ /* 0x010fc800078e0208 */
[----:B------:R1:W-:Y:S01]  /*657b0*/  STL [R1+0x2024], R9 ;  /* 0x0020240901007387 */ /* 0x0003e20000100800 */
[C---:B0-----:R-:W-:Y:S01]  /*657c0*/  IADD3 R2, R0.reuse, c[0x0][0x198], RZ ;  /* 0x0000660000027a10 */ /* 0x041fe20007ffe0ff */
[----:B-1----:R-:W4:Y:S01]  /*657d0*/  LDL.LU R9, [R1+0x4fc] ;  /* 0x0004fc0001097983 */ /* 0x002f220000300800 */
[----:B------:R-:W-:-:S04]  /*657e0*/  IMAD.WIDE R22, R0, 0x2, R6 ;  /* 0x0000000200167825 */ /* 0x000fc800078e0206 */
[----:B------:R-:W2:Y:S02]  /*657f0*/  LDL R0, [R1+0x1220] ;  /* 0x0012200001007983 */ /* 0x000ea40000100800 */
[----:B------:R-:W2:Y:S02]  /*65800*/  LDL.LU R29, [R1+0x49c] ;  /* 0x00049c00011d7983 */ /* 0x000ea40000300800 */
[----:B--2---:R0:W-:Y:S04]  /*65810*/  STL [R1+0x2020], R29 ;  /* 0x0020201d01007387 */ /* 0x0041e80000100800 */
[----:B0-----:R-:W2:Y:S01]  /*65820*/  LDL R29, [R1+0x13f0] ;  /* 0x0013f000011d7983 */ /* 0x001ea20000100800 */
[----:B------:R-:W-:Y:S01]  /*65830*/  ISETP.LT.AND P2, PT, R28, c[0x0][0x178], !P0 ;  /* 0x00005e001c007a0c */ /* 0x000fe20004741270 */
[----:B------:R-:W-:Y:S01]  /*65840*/  ISETP.LT.AND P0, PT, R24, c[0x0][0x178], !P0 ;  /* 0x00005e0018007a0c */ /* 0x000fe20004701270 */
[----:B-----5:R-:W-:-:S02]  /*65850*/  IADD3 R3, R3, 0x5b, RZ ;  /* 0x0000005b03037810 */ /* 0x020fc40007ffe0ff */
[----:B------:R-:W-:Y:S01]  /*65860*/  ISETP.LT.AND P6, PT, R25, c[0x0][0x178], !P3 ;  /* 0x00005e0019007a0c */ /* 0x000fe20005fc1270 */
[C---:B------:R-:W-:Y:S01]  /*65870*/  IMAD.WIDE R24, R2.reuse, 0x2, R18 ;  /* 0x0000000202187825 */ /* 0x040fe200078e0212 */
[----:B------:R-:W5:Y:S01]  /*65880*/  LDL.LU R28, [R1+0x48c] ;  /* 0x00048c00011c7983 */ /* 0x000f620000300800 */
[----:B------:R-:W-:Y:S02]  /*65890*/  ISETP.GE.AND P1, PT, R3, c[0x0][0x17c], PT ;  /* 0x00005f0003007a0c */ /* 0x000fe40003f26270 */
[----:B------:R0:W-:Y:S04]  /*658a0*/  STL [R1+0x2018], R3 ;  /* 0x0020180301007387 */ /* 0x0001e80000100800 */
[----:B------:R-:W-:Y:S01]  /*658b0*/  @P2 STG.E.U16 [R20.64], R26 ;  /* 0x0000001a14002986 */ /* 0x000fe2000c10150a */
[----:B------:R1:W-:Y:S02]  /*658c0*/  @P0 STG.E.U16 [R22.64], R27 ;  /* 0x0000001b16000986 */ /* 0x0003e4000c10150a */
[----:B----4-:R4:W-:Y:S01]  /*658d0*/  @P5 STG.E.U16 [R24.64], R9 ;  /* 0x0000000918005986 */ /* 0x0109e2000c10150a */
[----:B0-----:R-:W3:Y:S04]  /*658e0*/  LDL.LU R3, [R1+0x4cc] ;  /* 0x0004cc0001037983 */ /* 0x001ee80000300800 */
[----:B-1----:R-:W5:Y:S04]  /*658f0*/  LDL R27, [R1+0x13ec] ;  /* 0x0013ec00011b7983 */ /* 0x002f680000100800 */
[----:B----4-:R-:W4:Y:S04]  /*65900*/  LDL R24, [R1+0x1400] ;  /* 0x0014000001187983 */ /* 0x010f280000100800 */
[----:B------:R-:W4:Y:S01]  /*65910*/  LDL R25, [R1+0x1404] ;  /* 0x0014040001197983 */ /* 0x000f220000100800 */
[----:B------:R-:W-:Y:S01]  /*65920*/  IMAD.WIDE R22, R2, 0x2, R4 ;  /* 0x0000000202167825 */ /* 0x000fe200078e0204 */
[----:B--2---:R-:W-:-:S02]  /*65930*/  ISETP.LT.AND P0, PT, R29, c[0x0][0x178], !P3 ;  /* 0x00005e001d007a0c */ /* 0x004fc40005f01270 */
[----:B------:R-:W2:Y:S01]  /*65940*/  LDL R29, [R1+0x13e8] ;  /* 0x0013e800011d7983 */ /* 0x000ea20000100800 */
[----:B------:R0:W-:Y:S03]  /*65950*/  STL [R1+0x201c], R4 ;  /* 0x00201c0401007387 */ /* 0x0001e60000100800 */
[----:B0-----:R-:W2:Y:S01]  /*65960*/  LDL.LU R4, [R1+0x4dc] ;  /* 0x0004dc0001047983 */ /* 0x001ea20000300800 */
[----:B------:R-:W-:-:S04]  /*65970*/  IMAD.WIDE R20, R2, 0x2, R16 ;  /* 0x0000000202147825 */ /* 0x000fc800078e0210 */
[----:B------:R0:W-:Y:S01]  /*65980*/  STL [R1+0x2014], R5 ;  /* 0x0020140501007387 */ /* 0x0001e20000100800 */
[----:B------:R1:W-:Y:S01]  /*65990*/  @P4 STG.E.U16 [R20.64], R14 ;  /* 0x0000000e14004986 */ /* 0x0003e2000c10150a */
[----:B---3--:R-:W-:-:S03]  /*659a0*/  ISETP.LT.AND P4, PT, R15, c[0x0][0x178], !P3 ;  /* 0x00005e000f007a0c */ /* 0x008fc60005f81270 */
[----:B0-----:R-:W3:Y:S04]  /*659b0*/  LDL.LU R5, [R1+0x4bc] ;  /* 0x0004bc0001057983 */ /* 0x001ee80000300800 */
[----:B-1----:R-:W3:Y:S01]  /*659c0*/  LDL.LU R14, [R1+0x202c] ;  /* 0x00202c00010e7983 */ /* 0x002ee20000300800 */
[----:B------:R-:W3:Y:S02]  /*659d0*/  LDL R20, [R1+0x13fc] ;  /* 0x0013fc0001147983 */ /* 0x000ee40000100800 */
[----:B------:R-:W3:Y:S02]  /*659e0*/  LDL R21, [R1+0x1220] ;  /* 0x0012200001157983 */ /* 0x000ee40000100800 */
[----:B------:R-:W4:Y:S01]  /*659f0*/  LDL.LU R15, [R1+0x2028] ;  /* 0x00202800010f7983 */ /* 0x000f220000300800 */
[----:B------:R-:W-:Y:S04]  /*65a00*/  STL [R1+0x200c], R12 ;  /* 0x00200c0c01007387 */ /* 0x000fe80000100800 */
[----:B--2---:R0:W-:Y:S02]  /*65a10*/  @P6 STG.E.U16 [R22.64], R4 ;  /* 0x0000000416006986 */ /* 0x0041e4000c10150a */
[----:B0-----:R-:W-:-:S02]  /*65a20*/  IMAD.WIDE R22, R2, 0x2, R12 ;  /* 0x0000000202167825 */ /* 0x001fc400078e020c */
[----:B------:R-:W2:Y:S01]  /*65a30*/  LDL R12, [R1+0x13fc] ;  /* 0x0013fc00010c7983 */ /* 0x000ea20000100800 */
[----:B------:R-:W-:-:S04]  /*65a40*/  IADD3 R0, R0, 0x5c, RZ ;  /* 0x0000005c00007810 */ /* 0x000fc80007ffe0ff */
[----:B------:R-:W-:Y:S02]  /*65a50*/  ISETP.GE.AND P2, PT, R0, c[0x0][0x17c], PT ;  /* 0x00005f0000007a0c */ /* 0x000fe40003f46270 */
[----:B---3--:R-:W-:Y:S01]  /*65a60*/  ISETP.LT.AND P5, PT, R20, c[0x0][0x178], !P3 ;  /* 0x00005e0014007a0c */ /* 0x008fe20005fa1270 */
[----:B------:R-:W-:Y:S02]  /*65a70*/  IADD3 R0, R21, 0x5d, RZ ;  /* 0x0000005d15007810 */ /* 0x000fe40007ffe0ff */
[----:B----4-:R-:W-:-:S05]  /*65a80*/  IMAD.WIDE R20, R2, 0x2, R14 ;  /* 0x0000000202147825 */ /* 0x010fca00078e020e */
[----:B------:R0:W-:Y:S01]  /*65a90*/  @P0 STG.E.U16 [R20.64], R3 ;  /* 0x0000000314000986 */ /* 0x0001e2000c10150a */
[----:B------:R-:W-:Y:S01]  /*65aa0*/  ISETP.GE.AND P0, PT, R0, c[0x0][0x17c], PT ;  /* 0x00005f0000007a0c */ /* 0x000fe20003f06270 */
[----:B------:R-:W-:Y:S01]  /*65ab0*/  @P4 STG.E.U16 [R22.64], R5 ;  /* 0x0000000516004986 */ /* 0x000fe2000c10150a */
[----:B------:R-:W-:Y:S02]  /*65ac0*/  ISETP.LT.AND P4, PT, R29, c[0x0][0x178], !P1 ;  /* 0x00005e001d007a0c */ /* 0x000fe40004f81270 */
[----:B0-----:R-:W-:Y:S01]  /*65ad0*/  PRMT R20, R9, 0x7632, R20 ;  /* 0x0000763209147816 */ /* 0x001fe20000000014 */
[----:B--2---:R0:W-:Y:S04]  /*65ae0*/  STL [R1+0x2010], R12 ;  /* 0x0020100c01007387 */ /* 0x0041e80000100800 */
[----:B0-----:R-:W2:Y:S01]  /*65af0*/  LDL R12, [R1+0x13f8] ;  /* 0x0013f800010c7983 */ /* 0x001ea20000100800 */
[----:B------:R0:W-:Y:S03]  /*65b00*/  STL [R1+0x2008], R13 ;  /* 0x0020080d01007387 */ /* 0x0001e60000100800 */
[----:B0-----:R-:W3:Y:S01]  /*65b10*/  LDL.LU R13, [R1+0x4ac] ;  /* 0x0004ac00010d7983 */ /* 0x001ee20000300800 */
[----:B------:R-:W4:Y:S02]  /*65b20*/  LDL.LU R0, [R1+0x4ec] ;  /* 0x0004ec0001007983 */ /* 0x000f240000300800 */
[----:B------:R-:W2:Y:S02]  /*65b30*/  LDL.LU R9, [R1+0x2024] ;  /* 0x0020240001097983 */ /* 0x000ea40000300800 */
[----:B------:R-:W2:Y:S01]  /*65b40*/  LDL R23, [R1+0x1188] ;  /* 0x0011880001177983 */ /* 0x000ea20000100800 */
[----:B------:R-:W4:Y:S01]  /*65b50*/  LDL.LU R29, [R1+0x2020] ;  /* 0x00202000011d7983 */ /* 0x000f220000300800 */
[----:B------:R-:W-:Y:S01]  /*65b60*/  ISETP.LT.AND P6, PT, R24, c[0x0][0x178], !P3 ;  /* 0x00005e0018007a0c */ /* 0x000fe20005fc1270 */
[----:B------:R-:W-:-:S02]  /*65b70*/  ISETP.LT.AND P3, PT, R25, c[0x0][0x178], !P3 ;  /* 0x00005e0019007a0c */ /* 0x000fc40005f61270 */
[----:B------:R-:W-:Y:S01]  /*65b80*/  IMAD.WIDE R24, R2, 0x2, R10 ;  /* 0x0000000202187825 */ /* 0x000fe200078e020a */
[----:B------:R-:W-:-:S04]  /*65b90*/  PRMT R21, R3, 0x7632, R21 ;  /* 0x0000763203157816 */ /* 0x000fc80000000015 */
[----:B---3--:R0:W-:Y:S01]  /*65ba0*/  @P5 STG.E.U16 [R24.64], R13 ;  /* 0x0000000d18005986 */ /* 0x0081e2000c10150a */
[----:B--2---:R-:W-:Y:S01]  /*65bb0*/  ISETP.LT.AND P5, PT, R23, c[0x0][0x178], !P1 ;  /* 0x00005e0017007a0c */ /* 0x004fe20004fa1270 */
[----:B------:R-:W-:Y:S01]  /*65bc0*/  IMAD.WIDE R22, R2, 0x2, R8 ;  /* 0x0000000202167825 */ /* 0x000fe200078e0208 */
[----:B----4-:R-:W-:-:S04]  /*65bd0*/  PRMT R26, R0, 0x7632, R26 ;  /* 0x00007632001a7816 */ /* 0x010fc8000000001a */
[----:B------:R1:W-:Y:S01]  /*65be0*/  @P6 STG.E.U16 [R22.64], R29 ;  /* 0x0000001d16006986 */ /* 0x0003e2000c10150a */
[C---:B------:R-:W-:Y:S01]  /*65bf0*/  IADD3 R0, R2.reuse, c[0x0][0x198], RZ ;  /* 0x0000660002007a10 */ /* 0x040fe20007ffe0ff */
[----:B0-----:R-:W-:Y:S01]  /*65c00*/  IMAD.WIDE R24, R2, 0x2, R6 ;  /* 0x0000000202187825 */ /* 0x001fe200078e0206 */
[----:B------:R-:W-:Y:S01]  /*65c10*/  PRMT R2, R4, 0x7632, R2 ;  /* 0x0000763204027816 */ /* 0x000fe20000000002 */
[----:B-1----:R-:W2:Y:S02]  /*65c20*/  LDL R23, [R1+0x13f0] ;  /* 0x0013f00001177983 */ /* 0x002ea40000100800 */
[----:B------:R-:W3:Y:S02]  /*65c30*/  LDL.LU R4, [R1+0x201c] ;  /* 0x00201c0001047983 */ /* 0x000ee40000300800 */
[----:B------:R-:W4:Y:S01]  /*65c40*/  LDL.LU R3, [R1+0x2018] ;  /* 0x0020180001037983 */ /* 0x000f220000300800 */
[----:B-----5:R0:W-:Y:S02]  /*65c50*/  @P3 STG.E.U16 [R24.64], R28 ;  /* 0x0000001c18003986 */ /* 0x0201e4000c10150a */
[----:B0-----:R-:W-:Y:S01]  /*65c60*/  IMAD.WIDE R24, R0, 0x2, R16 ;  /* 0x0000000200187825 */ /* 0x001fe200078e0210 */
[----:B--2---:R-:W-:-:S03]  /*65c70*/  ISETP.LT.AND P6, PT, R23, c[0x0][0x178], !P1 ;  /* 0x00005e0017007a0c */ /* 0x004fc60004fc1270 */
[----:B------:R-:W-:Y:S01]  /*65c80*/  IMAD.WIDE R22, R0, 0x2, R18 ;  /* 0x0000000200167825 */ /* 0x000fe200078e0212 */
[----:B----4-:R-:W-:Y:S02]  /*65c90*/  PRMT R3, R5, 0x7632, R3 ;  /* 0x0000763205037816 */ /* 0x010fe40000000003 */
[----:B------:R-:W3:Y:S04]  /*65ca0*/  LDL.LU R5, [R1+0x2014] ;  /* 0x0020140001057983 */ /* 0x000ee80000300800 */
[----:B------:R-:W-:Y:S01]  /*65cb0*/  @P5 STG.E.U16 [R22.64], R20 ;  /* 0x0000001416005986 */ /* 0x000fe2000c10150a */
[----:B------:R0:W-:Y:S02]  /*65cc0*/  @P4 STG.E.U16 [R24.64], R26 ;  /* 0x0000001a18004986 */ /* 0x0001e4000c10150a */
[----:B------:R1:W-:Y:S01]  /*65cd0*/  STL [R1+0x2004], R15 ;  /* 0x0020040f01007387 */ /* 0x0003e20000100800 */
[----:B------:R-:W-:Y:S01]  /*65ce0*/  ISETP.LT.AND P4, PT, R12, c[0x0][0x178], !P1 ;  /* 0x00005e000c007a0c */ /* 0x000fe20004f81270 */
[----:B0-----:R-:W-:-:S02]  /*65cf0*/  IMAD.WIDE R24, R0, 0x2, R14 ;  /* 0x0000000200187825 */ /* 0x001fc400078e020e */
[----:B-1----:R-:W2:Y:S02]  /*65d00*/  LDL R15, [R1+0x1188] ;  /* 0x00118800010f7983 */ /* 0x002ea40000100800 */
[----:B------:R-:W4:Y:S01]  /*65d10*/  LDL.LU R12, [R1+0x2010] ;  /* 0x00201000010c7983 */ /* 0x000f220000300800 */
[----:B------:R-:W-:Y:S02]  /*65d20*/  ISETP.LT.AND P3, PT, R27, c[0x0][0x178], !P1 ;  /* 0x00005e001b007a0c */ /* 0x000fe40004f61270 */
[----:B------:R-:W-:Y:S01]  /*65d30*/  PRMT R20, R13, 0x7632, R20 ;  /* 0x000076320d147816 */ /* 0x000fe20000000014 */
[----:B---3--:R-:W-:-:S10]  /*65d40*/  IMAD.WIDE R22, R0, 0x2, R4 ;  /* 0x0000000200167825 */ /* 0x008fd400078e0204 */
[----:B------:R0:W-:Y:S01]  /*65d50*/  @P3 STG.E.U16 [R22.64], R2 ;  /* 0x0000000216003986 */ /* 0x0001e2000c10150a */
[----:B------:R1:W-:Y:S01]  /*65d60*/  @P6 STG.E.U16 [R24.64], R21 ;  /* 0x0000001518006986 */ /* 0x0003e2000c10150a */
[----:B----4-:R-:W-:Y:S02]  /*65d70*/  ISETP.LT.AND P5, PT, R12, c[0x0][0x178], !P1 ;  /* 0x00005e000c007a0c */ /* 0x010fe40004fa1270 */
[----:B------:R-:W3:Y:S01]  /*65d80*/  LDL.LU R12, [R1+0x200c] ;  /* 0x00200c00010c7983 */ /* 0x000ee20000300800 */
[----:B------:R-:W3:Y:S02]  /*65d90*/  LDL.LU R13, [R1+0x2008] ;  /* 0x00200800010d7983 */ /* 0x000ee40000300800 */
[----:B0-----:R-:W4:Y:S02]  /*65da0*/  LDL R22, [R1+0x1400] ;  /* 0x0014000001167983 */ /* 0x001f240000100800 */
[----:B------:R-:W5:Y:S01]  /*65db0*/  LDL R23, [R1+0x1404] ;  /* 0x0014040001177983 */ /* 0x000f620000100800 */
[----:B--2---:R-:W-:-:S02]  /*65dc0*/  ISETP.LT.AND P6, PT, R15, c[0x0][0x178], !P2 ;  /* 0x00005e000f007a0c */ /* 0x004fc400057c1270 */
[----:B------:R-:W2:Y:S01]  /*65dd0*/  LDL.LU R15, [R1+0x56c] ;  /* 0x00056c00010f7983 */ /* 0x000ea20000300800 */
[----:B------:R-:W-:Y:S02]  /*65de0*/  STL [R1+0x2000], R10 ;  /* 0x0020000a01007387 */ /* 0x000fe40000100800 */
[----:B-1----:R-:W-:-:S04]  /*65df0*/  IMAD.WIDE R24, R0, 0x2, R10 ;  /* 0x0000000200187825 */ /* 0x002fc800078e020a */
[----:B------:R0:W-:Y:S02]  /*65e00*/  STL [R1+0x1ffc], R11 ;  /* 0x001ffc0b01007387 */ /* 0x0001e40000100800 */
[----:B0-----:R-:W2:Y:S01]  /*65e10*/  LDL R11, [R1+0x13e8] ;  /* 0x0013e800010b7983 */ /* 0x001ea20000100800 */
[----:B------:R-:W-:Y:S01]  /*65e20*/  PRMT R26, R29, 0x7632, R26 ;  /* 0x000076321d1a7816 */ /* 0x000fe2000000001a */
[----:B------:R-:W2:Y:S01]  /*65e30*/  LDL.LU R10, [R1+0x55c] ;  /* 0x00055c00010a7983 */ /* 0x000ea20000300800 */
[----:B------:R-:W-:Y:S02]  /*65e40*/  IADD3 R2, R0, c[0x0][0x198], RZ ;  /* 0x0000660000027a10 */ /* 0x000fe40007ffe0ff */
[----:B----4-:R-:W-:Y:S01]  /*65e50*/  ISETP.LT.AND P3, PT, R22, c[0x0][0x178], !P1 ;  /* 0x00005e0016007a0c */ /* 0x010fe20004f61270 */
[----:B-----5:R-:W-:Y:S02]  /*65e60*/  ISETP.LT.AND P1, PT, R23, c[0x0][0x178], !P1 ;  /* 0x00005e0017007a0c */ /* 0x020fe40004f21270 */
[----:B---3--:R-:W-:-:S05]  /*65e70*/  IMAD.WIDE R22, R0, 0x2, R12 ;  /* 0x0000000200167825 */ /* 0x008fca00078e020c */
[----:B------:R0:W-:Y:S01]  /*65e80*/  @P4 STG.E.U16 [R22.64], R3 ;  /* 0x0000000316004986 */ /* 0x0001e2000c10150a */
[----:B------:R1:W-:Y:S02]  /*65e90*/  @P5 STG.E.U16 [R24.64], R20 ;  /* 0x0000001418005986 */ /* 0x0003e4000c10150a */
[----:B0-----:R-:W-:-:S04]  /*65ea0*/  IMAD.WIDE R22, R0, 0x2, R8 ;  /* 0x0000000200167825 */ /* 0x001fc800078e0208 */
[----:B-1----:R-:W-:Y:S01]  /*65eb0*/  IMAD.WIDE R24, R0, 0x2, R6 ;  /* 0x0000000200187825 */ /* 0x002fe200078e0206 */
[----:B------:R-:W3:Y:S04]  /*65ec0*/  LDL R20, [R1+0x13f8] ;  /* 0x0013f80001147983 */ /* 0x000ee80000100800 */
[----:B------:R-:W4:Y:S01]  /*65ed0*/  LDL R0, [R1+0x1220] ;  /* 0x0012200001007983 */ /* 0x000f220000100800 */
[----:B--2---:R-:W-:Y:S02]  /*65ee0*/  ISETP.LT.AND P5, PT, R11, c[0x0][0x178], !P2 ;  /* 0x00005e000b007a0c */ /* 0x004fe400057a1270 */
[----:B------:R-:W2:Y:S01]  /*65ef0*/  LDL.LU R11, [R1+0x54c] ;  /* 0x00054c00010b7983 */ /* 0x000ea20000300800 */
[----:B------:R0:W-:Y:S04]  /*65f00*/  @P3 STG.E.U16 [R22.64], R26 ;  /* 0x0000001a16003986 */ /* 0x0001e8000c10150a */
[----:B0-----:R-:W5:Y:S04]  /*65f10*/  LDL R22, [R1+0x57c] ;  /* 0x00057c0001167983 */ /* 0x001f680000100800 */
[----:B------:R-:W2:Y:S01]  /*65f20*/  LDL R23, [R1+0x13f0] ;  /* 0x0013f00001177983 */ /* 0x000ea20000100800 */
[----:B------:R-:W-:Y:S01]  /*65f30*/  PRMT R21, R28, 0x7632, R21 ;  /* 0x000076321c157816 */ /* 0x000fe20000000015 */
[----:B------:R-:W-:-:S04]  /*65f40*/  IMAD.WIDE R28, R2, 0x2, R18 ;  /* 0x00000002021c7825 */ /* 0x000fc800078e0212 */
[----:B------:R-:W3:Y:S01]  /*65f50*/  LDL.LU R26, [R1+0x52c] ;  /* 0x00052c00011a7983 */ /* 0x000ee20000300800 */
[----:B------:R-:W-:Y:S04]  /*65f60*/  @P1 STG.E.U16 [R24.64], R21 ;  /* 0x0000001518001986 */ /* 0x000fe8000c10150a */
[----:B------:R-:W-:Y:S04]  /*65f70*/  STL [R1+0x1ff4], R4 ;  /* 0x001ff40401007387 */ /* 0x000fe80000100800 */
[----:B-----5:R0:W-:Y:S01]  /*65f80*/  @P6 STG.E.U16 [R28.64], R22 ;  /* 0x000000161c006986 */ /* 0x0201e2000c10150a */
[----:B--2---:R-:W-:Y:S01]  /*65f90*/  ISETP.LT.AND P6, PT, R23, c[0x0][0x178], !P2 ;  /* 0x00005e0017007a0c */ /* 0x004fe200057c1270 */
[----:B0-----:R-:W-:-:S02]  /*65fa0*/  IMAD.WIDE R22, R2, 0x2, R4 ;  /* 0x0000000202167825 */ /* 0x001fc400078e0204 */
[----:B------:R-:W2:Y:S02]  /*65fb0*/  LDL.LU R4, [R1+0x53c] ;  /* 0x00053c0001047983 */ /* 0x000ea40000300800 */
[----:B------:R0:W-:Y:S02]  /*65fc0*/  STL [R1+0x1ff0], R5 ;  /* 0x001ff00501007387 */ /* 0x0001e40000100800 */
[----:B0-----:R-:W5:Y:S01]  /*65fd0*/  LDL.LU R5, [R1+0x57c] ;  /* 0x00057c0001057983 */ /* 0x001f620000300800 */
[----:B----4-:R-:W-:Y:S02]  /*65fe0*/  IADD3 R0, R0, 0x5e, RZ ;  /* 0x0000005e00007810 */ /* 0x010fe40007ffe0ff */
[----:B---3--:R-:W-:Y:S01]  /*65ff0*/  ISETP.LT.AND P3, PT, R20, c[0x0][0x178], !P2 ;  /* 0x00005e0014007a0c */ /* 0x008fe20005761270 */
[----:B------:R-:W-:Y:S01]  /*66000*/  IMAD.WIDE R20, R2, 0x2, R16 ;  /* 0x0000000202147825 */ /* 0x000fe200078e0210 */
[----:B------:R-:W-:Y:S02]  /*66010*/  ISETP.GE.AND P1, PT, R0, c[0x0][0x17c], PT ;  /* 0x00005f0000007a0c */ /* 0x000fe40003f26270 */
[----:B------:R-:W3:Y:S01]  /*66020*/  LDL R0, [R1+0x13e8] ;  /* 0x0013e80001007983 */ /* 0x000ee20000100800 */
[----:B------:R-:W-:-:S03]  /*66030*/  PRMT R25, R15, 0x7632, R25 ;  /* 0x000076320f197816 */ /* 0x000fc60000000019 */
[----:B------:R-:W-:Y:S01]  /*66040*/  @P5 STG.E.U16 [R20.64], R15 ;  /* 0x0000000f14005986 */ /* 0x000fe2000c10150a */
[----:B-----5:R-:W-:-:S05]  /*66050*/  PRMT R3, R5, 0x7632, R3 ;  /* 0x0000763205037816 */ /* 0x020fca0000000003 */
[----:B------:R0:W-:Y:S01]  /*66060*/  STL [R1+0x1ff8], R3 ;  /* 0x001ff80301007387 */ /* 0x0001e20000100800 */
[----:B------:R-:W4:Y:S03]  /*66070*/  LDL R5, [R1+0x50c] ;  /* 0x00050c0001057983 */ /* 0x000f260000100800 */
[----:B0-----:R-:W5:Y:S01]  /*66080*/  LDL R3, [R1+0x13f0] ;  /* 0x0013f00001037983 */ /* 0x001f620000100800 */
[----:B------:R-:W2:Y:S02]  /*66090*/  LDL.LU R15, [R1+0x2004] ;  /* 0x00200400010f7983 */ /* 0x000ea40000300800 */
[----:B------:R-:W2:Y:S01]  /*660a0*/  LDL R21, [R1+0x13fc] ;  /* 0x0013fc0001157983 */ /* 0x000ea20000100800 */
[----:B------:R-:W-:Y:S01]  /*660b0*/  ISETP.LT.AND P4, PT, R27, c[0x0][0x178], !P2 ;  /* 0x00005e001b007a0c */ /* 0x000fe20005781270 */
[----:B------:R-:W-:Y:S01]  /*660c0*/  STL [R1+0x1fec], R12 ;  /* 0x001fec0c01007387 */ /* 0x000fe20000100800 */
[----:B------:R-:W-:-:S02]  /*660d0*/  PRMT R28, R10, 0x7632, R28 ;  /* 0x000076320a1c7816 */ /* 0x000fc4000000001c */
[----:B------:R-:W-:-:S09]  /*660e0*/  PRMT R24, R11, 0x7632, R24 ;  /* 0x000076320b187816 */ /* 0x000fd20000000018 */
[----:B------:R0:W-:Y:S02]  /*660f0*/  @P4 STG.E.U16 [R22.64], R10 ;  /* 0x0000000a16004986 */ /* 0x0001e4000c10150a */
[C---:B0-----:R-:W-:Y:S02]  /*66100*/  IMAD.WIDE R22, R2.reuse, 0x2, R12 ;  /* 0x0000000202167825 */ /* 0x041fe400078e020c */
[----:B------:R-:W3:Y:S02]  /*66110*/  LDL R12, [R1+0x1400] ;  /* 0x00140000010c7983 */ /* 0x000ee40000100800 */
[----:B------:R0:W-:Y:S02]  /*66120*/  STL [R1+0x1fe8], R13 ;  /* 0x001fe80d01007387 */ /* 0x0001e40000100800 */
[----:B0-----:R-:W4:Y:S01]  /*66130*/  LDL.LU R13, [R1+0x51c] ;  /* 0x00051c00010d7983 */ /* 0x001f220000300800 */
[----:B------:R-:W4:Y:S01]  /*66140*/  LDL.LU R10, [R1+0x2000] ;  /* 0x00200000010a7983 */ /* 0x000f220000300800 */
[----:B--2---:R-:W-:Y:S01]  /*66150*/  ISETP.LT.AND P5, PT, R21, c[0x0][0x178], !P2 ;  /* 0x00005e0015007a0c */ /* 0x004fe200057a1270 */
[----:B------:R-:W-:-:S05]  /*66160*/  IMAD.WIDE R20, R2, 0x2, R14 ;  /* 0x0000000202147825 */ /* 0x000fca00078e020e */
[----:B------:R0:W-:Y:S04]  /*66170*/  @P6 STG.E.U16 [R20.64], R11 ;  /* 0x0000000b14006986 */ /* 0x0001e8000c10150a */
[----:B0-----:R-:W4:Y:S01]  /*66180*/  LDL.LU R11, [R1+0x1ffc] ;  /* 0x001ffc00010b7983 */ /* 0x001f220000300800 */
[----:B------:R-:W2:Y:S02]  /*66190*/  LDL R20, [R1+0x1404] ;  /* 0x0014040001147983 */ /* 0x000ea40000100800 */
[----:B------:R-:W4:Y:S02]  /*661a0*/  LDL R21, [R1+0x1188] ;  /* 0x0011880001157983 */ /* 0x000f240000100800 */
[----:B------:R0:W-:Y:S01]  /*661b0*/  @P3 STG.E.U16 [R22.64], R26 ;  /* 0x0000001a16003986 */ /* 0x0001e2000c10150a */
[----:B---3--:R-:W-:Y:S01]  /*661c0*/  ISETP.LT.AND P4, PT, R12, c[0x0][0x178], !P2 ;  /* 0x00005e000c007a0c */ /* 0x008fe20005781270 */
[----:B0-----:R-:W-:Y:S01]  /*661d0*/  IMAD.WIDE R22, R2, 0x2, R8 ;  /* 0x0000000202167825 */ /* 0x001fe200078e0208 */
[----:B--2---:R-:W-:-:S02]  /*661e0*/  ISETP.LT.AND P2, PT, R20, c[0x0][0x178], !P2 ;  /* 0x00005e0014007a0c */ /* 0x004fc40005741270 */
[----:B----4-:R-:W-:Y:S01]  /*661f0*/  ISETP.LT.AND P6, PT, R21, c[0x0][0x178], !P0 ;  /* 0x00005e0015007a0c */ /* 0x010fe200047c1270 */
[----:B------:R-:W-:-:S05]  /*66200*/  IMAD.WIDE R20, R2, 0x2, R10 ;  /* 0x0000000202147825 */ /* 0x000fca00078e020a */
[----:B------:R0:W-:Y:S03]  /*66210*/  @P5 STG.E.U16 [R20.64], R4 ;  /* 0x0000000414005986 */ /* 0x0001e6000c10150a */
[----:B------:R1:W-:Y:S01]  /*66220*/  @P4 STG.E.U16 [R22.64], R13 ;  /* 0x0000000d16004986 */ /* 0x0003e2000c10150a */
[----:B-----5:R-:W-:Y:S02]  /*66230*/  ISETP.LT.AND P4, PT, R3, c[0x0][0x178], !P0 ;  /* 0x00005e0003007a0c */ /* 0x020fe40004781270 */
[----:B------:R-:W2:Y:S01]  /*66240*/  LDL.LU R3, [R1+0x1ff8] ;  /* 0x001ff80001037983 */ /* 0x000ea20000300800 */
[----:B------:R-:W-:Y:S01]  /*66250*/  ISETP.LT.AND P3, PT, R0, c[0x0][0x178], !P0 ;  /* 0x00005e0000007a0c */ /* 0x000fe20004761270 */
[----:B------:R-:W-:Y:S01]  /*66260*/  IADD3 R0, R2, c[0x0][0x198], RZ ;  /* 0x0000660002007a10 */ /* 0x000fe20007ffe0ff */
[----:B------:R-:W-:Y:S02]  /*66270*/  PRMT R29, R26, 0x7632, R29 ;  /* 0x000076321a1d7816 */ /* 0x000fe4000000001d */
[----:B------:R-:W-:Y:S01]  /*66280*/  ISETP.LT.AND P5, PT, R27, c[0x0][0x178], !P0 ;  /* 0x00005e001b007a0c */ /* 0x000fe200047a1270 */
[----:B0-----:R-:W-:-:S04]  /*66290*/  IMAD.WIDE R20, R2, 0x2, R6 ;  /* 0x0000000202147825 */ /* 0x001fc800078e0206 */
[----:B-1----:R-:W-:-:S04]  /*662a0*/  IMAD.WIDE R22, R0, 0x2, R18 ;  /* 0x0000000200167825 */ /* 0x002fc800078e0212 */
[----:B------:R-:W-:Y:S01]  /*662b0*/  IMAD.WIDE R26, R0, 0x2, R16 ;  /* 0x00000002001a7825 */ /* 0x000fe200078e0210 */
[----:B------:R-:W-:Y:S02]  /*662c0*/  PRMT R2, R4, 0x7632, R2 ;  /* 0x0000763204027816 */ /* 0x000fe40000000002 */
[----:B------:R-:W3:Y:S04]  /*662d0*/  LDL.LU R4, [R1+0x1ff4] ;  /* 0x001ff40001047983 */ /* 0x000ee80000300800 */
[----:B------:R0:W-:Y:S04]  /*662e0*/  @P2 STG.E.U16 [R20.64], R5 ;  /* 0x0000000514002986 */ /* 0x0001e8000c10150a */
[----:B0-----:R-:W3:Y:S01]  /*662f0*/  LDL.LU R5, [R1+0x1ff0] ;  /* 0x001ff00001057983 */ /* 0x001ee20000300800 */
[----:B------:R-:W4:Y:S02]  /*66300*/  LDL R20, [R1+0x13f8] ;  /* 0x0013f80001147983 */ /* 0x000f240000100800 */
[----:B------:R-:W5:Y:S01]  /*66310*/  LDL R21, [R1+0x13fc] ;  /* 0x0013fc0001157983 */ /* 0x000f620000100800 */
[----:B--2---:R-:W-:Y:S01]  /*66320*/  @P6 STG.E.U16 [R22.64], R3 ;  /* 0x0000000316006986 */ /* 0x004fe2000c10150a */
[----:B------:R0:W-:Y:S03]  /*66330*/  @P3 STG.E.U16 [R26.64], R25 ;  /* 0x000000191a003986 */ /* 0x0001e6000c10150a */
[----:B0-----:R-:W2:Y:S01]  /*66340*/  LDL.LU R27, [R1+0x50c] ;  /* 0x00050c00011b7983 */ /* 0x001ea20000300800 */
[----:B------:R-:W3:Y:S01]  /*66350*/  LDL R25, [R1+0x1404] ;  /* 0x0014040001197983 */ /* 0x000ee20000100800 */
[----:B------:R-:W-:-:S02]  /*66360*/  ISETP.LT.AND P3, PT, R12, c[0x0][0x178], !P0 ;  /* 0x00005e000c007a0c */ /* 0x000fc40004761270 */
[----:B------:R-:W-:Y:S01]  /*66370*/  PRMT R3, R13, 0x7632, R3 ;  /* 0x000076320d037816 */ /* 0x000fe20000000003 */
[----:B------:R-:W3:Y:S01]  /*66380*/  LDL.LU R12, [R1+0x1fec] ;  /* 0x001fec00010c7983 */ /* 0x000ee20000300800 */
[----:B------:R-:W3:Y:S01]  /*66390*/  LDL.LU R13, [R1+0x1fe8] ;  /* 0x001fe800010d7983 */ /* 0x000ee20000300800 */
[----:B--2---:R-:W-:Y:S02]  /*663a0*/  PRMT R26, R27, 0x7632, R26 ;  /* 0x000076321b1a7816 */ /* 0x004fe4000000001a */
[----:B------:R-:W2:Y:S01]  /*663b0*/  LDL.LU R27, [R1+0x5ac] ;  /* 0x0005ac00011b7983 */ /* 0x000ea20000300800 */
[----:B----4-:R-:W-:Y:S02]  /*663c0*/  ISETP.LT.AND P2, PT, R20, c[0x0][0x178], !P0 ;  /* 0x00005e0014007a0c */ /* 0x010fe40004741270 */
[----:B-----5:R-:W-:Y:S01]  /*663d0*/  ISETP.LT.AND P6, PT, R21, c[0x0][0x178], !P0 ;  /* 0x00005e0015007a0c */ /* 0x020fe200047c1270 */
[----:B---3--:R-:W-:-:S05]  /*663e0*/  IMAD.WIDE R20, R0, 0x2, R4 ;  /* 0x0000000200147825 */ /* 0x008fca00078e0204 */
[----:B------:R-:W-:Y:S01]  /*663f0*/  @P5 STG.E.U16 [R20.64], R28 ;  /* 0x0000001c14005986 */ /* 0x000fe2000c10150a */
[----:B------:R-:W-:-:S03]  /*66400*/  IMAD.WIDE R22, R0, 0x2, R14 ;  /* 0x0000000200167825 */ /* 0x000fc600078e020e */
[----:B--2---:R0:W-:Y:S04]  /*66410*/  STL [R1+0x1fe0], R27 ;  /* 0x001fe01b01007387 */ /* 0x0041e80000100800 */
[----:B0-----:R-:W2:Y:S01]  /*66420*/  LDL R27, [R1+0x1188] ;  /* 0x00118800011b7983 */ /* 0x001ea20000100800 */
[----:B------:R0:W-:Y:S03]  /*66430*/  STL [R1+0x1fd8], R28 ;  /* 0x001fd81c01007387 */ /* 0x0001e60000100800 */
[----:B0-----:R-:W3:Y:S04]  /*66440*/  LDL R28, [R1+0x13f0] ;  /* 0x0013f000011c7983 */ /* 0x001ee80000100800 */
[----:B------:R0:W-:Y:S01]  /*66450*/  @P4 STG.E.U16 [R22.64], R24 ;  /* 0x0000001816004986 */ /* 0x0001e2000c10150a */
[----:B------:R-:W-:Y:S01]  /*66460*/  IMAD.WIDE R20, R0, 0x2, R12 ;  /* 0x0000000200147825 */ /* 0x000fe200078e020c */
[----:B------:R-:W-:-:S03]  /*66470*/  ISETP.LT.AND P0, PT, R25, c[0x0][0x178], !P0 ;  /* 0x00005e0019007a0c */ /* 0x000fc60004701270 */
[----:B------:R1:W-:Y:S01]  /*66480*/  STL [R1+0x1fe4], R13 ;  /* 0x001fe40d01007387 */ /* 0x0003e20000100800 */
[----:B------:R-:W-:Y:S01]  /*66490*/  @P2 STG.E.U16 [R20.64], R29 ;  /* 0x0000001d14002986 */ /* 0x000fe2000c10150a */
[----:B0-----:R-:W-:-:S04]  /*664a0*/  IMAD.WIDE R22, R0, 0x2, R10 ;  /* 0x0000000200167825 */ /* 0x001fc800078e020a */
[----:B------:R-:W-:Y:S01]  /*664b0*/  IMAD.WIDE R24, R0, 0x2, R8 ;  /* 0x0000000200187825 */ /* 0x000fe200078e0208 */
[----:B-1----:R-:W4:Y:S04]  /*664c0*/  LDL R13, [R1+0x13fc] ;  /* 0x0013fc00010d7983 */ /* 0x002f280000100800 */
[----:B------:R-:W-:Y:S01]  /*664d0*/  @P6 STG.E.U16 [R22.64], R2 ;  /* 0x0000000216006986 */ /* 0x000fe2000c10150a */
[----:B------:R0:W-:Y:S01]  /*664e0*/  @P3 STG.E.U16 [R24.64], R3 ;  /* 0x0000000318003986 */ /* 0x0001e2000c10150a */
[----:B--2---:R-:W-:Y:S02]  /*664f0*/  ISETP.LT.AND P4, PT, R27, c[0x0][0x178], !P1 ;  /* 0x00005e001b007a0c */ /* 0x004fe40004f81270 */
[----:B------:R-:W2:Y:S01]  /*66500*/  LDL R27, [R1+0x5dc] ;  /* 0x0005dc00011b7983 */ /* 0x000ea20000100800 */
[----:B------:R1:W-:Y:S02]  /*66510*/  STL [R1+0x1fb8], R29 ;  /* 0x001fb81d01007387 */ /* 0x0003e40000100800 */
[----:B0-----:R-:W5:Y:S02]  /*66520*/  LDL R25, [R1+0x1220] ;  /* 0x0012200001197983 */ /* 0x001f640000100800 */
[----:B------:R-:W2:Y:S01]  /*66530*/  LDL R23, [R1+0x13e8] ;  /* 0x0013e80001177983 */ /* 0x000ea20000100800 */
[----:B------:R-:W2:Y:S01]  /*66540*/  LDL R24, [R1+0x13ec] ;  /* 0x0013ec0001187983 */ /* 0x000ea20000100800 */
[----:B---3--:R-:W-:-:S03]  /*66550*/  ISETP.LT.AND P5, PT, R28, c[0x0][0x178], !P1 ;  /* 0x00005e001c007a0c */ /* 0x008fc60004fa1270 */
[----:B------:R-:W3:Y:S04]  /*66560*/  LDL R28, [R1+0x58c] ;  /* 0x00058c00011c7983 */ /* 0x000ee80000100800 */
[----:B-1----:R-:W2:Y:S01]  /*66570*/  LDL R29, [R1+0x13f8] ;  /* 0x0013f800011d7983 */ /* 0x002ea20000100800 */
[----:B-----5:R-:W-:-:S04]  /*66580*/  IADD3 R21, R25, 0x5f, RZ ;  /* 0x0000005f19157810 */ /* 0x020fc80007ffe0ff */
[----:B------:R-:W-:Y:S01]  /*66590*/  ISETP.GE.AND P2, PT, R21, c[0x0][0x17c], PT ;  /* 0x00005f0015007a0c */ /* 0x000fe20003f46270 */
[----:B---3--:R0:W-:Y:S04]  /*665a0*/  STL [R1+0x1fdc], R28 ;  /* 0x001fdc1c01007387 */ /* 0x0081e80000100800 */
[----:B0-----:R-:W3:Y:S01]  /*665b0*/  LDL.LU R28, [R1+0x5ec] ;  /* 0x0005ec00011c7983 */ /* 0x001ee20000300800 */
[----:B------:R-:W5:Y:S01]  /*665c0*/  LDL.LU R21, [R1+0x5fc] ;  /* 0x0005fc0001157983 */ /* 0x000f620000300800 */
[C---:B------:R-:W-:Y:S02]  /*665d0*/  IADD3 R20, R0.reuse, c[0x0][0x198], RZ ;  /* 0x0000660000147a10 */ /* 0x040fe40007ffe0ff */
[----:B--2---:R-:W-:Y:S01]  /*665e0*/  ISETP.LT.AND P6, PT, R23, c[0x0][0x178], !P1 ;  /* 0x00005e0017007a0c */ /* 0x004fe20004fc1270 */
[----:B------:R-:W-:Y:S01]  /*665f0*/  IMAD.WIDE R2, R0, 0x2, R6 ;  /* 0x0000000200027825 */ /* 0x000fe200078e0206 */
[----:B------:R-:W-:-:S03]  /*66600*/  ISETP.LT.AND P3, PT, R24, c[0x0][0x178], !P1 ;  /* 0x00005e0018007a0c */ /* 0x000fc60004f61270 */
[----:B------:R-:W-:Y:S01]  /*66610*/  IMAD.WIDE R22, R20, 0x2, R18 ;  /* 0x0000000214167825 */ /* 0x000fe200078e0212 */
[----:B------:R-:W-:Y:S01]  /*66620*/  IADD3 R0, R25, 0x60, RZ ;  /* 0x0000006019007810 */ /* 0x000fe20007ffe0ff */
[----:B------:R0:W-:Y:S03]  /*66630*/  @P0 STG.E.U16 [R2.64], R26 ;  /* 0x0000001a02000986 */ /* 0x0001e6000c10150a */
[----:B------:R-:W-:Y:S01]  /*66640*/  ISETP.GE.AND P0, PT, R0, c[0x0][0x17c], PT ;  /* 0x00005f0000007a0c */ /* 0x000fe20003f06270 */
[C---:B0-----:R-:W-:Y:S01]  /*66650*/  IMAD.WIDE R2, R20.reuse, 0x2, R16 ;  /* 0x0000000214027825 */ /* 0x041fe200078e0210 */
[----:B------:R-:W2:Y:S03]  /*66660*/  LDL.LU R26, [R1+0x5bc] ;  /* 0x0005bc00011a7983 */ /* 0x000ea60000300800 */
[----:B------:R-:W2:Y:S01]  /*66670*/  LDL R0, [R1+0x1220] ;  /* 0x0012200001007983 */ /* 0x000ea20000100800 */
[----:B-----5:R0:W-:Y:S01]  /*66680*/  @P4 STG.E.U16 [R22.64], R21 ;  /* 0x0000001516004986 */ /* 0x0201e2000c10150a */
[----:B---3--:R1:W-:Y:S01]  /*66690*/  @P6 STG.E.U16 [R2.64], R28 ;  /* 0x0000001c02006986 */ /* 0x0083e2000c10150a */
[----:B----4-:R-:W-:Y:S01]  /*666a0*/  ISETP.LT.AND P6, PT, R13, c[0x0][0x178], !P1 ;  /* 0x00005e000d007a0c */ /* 0x010fe20004fc1270 */
[C---:B0-----:R-:W-:Y:S01]  /*666b0*/  IMAD.WIDE R22, R20.reuse, 0x2, R4 ;  /* 0x0000000214167825 */ /* 0x041fe200078e0204 */
[----:B-1----:R-:W3:Y:S04]  /*666c0*/  LDL R2, [R1+0x1404] ;  /* 0x0014040001027983 */ /* 0x002ee80000100800 */
[----:B------:R-:W4:Y:S01]  /*666d0*/  LDL R3, [R1+0x1188] ;  /* 0x0011880001037983 */ /* 0x000f220000100800 */
[----:B------:R-:W5:Y:S03]  /*666e0*/  LDL.LU R13, [R1+0x1fe4] ;  /* 0x001fe400010d7983 */ /* 0x000f660000300800 */
[----:B------:R0:W-:Y:S04]  /*666f0*/  @P3 STG.E.U16 [R22.64], R27 ;  /* 0x0000001b16003986 */ /* 0x0001e8000c10150a */
[----:B0-----:R-:W2:Y:S01]  /*66700*/  LDL.LU R27, [R1+0x1fe0] ;  /* 0x001fe000011b7983 */ /* 0x001ea20000300800 */
[----:B------:R-:W2:Y:S02]  /*66710*/  LDL R23, [R1+0x5cc] ;  /* 0x0005cc0001177983 */ /* 0x000ea40000100800 */
[----:B------:R-:W-:-:S05]  /*66720*/  IMAD.WIDE R24, R20, 0x2, R14 ;  /* 0x0000000214187825 */ /* 0x000fca00078e020e */
[----:B--2---:R0:W-:Y:S04]  /*66730*/  @P5 STG.E.U16 [R24.64], R23 ;  /* 0x0000001718005986 */ /* 0x0041e8000c10150a */
[----:B0-----:R-:W2:Y:S01]  /*66740*/  LDL R25, [R1+0x1400] ;  /* 0x0014000001197983 */ /* 0x001ea20000100800 */
[----:B------:R-:W-:Y:S02]  /*66750*/  ISETP.LT.AND P4, PT, R29, c[0x0][0x178], !P1 ;  /* 0x00005e001d007a0c */ /* 0x000fe40004f81270 */
[----:B----4-:R-:W-:Y:S01]  /*66760*/  ISETP.LT.AND P5, PT, R3, c[0x0][0x178], !P2 ;  /* 0x00005e0003007a0c */ /* 0x010fe200057a1270 */
[----:B------:R0:W-:Y:S02]  /*66770*/  STL.64 [R1+0x1fd0], R10 ;  /* 0x001fd00a01007387 */ /* 0x0001e40000100a00 */
[----:B-----5:R-:W-:Y:S01]  /*66780*/  IMAD.WIDE R22, R20, 0x2, R12 ;  /* 0x0000000214167825 */ /* 0x020fe200078e020c */
[----:B--2---:R-:W-:-:S03]  /*66790*/  ISETP.LT.AND P3, PT, R25, c[0x0][0x178], !P1 ;  /* 0x00005e0019007a0c */ /* 0x004fc60004f61270 */
[----:B---3--:R-:W-:Y:S02]  /*667a0*/  ISETP.LT.AND P1, PT, R2, c[0x0][0x178], !P1 ;  /* 0x00005e0002007a0c */ /* 0x008fe40004f21270 */
[----:B------:R-:W-:Y:S02]  /*667b0*/  IMAD.WIDE R2, R20, 0x2, R10 ;  /* 0x0000000214027825 */ /* 0x000fe400078e020a */
[----:B0-----:R-:W2:Y:S02]  /*667c0*/  LDL R11, [R1+0x13e8] ;  /* 0x0013e800010b7983 */ /* 0x001ea40000100800 */
[----:B------:R-:W3:Y:S01]  /*667d0*/  LDL.LU R10, [R1+0x59c] ;  /* 0x00059c00010a7983 */ /* 0x000ee20000300800 */
[----:B------:R-:W-:Y:S01]  /*667e0*/  IADD3 R0, R0, 0x61, RZ ;  /* 0x0000006100007810 */ /* 0x000fe20007ffe0ff */
[----:B------:R-:W-:Y:S01]  /*667f0*/  @P4 STG.E.U16 [R22.64], R26 ;  /* 0x0000001a16004986 */ /* 0x000fe2000c10150a */
[----:B------:R0:W-:Y:S02]  /*66800*/  @P6 STG.E.U16 [R2.64], R27 ;  /* 0x0000001b02006986 */ /* 0x0001e4000c10150a */
[----:B------:R1:W-:Y:S01]  /*66810*/  STL.64 [R1+0x1fc8], R8 ;  /* 0x001fc80801007387 */ /* 0x0003e20000100a00 */
[----:B------:R-:W-:Y:S01]  /*66820*/  ISETP.GE.AND P4, PT, R0, c[0x0][0x17c], PT ;  /* 0x00005f0000007a0c */ /* 0x000fe20003f86270 */
[----:B------:R-:W-:-:S02]  /*66830*/  PRMT R0, R28, 0x7632, R0 ;  /* 0x000076321c007816 */ /* 0x000fc40000000000 */
[C---:B0-----:R-:W-:Y:S02]  /*66840*/  IMAD.WIDE R2, R20.reuse, 0x2, R8 ;  /* 0x0000000214027825 */ /* 0x041fe400078e0208 */
[----:B-1----:R-:W4:Y:S02]  /*66850*/  LDL.LU R8, [R1+0x5cc] ;  /* 0x0005cc0001087983 */ /* 0x002f240000300800 */
[----:B------:R-:W5:Y:S01]  /*66860*/  LDL R9, [R1+0x13fc] ;  /* 0x0013fc0001097983 */ /* 0x000f620000100800 */
[----:B--2---:R-:W-:Y:S02]  /*66870*/  ISETP.LT.AND P6, PT, R11, c[0x0][0x178], !P2 ;  /* 0x00005e000b007a0c */ /* 0x004fe400057c1270 */
[----:B------:R-:W2:Y:S01]  /*66880*/  LDL.LU R11, [R1+0x60c] ;  /* 0x00060c00010b7983 */ /* 0x000ea20000300800 */
[----:B------:R-:W2:Y:S03]  /*66890*/  LDL.LU R28, [R1+0x1fdc] ;  /* 0x001fdc00011c7983 */ /* 0x000ea60000300800 */
[----:B---3--:R0:W-:Y:S04]  /*668a0*/  @P3 STG.E.U16 [R2.64], R10 ;  /* 0x0000000a02003986 */ /* 0x0081e8000c10150a */
[----:B0-----:R-:W3:Y:S04]  /*668b0*/  LDL R2, [R1+0x13ec] ;  /* 0x0013ec0001027983 */ /* 0x001ee80000100800 */
[----:B------:R-:W3:Y:S01]  /*668c0*/  LDL R3, [R1+0x13f0] ;  /* 0x0013f00001037983 */ /* 0x000ee20000100800 */
[----:B------:R-:W-:-:S02]  /*668d0*/  IADD3 R22, R20, c[0x0][0x198], RZ ;  /* 0x0000660014167a10 */ /* 0x000fc40007ffe0ff */
[----:B------:R-:W-:Y:S01]  /*668e0*/  PRMT R23, R21, 0x7632, R23 ;  /* 0x0000763215177816 */ /* 0x000fe20000000017 */
[----:B------:R-:W-:-:S04]  /*668f0*/  IMAD.WIDE R20, R20, 0x2, R6 ;  /* 0x0000000214147825 */ /* 0x000fc800078e0206 */
[----:B------:R-:W-:Y:S01]  /*66900*/  IMAD.WIDE R24, R22, 0x2, R18 ;  /* 0x0000000216187825 */ /* 0x000fe200078e0212 */
[----:B--2---:R0:W-:Y:S04]  /*66910*/  @P1 STG.E.U16 [R20.64], R28 ;  /* 0x0000001c14001986 */ /* 0x0041e8000c10150a */
[----:B------:R1:W-:Y:S01]  /*66920*/  @P5 STG.E.U16 [R24.64], R23 ;  /* 0x0000001718005986 */ /* 0x0003e2000c10150a */
[----:B0-----:R-:W2:Y:S01]  /*66930*/  LDL.LU R28, [R1+0x1fd8] ;  /* 0x001fd800011c7983 */ /* 0x001ea20000300800 */
[----:B-1----:R-:W2:Y:S01]  /*66940*/  LDL.LU R25, [R1+0x5dc] ;  /* 0x0005dc0001197983 */ /* 0x002ea20000300800 */
[----:B---3--:R-:W-:Y:S02]  /*66950*/  ISETP.LT.AND P5, PT, R2, c[0x0][0x178], !P2 ;  /* 0x00005e0002007a0c */ /* 0x008fe400057a1270 */
[----:B------:R-:W-:Y:S01]  /*66960*/  ISETP.LT.AND P3, PT, R3, c[0x0][0x178], !P2 ;  /* 0x00005e0003007a0c */ /* 0x000fe20005761270 */
[----:B------:R-:W-:Y:S01]  /*66970*/  IMAD.WIDE R2, R22, 0x2, R16 ;  /* 0x0000000216027825 */ /* 0x000fe200078e0210 */
[----:B----4-:R-:W-:-:S04]  /*66980*/  PRMT R23, R8, 0x7632, R23 ;  /* 0x0000763208177816 */ /* 0x010fc80000000017 */
[----:B------:R0:W-:Y:S01]  /*66990*/  @P6 STG.E.U16 [R2.64], R0 ;  /* 0x0000000002006986 */ /* 0x0001e2000c10150a */
[----:B-----5:R-:W-:Y:S02]  /*669a0*/  ISETP.LT.AND P6, PT, R9, c[0x0][0x178], !P2 ;  /* 0x00005e0009007a0c */ /* 0x020fe400057c1270 */
[----:B0-----:R-:W-:Y:S02]  /*669b0*/  PRMT R0, R10, 0x7632, R0 ;  /* 0x000076320a007816 */ /* 0x001fe40000000000 */
[----:B------:R-:W0:Y:S01]  /*669c0*/  LDS.128 R8, [R11] ;  /* 0x000000000b087984 */ /* 0x000e220000000c00 */
[----:B------:R-:W-:Y:S01]  /*669d0*/  ISETP.LT.AND P1, PT, R29, c[0x0][0x178], !P2 ;  /* 0x00005e001d007a0c */ /* 0x000fe20005721270 */
[C---:B------:R-:W-:Y:S01]  /*669e0*/  IMAD.WIDE R2, R22.reuse, 0x2, R4 ;  /* 0x0000000216027825 */ /* 0x040fe200078e0204 */
[----:B------:R-:W-:Y:S01]  /*669f0*/  PRMT R20, R27, 0x7632, R20 ;  /* 0x000076321b147816 */ /* 0x000fe20000000014 */
[----:B------:R1:W-:Y:S04]  /*66a00*/  STL [R1+0x1fc4], R29 ;  /* 0x001fc41d01007387 */ /* 0x0003e80000100800 */
[----:B-1----:R-:W3:Y:S01]  /*66a10*/  LDL R29, [R1+0x13f0] ;  /* 0x0013f000011d7983 */ /* 0x002ee20000100800 */
[----:B--2---:R-:W-:Y:S01]  /*66a20*/  PRMT R21, R25, 0x7632, R21 ;  /* 0x0000763219157816 */ /* 0x004fe20000000015 */
[----:B------:R-:W-:Y:S01]  /*66a30*/  IMAD.WIDE R24, R22, 0x2, R14 ;  /* 0x0000000216187825 */ /* 0x000fe200078e020e */
[----:B------:R-:W-:-:S03]  /*66a40*/  PRMT R28, R26, 0x7632, R28 ;  /* 0x000076321a1c7816 */ /* 0x000fc6000000001c */
[----:B------:R-:W-:Y:S01]  /*66a50*/  IMAD.WIDE R26, R22, 0x2, R12 ;  /* 0x00000002161a7825 */ /* 0x000fe200078e020c */
[----:B------:R1:W-:Y:S03]  /*66a60*/  @P5 STG.E.U16 [R2.64], R21 ;  /* 0x0000001502005986 */ /* 0x0003e6000c10150a */
[----:B------:R2:W-:Y:S02]  /*66a70*/  @P3 STG.E.U16 [R24.64], R23 ;  /* 0x0000001718003986 */ /* 0x0005e4000c10150a */
[----:B------:R-:W-:Y:S01]  /*66a80*/  @P1 STG.E.U16 [R26.64], R28 ;  /* 0x0000001c1a001986 */ /* 0x000fe2000c10150a */
[----:B-1----:R-:W4:Y:S01]  /*66a90*/  LDL R21, [R1+0x13e8] ;  /* 0x0013e80001157983 */ /* 0x002f220000100800 */
[----:B------:R-:W5:Y:S02]  /*66aa0*/  LDL.LU R2, [R1+0x58c] ;  /* 0x00058c0001027983 */ /* 0x000f640000300800 */
[----:B--2---:R-:W2:Y:S02]  /*66ab0*/  LDL R24, [R1+0x1400] ;  /* 0x0014000001187983 */ /* 0x004ea40000100800 */
[----:B------:R-:W3:Y:S01]  /*66ac0*/  LDL R25, [R1+0x1404] ;  /* 0x0014040001197983 */ /* 0x000ee20000100800 */
[----:B------:R-:W4:Y:S01]  /*66ad0*/  LDL R23, [R1+0x1188] ;  /* 0x0011880001177983 */ /* 0x000f220000100800 */
[----:B------:R1:W-:Y:S03]  /*66ae0*/  STL [R1+0x1fbc], R28 ;  /* 0x001fbc1c01007387 */ /* 0x0003e60000100800 */
[----:B-1----:R-:W5:Y:S01]  /*66af0*/  LDL R28, [R1+0x13ec] ;  /* 0x0013ec00011c7983 */ /* 0x002f620000100800 */
[----:B0-----:R-:W-:Y:S02]  /*66b00*/  STL.64 [R1+0x20], R8 ;  /* 0x0000200801007387 */ /* 0x001fe40000100a00 */
[----:B------:R0:W-:Y:S02]  /*66b10*/  STL.64 [R1+0x28], R10 ;  /* 0x0000280a01007387 */ /* 0x0001e40000100a00 */
[----:B0-----:R-:W5:Y:S01]  /*66b20*/  LDL.LU.64 R10, [R1+0x1fd0] ;  /* 0x001fd000010a7983 */ /* 0x001f620000300a00 */
[----:B------:R-:W5:Y:S01]  /*66b30*/  LDL.LU.64 R8, [R1+0x1fc8] ;  /* 0x001fc80001087983 */ /* 0x000f620000300a00 */
[----:B--2---:R-:W-:Y:S01]  /*66b40*/  ISETP.LT.AND P1, PT, R24, c[0x0][0x178], !P2 ;  /* 0x00005e0018007a0c */ /* 0x004fe20005721270 */
[----:B---3--:R-:W-:Y:S01]  /*66b50*/  ISETP.LT.AND P2, PT, R25, c[0x0][0x178], !P2 ;  /* 0x00005e0019007a0c */ /* 0x008fe20005741270 */
[----:B----4-:R-:W-:-:S02]  /*66b60*/  ISETP.LT.AND P5, PT, R21, c[0x0][0x178], !P0 ;  /* 0x00005e0015007a0c */ /* 0x010fc400047a1270 */
[----:B-----5:R-:W-:Y:S02]  /*66b70*/  PRMT R3, R2, 0x7632, R3 ;  /* 0x0000763202037816 */ /* 0x020fe40000000003 */
[----:B------:R-:W-:Y:S01]  /*66b80*/  ISETP.LT.AND P3, PT, R23, c[0x0][0x178], !P0 ;  /* 0x00005e0017007a0c */ /* 0x000fe20004761270 */
[C---:B------:R-:W-:Y:S01]  /*66b90*/  IADD3 R2, R22.reuse, c[0x0][0x198], RZ ;  /* 0x0000660016027a10 */ /* 0x040fe20007ffe0ff */
[----:B------:R-:W-:Y:S01]  /*66ba0*/  STL [R1+0x1fc0], R28 ;  /* 0x001fc01c01007387 */ /* 0x000fe20000100800 */
[----:B------:R-:W-:-:S05]  /*66bb0*/  IMAD.WIDE R24, R22, 0x2, R10 ;  /* 0x0000000216187825 */ /* 0x000fca00078e020a */
[----:B------:R0:W-:Y:S02]  /*66bc0*/  @P6 STG.E.U16 [R24.64], R20 ;  /* 0x0000001418006986 */ /* 0x0001e4000c10150a */
[----:B0-----:R-:W-:-:S04]  /*66bd0*/  IMAD.WIDE R20, R22, 0x2, R8 ;  /* 0x0000000216147825 */ /* 0x001fc800078e0208 */
[----:B------:R-:W-:Y:S01]  /*66be0*/  IMAD.WIDE R22, R22, 0x2, R6 ;  /* 0x0000000216167825 */ /* 0x000fe200078e0206 */
[----:B------:R0:W-:Y:S04]  /*66bf0*/  @P1 STG.E.U16 [R20.64], R0 ;  /* 0x0000000014001986 */ /* 0x0001e8000c10150a */
[----:B------:R1:W-:Y:S01]  /*66c00*/  @P2 STG.E.U16 [R22.64], R3 ;  /* 0x0000000316002986 */ /* 0x0003e2000c10150a */
[----:B------:R-:W-:Y:S02]  /*66c10*/  ISETP.LT.AND P6, PT, R28, c[0x0][0x178], !P0 ;  /* 0x00005e001c007a0c */ /* 0x000fe400047c1270 */
[----:B------:R-:W-:Y:S01]  /*66c20*/  ISETP.LT.AND P1, PT, R29, c[0x0][0x178], !P0 ;  /* 0x00005e001d007a0c */ /* 0x000fe20004721270 */
[----:B------:R-:W2:Y:S01]  /*66c30*/  LDL R28, [R1+0x610] ;  /* 0x00061000011c7983 */ /* 0x000ea20000100800 */
[----:B------:R-:W-:-:S04]  /*66c40*/  IMAD.WIDE R24, R2, 0x2, R18 ;  /* 0x0000000202187825 */ /* 0x000fc800078e0212 */
[C---:B------:R-:W-:Y:S01]  /*66c50*/  IMAD.WIDE R26, R2.reuse, 0x2, R16 ;  /* 0x00000002021a7825 */ /* 0x040fe200078e0210 */
[----:B0-----:R-:W3:Y:S04]  /*66c60*/  LDL R0, [R1+0x1220] ;  /* 0x0012200001007983 */ /* 0x001ee80000100800 */
[----:B-1----:R-:W4:Y:S04]  /*66c70*/  LDL R22, [R1+0x670] ;  /* 0x0006700001167983 */ /* 0x002f280000100800 */
[----:B------:R-:W5:Y:S04]  /*66c80*/  LDL R23, [R1+0x660] ;  /* 0x0006600001177983 */ /* 0x000f680000100800 */
[----:B------:R-:W2:Y:S04]  /*66c90*/  LDL R20, [R1+0x13fc] ;  /* 0x0013fc0001147983 */ /* 0x000ea80000100800 */
[----:B------:R-:W2:Y:S04]  /*66ca0*/  LDL R21, [R1+0x1400] ;  /* 0x0014000001157983 */ /* 0x000ea80000100800 */
[----:B------:R-:W2:Y:S01]  /*66cb0*/  LDL R3, [R1+0x1188] ;  /* 0x0011880001037983 */ /* 0x000ea20000100800 */
[----:B------:R-:W2:Y:S03]  /*66cc0*/  LDL.LU R29, [R1+0x1fc4] ;  /* 0x001fc400011d7983 */ /* 0x000ea60000300800 */
[----:B----4-:R0:W-:Y:S01]  /*66cd0*/  @P3 STG.E.U16 [R24.64], R22 ;  /* 0x0000001618003986 */ /* 0x0101e2000c10150a */
[----:B-----5:R1:W-:Y:S03]  /*66ce0*/  @P5 STG.E.U16 [R26.64], R23 ;  /* 0x000000171a005986 */ /* 0x0203e6000c10150a */
[----:B0-----:R-:W4:Y:S04]  /*66cf0*/  LDL R24, [R1+0x650] ;  /* 0x0006500001187983 */ /* 0x001f280000100800 */
[----:B------:R-:W5:Y:S01]  /*66d00*/  LDL R25, [R1+0x1404] ;  /* 0x0014040001197983 */ /* 0x000f620000100800 */
[----:B-1----:R-:W3:Y:S02]  /*66d10*/  LDL.LU R26, [R1+0x640] ;  /* 0x00064000011a7983 */ /* 0x002ee40000300800 */
[----:B------:R-:W3:Y:S01]  /*66d20*/  LDL.LU R27, [R1+0x630] ;  /* 0x00063000011b7983 */ /* 0x000ee20000300800 */
[----:B--2---:R-:W-:Y:S01]  /*66d30*/  ISETP.LT.AND P2, PT, R29, c[0x0][0x178], !P0 ;  /* 0x00005e001d007a0c */ /* 0x004fe20004741270 */
[----:B------:R-:W-:Y:S01]  /*66d40*/  IMAD.WIDE R22, R2, 0x2, R4 ;  /* 0x0000000202167825 */ /* 0x000fe200078e0204 */
[----:B------:R-:W-:-:S02]  /*66d50*/  ISETP.LT.AND P5, PT, R20, c[0x0][0x178], !P0 ;  /* 0x00005e0014007a0c */ /* 0x000fc400047a1270 */
[----:B------:R-:W-:Y:S01]  /*66d60*/  ISETP.LT.AND P3, PT, R21, c[0x0][0x178], !P0 ;  /* 0x00005e0015007a0c */ /* 0x000fe20004761270 */
[C---:B------:R-:W-:Y:S01]  /*66d70*/  IMAD.WIDE R20, R2.reuse, 0x2, R14 ;  /* 0x0000000202147825 */ /* 0x040fe200078e020e */
[----:B------:R-:W-:Y:S04]  /*66d80*/  STL.64 [R1+0x1fb0], R10 ;  /* 0x001fb00a01007387 */ /* 0x000fe80000100a00 */
[----:B----4-:R0:W-:Y:S01]  /*66d90*/  @P6 STG.E.U16 [R22.64], R24 ;  /* 0x0000001816006986 */ /* 0x0101e2000c10150a */
[----:B-----5:R-:W-:Y:S01]  /*66da0*/  ISETP.LT.AND P0, PT, R25, c[0x0][0x178], !P0 ;  /* 0x00005e0019007a0c */ /* 0x020fe20004701270 */
[----:B---3--:R1:W-:Y:S02]  /*66db0*/  @P1 STG.E.U16 [R20.64], R26 ;  /* 0x0000001a14001986 */ /* 0x0083e4000c10150a */
[----:B0-----:R-:W-:-:S04]  /*66dc0*/  IMAD.WIDE R24, R2, 0x2, R12 ;  /* 0x0000000202187825 */ /* 0x001fc800078e020c */
[----:B-1----:R-:W-:-:S04]  /*66dd0*/  IMAD.WIDE R20, R2, 0x2, R10 ;  /* 0x0000000202147825 */ /* 0x002fc800078e020a */
[----:B------:R-:W-:Y:S01]  /*66de0*/  IMAD.WIDE R22, R2, 0x2, R8 ;  /* 0x0000000202167825 */ /* 0x000fe200078e0208 */
[----:B------:R-:W2:Y:S04]  /*66df0*/  LDL R10, [R1+0x13e8] ;  /* 0x0013e800010a7983 */ /* 0x000ea80000100800 */
[----:B------:R-:W3:Y:S01]  /*66e00*/  LDL R11, [R1+0x13f0] ;  /* 0x0013f000010b7983 */ /* 0x000ee20000100800 */
[----:B------:R0:W-:Y:S03]  /*66e10*/  STL.64 [R1+0x1fa8], R8 ;  /* 0x001fa80801007387 */ /* 0x0001e60000100a00 */
[----:B------:R1:W-:Y:S01]  /*66e20*/  @P2 STG.E.U16 [R24.64], R27 ;  /* 0x0000001b18002986 */ /* 0x0003e2000c10150a */
[----:B------:R4:W-:Y:S03]  /*66e30*/  @P5 STG.E.U16 [R20.64], R28 ;  /* 0x0000001c14005986 */ /* 0x0009e6000c10150a */
[----:B0-----:R-:W5:Y:S01]  /*66e40*/  LDL.LU R8, [R1+0x670] ;  /* 0x0006700001087983 */ /* 0x001f620000300800 */
[----:B------:R-:W2:Y:S02]  /*66e50*/  LDL R9, [R1+0x20] ;  /* 0x0000200001097983 */ /* 0x000ea40000100800 */
[----:B-1----:R-:W2:Y:S02]  /*66e60*/  LDL.LU R24, [R1+0x660] ;  /* 0x0006600001187983 */ /* 0x002ea40000300800 */
[----:B------:R-:W2:Y:S01]  /*66e70*/  LDL.LU R25, [R1+0x650] ;  /* 0x0006500001197983 */ /* 0x000ea20000300800 */
[----:B----4-:R-:W4:Y:S01]  /*66e80*/  LDL.LU R28, [R1+0x1fc0] ;  /* 0x001fc000011c7983 */ /* 0x010f220000300800 */
[----:B------:R-:W2:Y:S01]  /*66e90*/  LDL R21, [R1+0x620] ;  /* 0x0006200001157983 */ /* 0x000ea20000100800 */
[----:B------:R-:W-:-:S02]  /*66ea0*/  IADD3 R0, R0, 0x62, RZ ;  /* 0x0000006200007810 */ /* 0x000fc40007ffe0ff */
[----:B------:R-:W-:Y:S02]  /*66eb0*/  ISETP.LT.AND P1, PT, R3, c[0x0][0x178], !P4 ;  /* 0x00005e0003007a0c */ /* 0x000fe40006721270 */
[----:B------:R-:W-:Y:S01]  /*66ec0*/  ISETP.GE.AND P6, PT, R0, c[0x0][0x17c], PT ;  /* 0x00005f0000007a0c */ /* 0x000fe20003fc6270 */
[C---:B------:R-:W-:Y:S02]  /*66ed0*/  IADD3 R0, R2.reuse, c[0x0][0x198], RZ ;  /* 0x0000660002007a10 */ /* 0x040fe40007ffe0ff */
[----:B------:R-:W-:Y:S01]  /*66ee0*/  IMAD.WIDE R2, R2, 0x2, R6 ;  /* 0x0000000202027825 */ /* 0x000fe200078e0206 */
[----:B--2---:R5:W-:Y:S04]  /*66ef0*/  @P3 STG.E.U16 [R22.64], R21 ;  /* 0x0000001516003986 */ /* 0x004be8000c10150a */
[----:B------:R0:W-:Y:S01]  /*66f00*/  @P0 STG.E.U16 [R2.64], R9 ;  /* 0x0000000902000986 */ /* 0x0001e2000c10150a */
[----:B------:R-:W-:-:S02]  /*66f10*/  ISETP.LT.AND P0, PT, R10, c[0x0][0x178], !P4 ;  /* 0x00005e000a007a0c */ /* 0x000fc40006701270 */
[----:B----4-:R-:W-:Y:S02]  /*66f20*/  ISETP.LT.AND P2, PT, R28, c[0x0][0x178], !P4 ;  /* 0x00005e001c007a0c */ /* 0x010fe40006741270 */
[----:B---3--:R-:W-:Y:S01]  /*66f30*/  ISETP.LT.AND P3, PT, R11, c[0x0][0x178], !P4 ;  /* 0x00005e000b007a0c */ /* 0x008fe20006761270 */
[----:B------:R-:W2:Y:S01]  /*66f40*/  LDL.LU R28, [R1+0x1fbc] ;  /* 0x001fbc00011c7983 */ /* 0x000ea20000300800 */
[----:B------:R-:W3:Y:S01]  /*66f50*/  LDL R10, [R1+0x1220] ;  /* 0x00122000010a7983 */ /* 0x000ee20000100800 */
[----:B-----5:R-:W-:Y:S01]  /*66f60*/  PRMT R22, R8, 0x7632, R22 ;  /* 0x0000763208167816 */ /* 0x020fe20000000016 */
[----:B------:R-:W-:Y:S01]  /*66f70*/  IMAD.WIDE R20, R0, 0x2, R18 ;  /* 0x0000000200147825 */ /* 0x000fe200078e0212 */
[----:B------:R-:W4:Y:S04]  /*66f80*/  LDL R8, [R1+0x1400] ;  /* 0x0014000001087983 */ /* 0x000f280000100800 */
[----:B0-----:R-:W5:Y:S04]  /*66f90*/  LDL R9, [R1+0x1404] ;  /* 0x0014040001097983 */ /* 0x001f680000100800 */
[----:B------:R0:W-:Y:S01]  /*66fa0*/  @P1 STG.E.U16 [R20.64], R22 ;  /* 0x0000001614001986 */ /* 0x0001e2000c10150a */
[----:B------:R-:W3:Y:S01]  /*66fb0*/  LDL.LU R11, [R1+0x600] ;  /* 0x00060000010b7983 */ /* 0x000ee20000300800 */
[----:B------:R-:W-:-:S02]  /*66fc0*/  ISETP.LT.AND P1, PT, R29, c[0x0][0x178], !P4 ;  /* 0x00005e001d007a0c */ /* 0x000fc40006721270 */
[----:B------:R-:W-:Y:S01]  /*66fd0*/  PRMT R2, R24, 0x7632, R2 ;  /* 0x0000763218027816 */ /* 0x000fe20000000002 */
[----:B------:R-:W3:Y:S01]  /*66fe0*/  LDL.LU R29, [R1+0x1fb8] ;  /* 0x001fb800011d7983 */ /* 0x000ee20000300800 */
[----:B------:R-:W-:Y:S01]  /*66ff0*/  PRMT R3, R25, 0x7632, R3 ;  /* 0x0000763219037816 */ /* 0x000fe20000000003 */
[----:B------:R-:W-:-:S04]  /*67000*/  IMAD.WIDE R24, R0, 0x2, R14 ;  /* 0x0000000200187825 */ /* 0x000fc800078e020e */
[----:B------:R1:W-:Y:S02]  /*67010*/  STL [R1+0x1fa0], R14 ;  /* 0x001fa00e01007387 */ /* 0x0003e40000100800 */
[----:B0-----:R-:W-:-:S04]  /*67020*/  IMAD.WIDE R20, R0, 0x2, R16 ;  /* 0x0000000200147825 */ /* 0x001fc800078e0210 */
[----:B------:R-:W-:Y:S01]  /*67030*/  IMAD.WIDE R22, R0, 0x2, R4 ;  /* 0x0000000200167825 */ /* 0x000fe200078e0204 */
[----:B-1----:R-:W5:Y:S03]  /*67040*/  LDL.LU R14, [R1+0x620] ;  /* 0x00062000010e7983 */ /* 0x002f660000300800 */
[----:B------:R0:W-:Y:S01]  /*67050*/  STL [R1+0x1f9c], R15 ;  /* 0x001f9c0f01007387 */ /* 0x0001e20000100800 */
[----:B------:R1:W-:Y:S01]  /*67060*/  @P0 STG.E.U16 [R20.64], R2 ;  /* 0x0000000214000986 */ /* 0x0003e2000c10150a */
[----:B------:R1:W-:Y:S03]  /*67070*/  @P2 STG.E.U16 [R22.64], R3 ;  /* 0x0000000316002986 */ /* 0x0003e6000c10150a */
[----:B0-----:R-:W5:Y:S01]  /*67080*/  LDL.LU R15, [R1+0x20] ;  /* 0x00002000010f7983 */ /* 0x001f620000300800 */
[----:B-1----:R-:W5:Y:S02]  /*67090*/  LDL R2, [R1+0x1188] ;  /* 0x0011880001027983 */ /* 0x002f640000100800 */
[----:B------:R-:W5:Y:S02]  /*670a0*/  LDL R20, [R1+0x13e8] ;  /* 0x0013e80001147983 */ /* 0x000f640000100800 */
[----:B------:R-:W5:Y:S01]  /*670b0*/  LDL R21, [R1+0x13ec] ;  /* 0x0013ec0001157983 */ /* 0x000f620000100800 */
[----:B------:R-:W5:Y:S01]  /*670c0*/  LDL.LU R22, [R1+0x610] ;  /* 0x0006100001167983 */ /* 0x000f620000300800 */
[----:B------:R-:W5:Y:S01]  /*670d0*/  LDL R23, [R1+0x13fc] ;  /* 0x0013fc0001177983 */ /* 0x000f620000100800 */
[----:B--2---:R-:W-:-:S05]  /*670e0*/  PRMT R28, R26, 0x7632, R28 ;  /* 0x000076321a1c7816 */ /* 0x004fca000000001c */
[----:B------:R-:W-:Y:S01]  /*670f0*/  @P3 STG.E.U16 [R24.64], R28 ;  /* 0x0000001c18003986 */ /* 0x000fe2000c10150a */
[----:B---3--:R-:W-:Y:S01]  /*67100*/  PRMT R29, R27, 0x7632, R29 ;  /* 0x000076321b1d7816 */ /* 0x008fe2000000001d */
[----:B------:R-:W-:-:S05]  /*67110*/  IMAD.WIDE R26, R0, 0x2, R12 ;  /* 0x00000002001a7825 */ /* 0x000fca00078e020c */
[----:B------:R0:W-:Y:S01]  /*67120*/  @P1 STG.E.U16 [R26.64], R29 ;  /* 0x0000001d1a001986 */ /* 0x0001e2000c10150a */
[----:B----4-:R-:W-:Y:S02]  /*67130*/  ISETP.LT.AND P1, PT, R8, c[0x0][0x178], !P4 ;  /* 0x00005e0008007a0c */ /* 0x010fe40006721270 */
[----:B0-----:R-:W-:Y:S02]  /*67140*/  IADD3 R27, R10, 0x63, RZ ;  /* 0x000000630a1b7810 */ /* 0x001fe40007ffe0ff */
[----:B-----5:R-:W-:Y:S01]  /*67150*/  ISETP.LT.AND P0, PT, R23, c[0x0][0x178], !P4 ;  /* 0x00005e0017007a0c */ /* 0x020fe20006701270 */
[----:B------:R-:W-:Y:S02]  /*67160*/  ISETP.LT.AND P4, PT, R9, c[0x0][0x178], !P4 ;  /* 0x00005e0009007a0c */ /* 0x000fe40006781270 */
[----:B------:R-:W0:Y:S04]  /*67170*/  LDS.128 R8, [R11] ;  /* 0x000000000b087984 */ /* 0x000e280000000c00 */
[----:B------:R-:W-:Y:S01]  /*67180*/  STL [R1+0x1f6c], R28 ;  /* 0x001f6c1c01007387 */ /* 0x000fe20000100800 */
[----:B------:R1:W-:Y:S01]  /*67190*/  STL [R1+0x1f68], R29 ;  /* 0x001f681d01007387 */ /* 0x0003e20000100800 */
[----:B------:R-:W-:-:S02]  /*671a0*/  PRMT R26, R14, 0x7632, R26 ;  /* 0x000076320e1a7816 */ /* 0x000fc4000000001a */
[----:B------:R-:W-:Y:S01]  /*671b0*/  PRMT R25, R15, 0x7632, R25 ;  /* 0x000076320f197816 */ /* 0x000fe20000000019 */
[----:B------:R-:W2:Y:S04]  /*671c0*/  LDL R14, [R1+0x6e0] ;  /* 0x0006e000010e7983 */ /* 0x000ea80000100800 */
[----:B------:R-:W3:Y:S04]  /*671d0*/  LDL R15, [R1+0x6d0] ;  /* 0x0006d000010f7983 */ /* 0x000ee80000100800 */
[----:B-1----:R-:W4:Y:S04]  /*671e0*/  LDL R29, [R1+0x13f8] ;  /* 0x0013f800011d7983 */ /* 0x002f280000100800 */
[----:B0-----:R-:W-:Y:S01]  /*671f0*/  STL.64 [R1+0x10], R8 ;  /* 0x0000100801007387 */ /* 0x001fe20000100a00 */
[----:B------:R0:W-:Y:S03]  /*67200*/  STL.64 [R1+0x18], R10 ;  /* 0x0000180a01007387 */ /* 0x0001e60000100a00 */
[----:B0-----:R-:W5:Y:S01]  /*67210*/  LDL.LU.64 R10, [R1+0x1fb0] ;  /* 0x001fb000010a7983 */ /* 0x001f620000300a00 */
[----:B------:R-:W2:Y:S02]  /*67220*/  LDL.LU.64 R8, [R1+0x1fa8] ;  /* 0x001fa80001087983 */ /* 0x000ea40000300a00 */
[----:B------:R-:W3:Y:S01]  /*67230*/  LDL.LU R28, [R1+0x6a0] ;  /* 0x0006a000011c7983 */ /* 0x000ee20000300800 */
[----:B------:R-:W-:-:S02]  /*67240*/  ISETP.LT.AND P3, PT, R2, c[0x0][0x178], !P6 ;  /* 0x00005e0002007a0c */ /* 0x000fc40007761270 */
[----:B------:R-:W-:Y:S02]  /*67250*/  PRMT R24, R22, 0x7632, R24 ;  /* 0x0000763216187816 */ /* 0x000fe40000000018 */
[----:B------:R-:W-:Y:S02]  /*67260*/  ISETP.LT.AND P5, PT, R20, c[0x0][0x178], !P6 ;  /* 0x00005e0014007a0c */ /* 0x000fe400077a1270 */
[----:B------:R-:W-:Y:S01]  /*67270*/  ISETP.LT.AND P2, PT, R21, c[0x0][0x178], !P6 ;  /* 0x00005e0015007a0c */ /* 0x000fe20007741270 */
[----:B------:R-:W-:-:S04]  /*67280*/  IMAD.WIDE R22, R0, 0x2, R6 ;  /* 0x0000000200167825 */ /* 0x000fc800078e0206 */
[----:B-----5:R-:W-:-:S04]  /*67290*/  IMAD.WIDE R2, R0, 0x2, R10 ;  /* 0x0000000200027825 */ /* 0x020fc800078e020a */
[C---:B--2---:R-:W-:Y:S01]  /*672a0*/  IMAD.WIDE R20, R0.reuse, 0x2, R8 ;  /* 0x0000000200147825 */ /* 0x044fe200078e0208 */
[----:B------:R-:W-:Y:S01]  /*672b0*/  IADD3 R0, R0, c[0x0][0x198], RZ ;  /* 0x0000660000007a10 */ /* 0x000fe20007ffe0ff */
[----:B---3--:R0:W-:Y:S04]  /*672c0*/  STL [R1+0x1f98], R28 ;  /* 0x001f981c01007387 */ /* 0x0081e80000100800 */
[----:B------:R1:W-:Y:S01]  /*672d0*/  @P0 STG.E.U16 [R2.64], R24 ;  /* 0x0000001802000986 */ /* 0x0003e2000c10150a */
[----:B------:R-:W-:Y:S01]  /*672e0*/  ISETP.GE.AND P0, PT, R27, c[0x0][0x17c], PT ;  /* 0x00005f001b007a0c */ /* 0x000fe20003f06270 */
[----:B------:R2:W-:Y:S02]  /*672f0*/  @P1 STG.E.U16 [R20.64], R26 ;  /* 0x0000001a14001986 */ /* 0x0005e4000c10150a */
[----:B------:R3:W-:Y:S01]  /*67300*/  @P4 STG.E.U16 [R22.64], R25 ;  /* 0x0000001916004986 */ /* 0x0007e2000c10150a */
[----:B0-----:R-:W5:Y:S04]  /*67310*/  LDL R28, [R1+0x6b0] ;  /* 0x0006b000011c7983 */ /* 0x001f680000100800 */
[----:B-1----:R-:W4:Y:S01]  /*67320*/  LDL R24, [R1+0x13fc] ;  /* 0x0013fc0001187983 */ /* 0x002f220000100800 */
[----:B------:R-:W4:Y:S02]  /*67330*/  LDL.LU R27, [R1+0x10] ;  /* 0x00001000011b7983 */ /* 0x000f240000300800 */
[----:B------:R-:W-:-:S04]  /*67340*/  IMAD.WIDE R2, R0, 0x2, R18 ;  /* 0x0000000200027825 */ /* 0x000fc800078e0212 */
[C---:B--2---:R-:W-:Y:S01]  /*67350*/  IMAD.WIDE R20, R0.reuse, 0x2, R16 ;  /* 0x0000000200147825 */ /* 0x044fe200078e0210 */
[----:B------:R-:W2:Y:S03]  /*67360*/  LDL.LU R26, [R1+0x680] ;  /* 0x00068000011a7983 */ /* 0x000ea60000300800 */
[----:B---3--:R-:W3:Y:S02]  /*67370*/  LDL R23, [R1+0x13f0] ;  /* 0x0013f00001177983 */ /* 0x008ee40000100800 */
[----:B------:R-:W2:Y:S01]  /*67380*/  LDL R25, [R1+0x1404] ;  /* 0x0014040001197983 */ /* 0x000ea20000100800 */
[----:B------:R0:W-:Y:S01]  /*67390*/  @P3 STG.E.U16 [R2.64], R14 ;  /* 0x0000000e02003986 */ /* 0x0001e2000c10150a */
[----:B------:R1:W-:Y:S03]  /*673a0*/  @P5 STG.E.U16 [R20.64], R15 ;  /* 0x0000000f14005986 */ /* 0x0003e6000c10150a */
[----:B0-----:R-:W2:Y:S01]  /*673b0*/  LDL.LU R14, [R1+0x1fa0] ;  /* 0x001fa000010e7983 */ /* 0x001ea20000300800 */
[----:B------:R-:W2:Y:S02]  /*673c0*/  LDL R2, [R1+0x1220] ;  /* 0x0012200001027983 */ /* 0x000ea40000100800 */
[----:B------:R-:W2:Y:S02]  /*673d0*/  LDL R3, [R1+0x1400] ;  /* 0x0014000001037983 */ /* 0x000ea40000100800 */
[----:B-1----:R-:W2:Y:S01]  /*673e0*/  LDL.LU R15, [R1+0x1f9c] ;  /* 0x001f9c00010f7983 */ /* 0x002ea20000300800 */
[----:B------:R-:W2:Y:S01]  /*673f0*/  LDL R21, [R1+0x6c0] ;  /* 0x0006c00001157983 */ /* 0x000ea20000100800 */
[----:B---3--:R-:W-:Y:S01]  /*67400*/  ISETP.LT.AND P1, PT, R23, c[0x0][0x178], !P6 ;  /* 0x00005e0017007a0c */ /* 0x008fe20007721270 */
[----:B------:R-:W-:-:S05]  /*67410*/  IMAD.WIDE R22, R0, 0x2, R4 ;  /* 0x0000000200167825 */ /* 0x000fca00078e0204 */
[----:B--2---:R0:W-:Y:S02]  /*67420*/  @P2 STG.E.U16 [R22.64], R21 ;  /* 0x0000001516002986 */ /* 0x0041e4000c10150a */
[----:B0-----:R-:W-:-:S05]  /*67430*/  IMAD.WIDE R20, R0, 0x2, R14 ;  /* 0x0000000200147825 */ /* 0x001fca00078e020e */
[----:B-----5:R0:W-:Y:S04]  /*67440*/  @P1 STG.E.U16 [R20.64], R28 ;  /* 0x0000001c14001986 */ /* 0x0201e8000c10150a */
[----:B0-----:R-:W2:Y:S01]  /*67450*/  LDL.LU R28, [R1+0x1f98] ;  /* 0x001f9800011c7983 */ /* 0x001ea20000300800 */
[----:B----4-:R-:W-:Y:S01]  /*67460*/  ISETP.LT.AND P4, PT, R29, c[0x0][0x178], !P6 ;  /* 0x00005e001d007a0c */ /* 0x010fe20007781270 */
[----:B------:R-:W-:-:S04]  /*67470*/  IMAD.WIDE R22, R0, 0x2, R12 ;  /* 0x0000000200167825 */ /* 0x000fc800078e020c */
[----:B------:R-:W3:Y:S01]  /*67480*/  LDL R21, [R1+0x1188] ;  /* 0x0011880001157983 */ /* 0x000ee20000100800 */
[----:B------:R-:W-:Y:S02]  /*67490*/  ISETP.LT.AND P3, PT, R24, c[0x0][0x178], !P6 ;  /* 0x00005e0018007a0c */ /* 0x000fe40007761270 */
[----:B------:R-:W-:Y:S02]  /*674a0*/  ISETP.LT.AND P5, PT, R3, c[0x0][0x178], !P6 ;  /* 0x00005e0003007a0c */ /* 0x000fe400077a1270 */
[----:B------:R-:W-:-:S03]  /*674b0*/  IADD3 R2, R2, 0x64, RZ ;  /* 0x0000006402027810 */ /* 0x000fc60007ffe0ff */
[----:B--2---:R0:W-:Y:S04]  /*674c0*/  @P4 STG.E.U16 [R22.64], R28 ;  /* 0x0000001c16004986 */ /* 0x0041e8000c10150a */
[----:B0-----:R-:W2:Y:S01]  /*674d0*/  LDL R22, [R1+0x690] ;  /* 0x0006900001167983 */ /* 0x001ea20000100800 */
[----:B------:R-:W-:Y:S01]  /*674e0*/  ISETP.GE.AND P2, PT, R2, c[0x0][0x17c], PT ;  /* 0x00005f0002007a0c */ /* 0x000fe20003f46270 */
[----:B------:R-:W-:Y:S01]  /*674f0*/  IMAD.WIDE R2, R0, 0x2, R10 ;  /* 0x0000000200027825 */ /* 0x000fe200078e020a */
[----:B---3--:R-:W-:-:S03]  /*67500*/  ISETP.LT.AND P1, PT, R21, c[0x0][0x178], !P0 ;  /* 0x00005e0015007a0c */ /* 0x008fc60004721270 */
[C---:B------:R-:W-:Y:S01]  /*67510*/  IMAD.WIDE R20, R0.reuse, 0x2, R8 ;  /* 0x0000000200147825 */ /* 0x040fe200078e0208 */
[----:B------:R-:W3:Y:S04]  /*67520*/  LDL R23, [R1+0x13e8] ;  /* 0x0013e80001177983 */ /* 0x000ee80000100800 */
[----:B--2---:R-:W-:Y:S01]  /*67530*/  @P3 STG.E.U16 [R2.64], R22 ;  /* 0x0000001602003986 */ /* 0x004fe2000c10150a */
[----:B------:R0:W-:Y:S03]  /*67540*/  @P5 STG.E.U16 [R20.64], R26 ;  /* 0x0000001a14005986 */ /* 0x0001e6000c10150a */
[----:B0-----:R-:W2:Y:S01]  /*67550*/  LDL.LU R20, [R1+0x6e0] ;  /* 0x0006e00001147983 */ /* 0x001ea20000300800 */
[----:B------:R-:W4:Y:S01]  /*67560*/  LDL R21, [R1+0x13ec] ;  /* 0x0013ec0001157983 */ /* 0x000f220000100800 */
[----:B------:R-:W-:Y:S01]  /*67570*/  IADD3 R2, R0, c[0x0][0x198], RZ ;  /* 0x0000660000027a10 */ /* 0x000fe20007ffe0ff */
[----:B------:R0:W-:Y:S01]  /*67580*/  STL [R1+0x1f80], R19 ;  /* 0x001f801301007387 */ /* 0x0001e20000100800 */
[----:B------:R-:W-:-:S02]  /*67590*/  ISETP.LT.AND P6, PT, R25, c[0x0][0x178], !P6 ;  /* 0x00005e0019007a0c */ /* 0x000fc400077c1270 */
[----:B---3--:R-:W-:Y:S02]  /*675a0*/  ISETP.LT.AND P3, PT, R23, c[0x0][0x178], !P0 ;  /* 0x00005e0017007a0c */ /* 0x008fe40004761270 */
[----:B--2---:R-:W-:Y:S02]  /*675b0*/  PRMT R3, R20, 0x7632, R3 ;  /* 0x0000763214037816 */ /* 0x004fe40000000003 */
[----:B----4-:R-:W-:Y:S01]  /*675c0*/  ISETP.LT.AND P4, PT, R21, c[0x0][0x178], !P0 ;  /* 0x00005e0015007a0c */ /* 0x010fe20004781270 */
[----:B------:R-:W-:Y:S02]  /*675d0*/  IMAD.WIDE R20, R2, 0x2, R18 ;  /* 0x0000000202147825 */ /* 0x000fe400078e0212 */
[----:B0-----:R-:W2:Y:S02]  /*675e0*/  LDL R19, [R1+0x13f0] ;  /* 0x0013f00001137983 */ /* 0x001ea40000100800 */
[----:B------:R-:W-:-:S05]  /*675f0*/  IMAD.WIDE R22, R0, 0x2, R6 ;  /* 0x0000000200167825 */ /* 0x000fca00078e0206 */
[----:B------:R0:W-:Y:S04]  /*67600*/  @P6 STG.E.U16 [R22.64], R27 ;  /* 0x0000001b16006986 */ /* 0x0001e8000c10150a */
[----:B0-----:R-:W3:Y:S01]  /*67610*/  LDL.LU R23, [R1+0x6d0] ;  /* 0x0006d00001177983 */ /* 0x001ee20000300800 */
[----:B--2---:R-:W-:-:S03]  /*67620*/  ISETP.LT.AND P5, PT, R19, c[0x0][0x178], !P0 ;  /* 0x00005e0013007a0c */ /* 0x004fc600047a1270 */
[----:B------:R-:W2:Y:S04]  /*67630*/  LDL R19, [R1+0x1188] ;  /* 0x0011880001137983 */ /* 0x000ea80000100800 */
[----:B------:R-:W-:Y:S01]  /*67640*/  @P1 STG.E.U16 [R20.64], R3 ;  /* 0x0000000314001986 */ /* 0x000fe2000c10150a */
[----:B---3--:R-:W-:Y:S01]  /*67650*/  PRMT R0, R23, 0x7632, R0 ;  /* 0x0000763217007816 */ /* 0x008fe20000000000 */
[C---:B------:R-:W-:Y:S02]  /*67660*/  IMAD.WIDE R22, R2.reuse, 0x2, R16 ;  /* 0x0000000202167825 */ /* 0x040fe400078e0210 */
[----:B--2---:R0:W-:Y:S04]  /*67670*/  STL.64 [R1+0x1f90], R18 ;  /* 0x001f901201007387 */ /* 0x0041e80000100a00 */
[----:B0-----:R-:W2:Y:S01]  /*67680*/  LDL.LU R18, [R1+0x690] ;  /* 0x0006900001127983 */ /* 0x001ea20000300800 */
[----:B------:R-:W3:Y:S02]  /*67690*/  LDL.LU R19, [R1+0x604] ;  /* 0x0006040001137983 */ /* 0x000ee40000300800 */
[----:B------:R0:W-:Y:S02]  /*676a0*/  STL.64 [R1+0x1f88], R16 ;  /* 0x001f881001007387 */ /* 0x0001e40000100a00 */
[----:B0-----:R-:W4:Y:S01]  /*676b0*/  LDL.LU R16, [R1+0x6b0] ;  /* 0x0006b00001107983 */ /* 0x001f220000300800 */
[----:B------:R-:W5:Y:S02]  /*676c0*/  LDL R17, [R1+0x1400] ;  /* 0x0014000001117983 */ /* 0x000f640000100800 */
[----:B------:R-:W2:Y:S01]  /*676d0*/  LDL.LU R21, [R1+0x6c0] ;  /* 0x0006c00001157983 */ /* 0x000ea20000300800 */
[----:B------:R0:W-:Y:S02]  /*676e0*/  @P3 STG.E.U16 [R22.64], R0 ;  /* 0x0000000016003986 */ /* 0x0001e4000c10150a */
[----:B0-----:R-:W-:Y:S01]  /*676f0*/  IMAD.WIDE R22, R2, 0x2, R14 ;  /* 0x0000000202167825 */ /* 0x001fe200078e020e */
[----:B------:R-:W-:-:S02]  /*67700*/  ISETP.LT.AND P1, PT, R29, c[0x0][0x178], !P0 ;  /* 0x00005e001d007a0c */ /* 0x000fc40004721270 */
[----:B----4-:R-:W-:Y:S02]  /*67710*/  PRMT R0, R16, 0x7632, R0 ;  /* 0x0000763210007816 */ /* 0x010fe40000000000 */
[----:B--2---:R-:W-:Y:S01]  /*67720*/  PRMT R3, R21, 0x7632, R3 ;  /* 0x0000763215037816 */ /* 0x004fe20000000003 */
[----:B------:R-:W-:Y:S01]  /*67730*/  IMAD.WIDE R20, R2, 0x2, R4 ;  /* 0x0000000202147825 */ /* 0x000fe200078e0204 */
[----:B-----5:R-:W-:-:S04]  /*67740*/  ISETP.LT.AND P3, PT, R17, c[0x0][0x178], !P0 ;  /* 0x00005e0011007a0c */ /* 0x020fc80004761270 */
[----:B------:R-:W-:Y:S01]  /*67750*/  @P4 STG.E.U16 [R20.64], R3 ;  /* 0x0000000314004986 */ /* 0x000fe2000c10150a */
[----:B------:R0:W-:Y:S02]  /*67760*/  @P5 STG.E.U16 [R22.64], R0 ;  /* 0x0000000016005986 */ /* 0x0001e4000c10150a */
[----:B0-----:R-:W-:Y:S02]  /*67770*/  PRMT R0, R18, 0x7632, R0 ;  /* 0x0000763212007816 */ /* 0x001fe40000000000 */
[----:B---3--:R-:W0:Y:S01]  /*67780*/  LDS.128 R16, [R19] ;  /* 0x0000000013107984 */ /* 0x008e220000000c00 */
[----:B------:R-:W-:Y:S01]  /*67790*/  PRMT R3, R28, 0x7632, R3 ;  /* 0x000076321c037816 */ /* 0x000fe20000000003 */
[----:B------:R-:W-:-:S04]  /*677a0*/  IMAD.WIDE R20, R2, 0x2, R12 ;  /* 0x0000000202147825 */ /* 0x000fc800078e020c */
[----:B------:R-:W2:Y:S01]  /*677b0*/  LDL.LU R28, [R1+0x740] ;  /* 0x00074000011c7983 */ /* 0x000ea20000300800 */
[----:B------:R-:W-:Y:S02]  /*677c0*/  ISETP.LT.AND P4, PT, R25, c[0x0][0x178], !P0 ;  /* 0x00005e0019007a0c */ /* 0x000fe40004781270 */
[----:B------:R-:W3:Y:S01]  /*677d0*/  LDL R25, [R1+0x750] ;  /* 0x0007500001197983 */ /* 0x000ee20000100800 */
[----:B------:R-:W-:Y:S03]  /*677e0*/  STL [R1+0x1f7c], R10 ;  /* 0x001f7c0a01007387 */ /* 0x000fe60000100800 */
[----:B------:R1:W-:Y:S01]  /*677f0*/  @P1 STG.E.U16 [R20.64], R3 ;  /* 0x0000000314001986 */ /* 0x0003e2000c10150a */
[----:B------:R-:W-:Y:S01]  /*67800*/  STL [R1+0x1f78], R11 ;  /* 0x001f780b01007387 */ /* 0x000fe20000100800 */
[----:B-1----:R-:W-:Y:S02]  /*67810*/  PRMT R3, R26, 0x7632, R3 ;  /* 0x000076321a037816 */ /* 0x002fe40000000003 */
[----:B------:R-:W4:Y:S04]  /*67820*/  LDL.LU R26, [R1+0x700] ;  /* 0x00070000011a7983 */ /* 0x000f280000300800 */
[----:B0-----:R-:W-:Y:S01]  /*67830*/  STL.64 [R1+0x30], R16 ;  /* 0x0000301001007387 */ /* 0x001fe20000100a00 */
[----:B------:R0:W-:Y:S03]  /*67840*/  STL.64 [R1+0x38], R18 ;  /* 0x0000381201007387 */ /* 0x0001e60000100a00 */
[----:B0-----:R-:W5:Y:S01]  /*67850*/  LDL.LU.64 R18, [R1+0x1f90] ;  /* 0x001f900001127983 */ /* 0x001f620000300a00 */
[----:B------:R-:W-:Y:S01]  /*67860*/  ISETP.LT.AND P6, PT, R24, c[0x0][0x178], !P0 ;  /* 0x00005e0018007a0c */ /* 0x000fe200047c1270 */
[----:B------:R-:W-:-:S04]  /*67870*/  IMAD.WIDE R22, R2, 0x2, R10 ;  /* 0x0000000202167825 */ /* 0x000fc800078e020a */
[----:B------:R-:W-:Y:S01]  /*67880*/  IMAD.WIDE R20, R2, 0x2, R8 ;  /* 0x0000000202147825 */ /* 0x000fe200078e0208 */
[----:B------:R-:W2:Y:S03]  /*67890*/  LDL.LU.64 R16, [R1+0x1f88] ;  /* 0x001f880001107983 */ /* 0x000ea60000300a00 */
[----:B------:R-:W2:Y:S02]  /*678a0*/  LDL R10, [R1+0x730] ;  /* 0x00073000010a7983 */ /* 0x000ea40000100800 */
[----:B------:R-:W2:Y:S02]  /*678b0*/  LDL R11, [R1+0x1400] ;  /* 0x00140000010b7983 */ /* 0x000ea40000100800 */
[----:B------:R0:W-:Y:S01]  /*678c0*/  @P6 STG.E.U16 [R22.64], R0 ;  /* 0x0000000016006986 */ /* 0x0001e2000c10150a */
[----:B------:R1:W-:Y:S01]  /*678d0*/  @P3 STG.E.U16 [R20.64], R3 ;  /* 0x0000000314003986 */ /* 0x0003e2000c10150a */
[----:B0-----:R-:W-:-:S02]  /*678e0*/  PRMT R0, R27, 0x7632, R0 ;  /* 0x000076321b007816 */ /* 0x001fc40000000000 */
[----:B------:R-:W2:Y:S01]  /*678f0*/  LDL.LU R27, [R1+0x710] ;  /* 0x00071000011b7983 */ /* 0x000ea20000300800 */
[----:B------:R-:W-:-:S05]  /*67900*/  IMAD.WIDE R22, R2, 0x2, R6 ;  /* 0x0000000202167825 */ /* 0x000fca00078e0206 */
[----:B------:R0:W-:Y:S01]  /*67910*/  @P4 STG.E.U16 [R22.64], R0 ;  /* 0x0000000016004986 */ /* 0x0001e2000c10150a */
[----:B------:R-:W-:Y:S02]  /*67920*/  ISETP.LT.AND P5, PT, R29, c[0x0][0x178], !P2 ;  /* 0x00005e001d007a0c */ /* 0x000fe400057a1270 */
[----:B-----5:R-:W-:Y:S02]  /*67930*/  ISETP.LT.AND P0, PT, R19, c[0x0][0x178], !P2 ;  /* 0x00005e0013007a0c */ /* 0x020fe40005701270 */
[----:B------:R-:W5:Y:S01]  /*67940*/  LDL.LU R19, [R1+0x1f80] ;  /* 0x001f800001137983 */ /* 0x000f620000300800 */
[----:B-1----:R-:W2:Y:S02]  /*67950*/  LDL R3, [R1+0x13e8] ;  /* 0x0013e80001037983 */ /* 0x002ea40000100800 */
[----:B------:R-:W3:Y:S02]  /*67960*/  LDL R21, [R1+0x13ec] ;  /* 0x0013ec0001157983 */ /* 0x000ee40000100800 */
[----:B------:R-:W4:Y:S01]  /*67970*/  LDL R20, [R1+0x1220] ;  /* 0x0012200001147983 */ /* 0x000f220000100800 */
[----:B0-----:R-:W5:Y:S01]  /*67980*/  LDL R23, [R1+0x13f0] ;  /* 0x0013f00001177983 */ /* 0x001f620000100800 */
[----:B------:R0:W-:Y:S03]  /*67990*/  STL [R1+0x1f70], R29 ;  /* 0x001f701d01007387 */ /* 0x0001e60000100800 */
[----:B0-----:R-:W5:Y:S01]  /*679a0*/  LDL R29, [R1+0x30] ;  /* 0x00003000011d7983 */ /* 0x001f620000100800 */
[----:B------:R-:W-:-:S02]  /*679b0*/  IADD3 R2, R2, c[0x0][0x198], RZ ;  /* 0x0000660002027a10 */ /* 0x000fc40007ffe0ff */
[----:B--2---:R-:W-:Y:S02]  /*679c0*/  ISETP.LT.AND P3, PT, R3, c[0x0][0x178], !P2 ;  /* 0x00005e0003007a0c */ /* 0x004fe40005761270 */
[----:B---3--:R-:W-:Y:S02]  /*679d0*/  ISETP.LT.AND P4, PT, R21, c[0x0][0x178], !P2 ;  /* 0x00005e0015007a0c */ /* 0x008fe40005781270 */
[C---:B----4-:R-:W-:Y:S02]  /*679e0*/  IADD3 R0, R20.reuse, 0x65, RZ ;  /* 0x0000006514007810 */ /* 0x050fe40007ffe0ff */
[----:B------:R-:W-:Y:S01]  /*679f0*/  IADD3 R3, R20, 0x66, RZ ;  /* 0x0000006614037810 */ /* 0x000fe20007ffe0ff */
[----:B-----5:R-:W-:Y:S01]  /*67a00*/  IMAD.WIDE R20, R2, 0x2, R18 ;  /* 0x0000000202147825 */ /* 0x020fe200078e0212 */
[----:B------:R-:W-:-:S03]  /*67a10*/  ISETP.LT.AND P6, PT, R23, c[0x0][0x178], !P2 ;  /* 0x00005e0017007a0c */ /* 0x000fc600057c1270 */
[----:B------:R-:W-:Y:S01]  /*67a20*/  IMAD.WIDE R22, R2, 0x2, R16 ;  /* 0x0000000202167825 */ /* 0x000fe200078e0210 */
[----:B------:R0:W-:Y:S01]  /*67a30*/  @P0 STG.E.U16 [R20.64], R25 ;  /* 0x0000001914000986 */ /* 0x0001e2000c10150a */
[----:B------:R-:W-:Y:S02]  /*67a40*/  ISETP.GE.AND P1, PT, R0, c[0x0][0x17c], PT ;  /* 0x00005f0000007a0c */ /* 0x000fe40003f26270 */
[----:B------:R-:W-:Y:S01]  /*67a50*/  ISETP.GE.AND P0, PT, R3, c[0x0][0x17c], PT ;  /* 0x00005f0003007a0c */ /* 0x000fe20003f06270 */
[----:B------:R-:W-:Y:S04]  /*67a60*/  @P3 STG.E.U16 [R22.64], R28 ;  /* 0x0000001c16003986 */ /* 0x000fe8000c10150a */
[----:B------:R1:W-:Y:S01]  /*67a70*/  STL [R1+0x1f74], R29 ;  /* 0x001f741d01007387 */ /* 0x0003e20000100800 */
[----:B------:R-:W2:Y:S02]  /*67a80*/  LDL R0, [R1+0x13e8] ;  /* 0x0013e80001007983 */ /* 0x000ea40000100800 */
[----:B------:R-:W3:Y:S02]  /*67a90*/  LDL R3, [R1+0x1188] ;  /* 0x0011880001037983 */ /* 0x000ee40000100800 */
[----:B0-----:R-:W-:Y:S01]  /*67aa0*/  IMAD.WIDE R20, R2, 0x2, R4 ;  /* 0x0000000202147825 */ /* 0x001fe200078e0204 */
[----:B-1----:R-:W4:Y:S04]  /*67ab0*/  LDL R29, [R1+0x6f0] ;  /* 0x0006f000011d7983 */ /* 0x002f280000100800 */
[----:B------:R0:W-:Y:S01]  /*67ac0*/  @P4 STG.E.U16 [R20.64], R10 ;  /* 0x0000000a14004986 */ /* 0x0001e2000c10150a */
[----:B------:R-:W-:-:S03]  /*67ad0*/  ISETP.LT.AND P4, PT, R11, c[0x0][0x178], !P2 ;  /* 0x00005e000b007a0c */ /* 0x000fc60005781270 */
[----:B0-----:R-:W5:Y:S01]  /*67ae0*/  LDL.LU R10, [R1+0x1f7c] ;  /* 0x001f7c00010a7983 */ /* 0x001f620000300800 */
[----:B------:R-:W2:Y:S02]  /*67af0*/  LDL R20, [R1+0x1404] ;  /* 0x0014040001147983 */ /* 0x000ea40000100800 */
[----:B------:R-:W3:Y:S02]  /*67b00*/  LDL R21, [R1+0x720] ;  /* 0x0007200001157983 */ /* 0x000ee40000100800 */
[----:B------:R-:W5:Y:S01]  /*67b10*/  LDL.LU R11, [R1+0x1f78] ;  /* 0x001f7800010b7983 */ /* 0x000f620000300800 */
[----:B------:R-:W-:Y:S01]  /*67b20*/  ISETP.LT.AND P3, PT, R24, c[0x0][0x178], !P2 ;  /* 0x00005e0018007a0c */ /* 0x000fe20005761270 */
[----:B------:R-:W-:-:S04]  /*67b30*/  IMAD.WIDE R22, R2, 0x2, R14 ;  /* 0x0000000202167825 */ /* 0x000fc800078e020e */
[----:B------:R-:W-:Y:S01]  /*67b40*/  IMAD.WIDE R24, R2, 0x2, R12 ;  /* 0x0000000202187825 */ /* 0x000fe200078e020c */
[----:B--2---:R-:W-:Y:S01]  /*67b50*/  ISETP.LT.AND P2, PT, R20, c[0x0][0x178], !P2 ;  /* 0x00005e0014007a0c */ /* 0x004fe20005741270 */
[----:B---3--:R5:W-:Y:S03]  /*67b60*/  @P6 STG.E.U16 [R22.64], R21 ;  /* 0x0000001516006986 */ /* 0x008be6000c10150a */
[----:B------:R0:W-:Y:S02]  /*67b70*/  @P5 STG.E.U16 [R24.64], R26 ;  /* 0x0000001a18005986 */ /* 0x0001e4000c10150a */
[----:B-----5:R-:W-:-:S04]  /*67b80*/  IMAD.WIDE R22, R2, 0x2, R10 ;  /* 0x0000000202167825 */ /* 0x020fc800078e020a */
[----:B------:R-:W-:Y:S01]  /*67b90*/  IMAD.WIDE R20, R2, 0x2, R8 ;  /* 0x0000000202147825 */ /* 0x000fe200078e0208 */
[----:B0-----:R-:W2:Y:S04]  /*67ba0*/  LDL.LU R25, [R1+0x720] ;  /* 0x0007200001197983 */ /* 0x001ea80000300800 */
[----:B------:R0:W-:Y:S01]  /*67bb0*/  @P3 STG.E.U16 [R22.64], R27 ;  /* 0x0000001b16003986 */ /* 0x0001e2000c10150a */
[----:B----4-:R1:W-:Y:S03]  /*67bc0*/  @P4 STG.E.U16 [R20.64], R29 ;  /* 0x0000001d14004986 */ /* 0x0103e6000c10150a */
[----:B0-----:R-:W3:Y:S01]  /*67bd0*/  LDL.LU R23, [R1+0x750] ;  /* 0x0007500001177983 */ /* 0x001ee20000300800 */
[----:B-1----:R-:W4:Y:S01]  /*67be0*/  LDL.LU R29, [R1+0x1f74] ;  /* 0x001f7400011d7983 */ /* 0x002f220000300800 */
[----:B------:R-:W-:-:S02]  /*67bf0*/  ISETP.LT.AND P5, PT, R0, c[0x0][0x178], !P1 ;  /* 0x00005e0000007a0c */ /* 0x000fc40004fa1270 */
[----:B------:R-:W-:Y:S01]  /*67c00*/  ISETP.LT.AND P6, PT, R3, c[0x0][0x178], !P1 ;  /* 0x00005e0003007a0c */ /* 0x000fe20004fc1270 */
[C---:B------:R-:W-:Y:S02]  /*67c10*/  IADD3 R0, R2.reuse, c[0x0][0x198], RZ ;  /* 0x0000660002007a10 */ /* 0x040fe40007ffe0ff */
[----:B------:R-:W-:Y:S01]  /*67c20*/  IMAD.WIDE R2, R2, 0x2, R6 ;  /* 0x0000000202027825 */ /* 0x000fe200078e0206 */
[----:B------:R-:W5:Y:S01]  /*67c30*/  LDL.LU R21, [R1+0x730] ;  /* 0x0007300001157983 */ /* 0x000f620000300800 */
[----:B------:R-:W-:-:S03]  /*67c40*/  PRMT R20, R28, 0x7632, R20 ;  /* 0x000076321c147816 */ /* 0x000fc60000000014 */
[----:B----4-:R0:W-:Y:S01]  /*67c50*/  @P2 STG.E.U16 [R2.64], R29 ;  /* 0x0000001d02002986 */ /* 0x0101e2000c10150a */
[----:B---3--:R-:W-:Y:S01]  /*67c60*/  PRMT R24, R23, 0x7632, R24 ;  /* 0x0000763217187816 */ /* 0x008fe20000000018 */
[C---:B------:R-:W-:Y:S02]  /*67c70*/  IMAD.WIDE R22, R0.reuse, 0x2, R18 ;  /* 0x0000000200167825 */ /* 0x040fe400078e0212 */
[----:B0-----:R-:W3:Y:S02]  /*67c80*/  LDL.LU R29, [R1+0x1f70] ;  /* 0x001f7000011d7983 */ /* 0x001ee40000300800 */
[----:B------:R-:W4:Y:S02]  /*67c90*/  LDL.LU R28, [R1+0x1f6c] ;  /* 0x001f6c00011c7983 */ /* 0x000f240000300800 */
[----:B------:R0:W-:Y:S02]  /*67ca0*/  STL.64 [R1+0x1f60], R18 ;  /* 0x001f601201007387 */ /* 0x0001e40000100a00 */
[C---:B------:R-:W-:Y:S01]  /*67cb0*/  IMAD.WIDE R2, R0.reuse, 0x2, R16 ;  /* 0x0000000200027825 */ /* 0x040fe200078e0210 */
[----:B0-----:R-:W4:Y:S03]  /*67cc0*/  LDL R18, [R1+0x13fc] ;  /* 0x0013fc0001127983 */ /* 0x001f260000100800 */
[----:B------:R-:W4:Y:S02]  /*67cd0*/  LDL.LU R19, [R1+0x608] ;  /* 0x0006080001137983 */ /* 0x000f240000300800 */
[----:B------:R0:W-:Y:S02]  /*67ce0*/  STL.64 [R1+0x1f58], R16 ;  /* 0x001f581001007387 */ /* 0x0001e40000100a00 */
[----:B0-----:R-:W4:Y:S04]  /*67cf0*/  LDL R16, [R1+0x13ec] ;  /* 0x0013ec0001107983 */ /* 0x001f280000100800 */
[----:B------:R-:W4:Y:S04]  /*67d00*/  LDL R17, [R1+0x13f0] ;  /* 0x0013f00001117983 */ /* 0x000f280000100800 */
[----:B------:R-:W-:Y:S01]  /*67d10*/  @P6 STG.E.U16 [R22.64], R24 ;  /* 0x0000001816006986 */ /* 0x000fe2000c10150a */
[----:B------:R5:W-:Y:S02]  /*67d20*/  @P5 STG.E.U16 [R2.64], R20 ;  /* 0x0000001402005986 */ /* 0x000be4000c10150a */
[----:B-----5:R-:W-:Y:S01]  /*67d30*/  PRMT R2, R21, 0x7632, R2 ;  /* 0x0000763215027816 */ /* 0x020fe20000000002 */
[----:B------:R-:W-:Y:S01]  /*67d40*/  IMAD.WIDE R20, R0, 0x2, R4 ;  /* 0x0000000200147825 */ /* 0x000fe200078e0204 */
[----:B--2---:R-:W-:-:S03]  /*67d50*/  PRMT R3, R25, 0x7632, R3 ;  /* 0x0000763219037816 */ /* 0x004fc60000000003 */
[----:B------:R-:W-:-:S04]  /*67d60*/  IMAD.WIDE R22, R0, 0x2, R14 ;  /* 0x0000000200167825 */ /* 0x000fc800078e020e */
[----:B------:R-:W-:Y:S01]  /*67d70*/  IMAD.WIDE R24, R0, 0x2, R12 ;  /* 0x0000000200187825 */ /* 0x000fe200078e020c */
[----:B---3--:R-:W-:Y:S02]  /*67d80*/  ISETP.LT.AND P4, PT, R29, c[0x0][0x178], !P1 ;  /* 0x00005e001d007a0c */ /* 0x008fe40004f81270 */
[----:B------:R-:W2:Y:S01]  /*67d90*/  LDL.LU R29, [R1+0x1f68] ;  /* 0x001f6800011d7983 */ /* 0x000ea20000300800 */
[----:B----4-:R-:W-:-:S03]  /*67da0*/  PRMT R28, R26, 0x7632, R28 ;  /* 0x000076321a1c7816 */ /* 0x010fc6000000001c */
[----:B------:R0:W-:Y:S04]  /*67db0*/  STL [R1+0x1f54], R15 ;  /* 0x001f540f01007387 */ /* 0x0001e80000100800 */
[----:B0-----:R-:W3:Y:S01]  /*67dc0*/  LDL R15, [R1+0x1188] ;  /* 0x00118800010f7983 */ /* 0x001ee20000100800 */
[----:B------:R-:W-:Y:S02]  /*67dd0*/  ISETP.LT.AND P2, PT, R16, c[0x0][0x178], !P1 ;  /* 0x00005e0010007a0c */ /* 0x000fe40004f41270 */
[----:B------:R-:W-:-:S11]  /*67de0*/  ISETP.LT.AND P3, PT, R17, c[0x0][0x178], !P1 ;  /* 0x00005e0011007a0c */ /* 0x000fd60004f61270 */
[----:B------:R0:W-:Y:S02]  /*67df0*/  @P2 STG.E.U16 [R20.64], R2 ;  /* 0x0000000214002986 */ /* 0x0001e4000c10150a */
[----:B------:R1:W-:Y:S02]  /*67e00*/  @P3 STG.E.U16 [R22.64], R3 ;  /* 0x0000000316003986 */ /* 0x0003e4000c10150a */
[----:B------:R-:W-:Y:S01]  /*67e10*/  @P4 STG.E.U16 [R24.64], R28 ;  /* 0x0000001c18004986 */ /* 0x000fe2000c10150a */
[----:B0-----:R-:W4:Y:S01]  /*67e20*/  LDL.LU R2, [R1+0x6f0] ;  /* 0x0006f00001027983 */ /* 0x001f220000300800 */
[----:B------:R-:W5:Y:S02]  /*67e30*/  LDL.LU R20, [R1+0x30] ;  /* 0x0000300001147983 */ /* 0x000f640000300800 */
[----:B------:R-:W5:Y:S02]  /*67e40*/  LDL R21, [R1+0x1220] ;  /* 0x0012200001157983 */ /* 0x000f640000100800 */
[----:B-1----:R-:W5:Y:S01]  /*67e50*/  LDL R3, [R1+0x1400] ;  /* 0x0014000001037983 */ /* 0x002f620000100800 */
[----:B------:R-:W5:Y:S04]  /*67e60*/  LDL R22, [R1+0x1404] ;  /* 0x0014040001167983 */ /* 0x000f680000100800 */
[----:B------:R-:W5:Y:S01]  /*67e70*/  LDL R23, [R1+0x13ec] ;  /* 0x0013ec0001177983 */ /* 0x000f620000100800 */
[----:B------:R0:W-:Y:S03]  /*67e80*/  STL [R1+0x1f18], R28 ;  /* 0x001f181c01007387 */ /* 0x0001e60000100800 */
[----:B0-----:R-:W5:Y:S01]  /*67e90*/  LDL R28, [R1+0x13e8] ;  /* 0x0013e800011c7983 */ /* 0x001f620000100800 */
[----:B------:R-:W-:-:S02]  /*67ea0*/  ISETP.LT.AND P5, PT, R18, c[0x0][0x178], !P1 ;  /* 0x00005e0012007a0c */ /* 0x000fc40004fa1270 */
[----:B------:R-:W0:Y:S02]  /*67eb0*/  LDS.128 R16, [R19] ;  /* 0x0000000013107984 */ /* 0x000e240000000c00 */
[----:B0-----:R-:W-:Y:S02]  /*67ec0*/  STL.64 [R1], R16 ;  /* 0x0000001001007387 */ /* 0x001fe40000100a00 */
[----:B------:R0:W-:Y:S02]  /*67ed0*/  STL.64 [R1+0x8], R18 ;  /* 0x0000081201007387 */ /* 0x0001e40000100a00 */
[----:B0-----:R-:W5:Y:S01]  /*67ee0*/  LDL.LU.64 R18, [R1+0x1f60] ;  /* 0x001f600001127983 */ /* 0x001f620000300a00 */
[----:B------:R-:W5:Y:S01]  /*67ef0*/  LDL.LU.64 R16, [R1+0x1f58] ;  /* 0x001f580001107983 */ /* 0x000f620000300a00 */
[----:B--2---:R-:W-:Y:S01]  /*67f00*/  PRMT R29, R27, 0x7632, R29 ;  /* 0x000076321b1d7816 */ /* 0x004fe2000000001d */
[----:B------:R-:W-:-:S04]  /*67f10*/  IMAD.WIDE R26, R0, 0x2, R10 ;  /* 0x00000002001a7825 */ /* 0x000fc800078e020a */
[----:B------:R-:W-:Y:S04]  /*67f20*/  STL [R1+0x1f1c], R29 ;  /* 0x001f1c1d01007387 */ /* 0x000fe80000100800 */
[----:B------:R0:W-:Y:S01]  /*67f30*/  @P5 STG.E.U16 [R26.64], R29 ;  /* 0x0000001d1a005986 */ /* 0x0001e2000c10150a */
[----:B---3--:R-:W-:-:S03]  /*67f40*/  ISETP.LT.AND P6, PT, R15, c[0x0][0x178], !P0 ;  /* 0x00005e000f007a0c */ /* 0x008fc600047c1270 */
[----:B------:R-:W2:Y:S04]  /*67f50*/  LDL R15, [R1+0x13f8] ;  /* 0x0013f800010f7983 */ /* 0x000ea80000100800 */
[----:B0-----:R-:W3:Y:S01]  /*67f60*/  LDL R29, [R1+0x13f0] ;  /* 0x0013f000011d7983 */ /* 0x001ee20000100800 */
[----:B------:R-:W-:Y:S02]  /*67f70*/  IADD3 R26, R0, c[0x0][0x198], RZ ;  /* 0x00006600001a7a10 */ /* 0x000fe40007ffe0ff */
[----:B----4-:R-:W-:Y:S02]  /*67f80*/  PRMT R24, R2, 0x7632, R24 ;  /* 0x0000763202187816 */ /* 0x010fe40000000018 */
[----:B-----5:R-:W-:Y:S02]  /*67f90*/  PRMT R25, R20, 0x7632, R25 ;  /* 0x0000763214197816 */ /* 0x020fe40000000019 */
[----:B------:R-:W-:-:S02]  /*67fa0*/  IADD3 R27, R21, 0x67, RZ ;  /* 0x00000067151b7810 */ /* 0x000fc40007ffe0ff */
[----:B------:R-:W-:Y:S01]  /*67fb0*/  ISETP.LT.AND P4, PT, R3, c[0x0][0x178], !P1 ;  /* 0x00005e0003007a0c */ /* 0x000fe20004f81270 */
[----:B------:R-:W-:-:S04]  /*67fc0*/  IMAD.WIDE R2, R0, 0x2, R8 ;  /* 0x0000000200027825 */ /* 0x000fc800078e0208 */
[----:B------:R-:W-:Y:S01]  /*67fd0*/  IMAD.WIDE R20, R0, 0x2, R6 ;  /* 0x0000000200147825 */ /* 0x000fe200078e0206 */
[----:B------:R0:W-:Y:S03]  /*67fe0*/  STL [R1+0x1f44], R28 ;  /* 0x001f441c01007387 */ /* 0x0001e60000100800 */
[----:B------:R-:W4:Y:S01]  /*67ff0*/  LDL R0, [R1+0x1220] ;  /* 0x0012200001007983 */ /* 0x000f220000100800 */
[----:B------:R-:W-:Y:S01]  /*68000*/  ISETP.LT.AND P3, PT, R28, c[0x0][0x178], !P0 ;  /* 0x00005e001c007a0c */ /* 0x000fe20004761270 */
[----:B------:R1:W-:Y:S01]  /*68010*/  STL [R1+0x1f50], R7 ;  /* 0x001f500701007387 */ /* 0x0003e20000100800 */
[----:B0-----:R-:W5:Y:S04]  /*68020*/  LDL R28, [R1+0x1188] ;  /* 0x00118800011c7983 */ /* 0x001f680000100800 */
[----:B-1----:R-:W2:Y:S01]  /*68030*/  LDL R7, [R1+0x790] ;  /* 0x0007900001077983 */ /* 0x002ea20000100800 */
[----:B------:R-:W-:-:S03]  /*68040*/  ISETP.LT.AND P2, PT, R22, c[0x0][0x178], !P1 ;  /* 0x00005e0016007a0c */ /* 0x000fc60004f41270 */
[----:B-----5:R0:W-:Y:S04]  /*68050*/  STL [R1+0x1f48], R28 ;  /* 0x001f481c01007387 */ /* 0x0201e80000100800 */
[----:B0-----:R-:W5:Y:S04]  /*68060*/  LDL R28, [R1+0x760] ;  /* 0x00076000011c7983 */ /* 0x001f680000100800 */
[----:B------:R-:W-:Y:S02]  /*68070*/  @P4 STG.E.U16 [R2.64], R24 ;  /* 0x0000001802004986 */ /* 0x000fe4000c10150a */
[----:B------:R-:W-:Y:S01]  /*68080*/  @P2 STG.E.U16 [R20.64], R25 ;  /* 0x0000001914002986 */ /* 0x000fe2000c10150a */
[----:B------:R-:W-:Y:S01]  /*68090*/  ISETP.LT.AND P5, PT, R23, c[0x0][0x178], !P0 ;  /* 0x00005e0017007a0c */ /* 0x000fe200047a1270 */
[----:B-----5:R0:W-:Y:S04]  /*680a0*/  STL [R1+0x1f4c], R28 ;  /* 0x001f4c1c01007387 */ /* 0x0201e80000100800 */
[----:B0-----:R-:W5:Y:S01]  /*680b0*/  LDL R28, [R1+0x770] ;  /* 0x00077000011c7983 */ /* 0x001f620000100800 */
[----:B------:R0:W-:Y:S02]  /*680c0*/  STL [R1+0x1f24], R27 ;  /* 0x001f241b01007387 */ /* 0x0001e40000100800 */
[----:B------:R-:W2:Y:S02]  /*680d0*/  LDL R21, [R1+0x7b0] ;  /* 0x0007b00001157983 */ /* 0x000ea40000100800 */
[----:B------:R-:W-:Y:S01]  /*680e0*/  IMAD.WIDE R22, R26, 0x2, R18 ;  /* 0x000000021a167825 */ /* 0x000fe200078e0212 */
[----:B------:R-:W-:Y:S01]  /*680f0*/  ISETP.GE.AND P1, PT, R27, c[0x0][0x17c], PT ;  /* 0x00005f001b007a0c */ /* 0x000fe20003f26270 */
[----:B------:R-:W3:Y:S04]  /*68100*/  LDL R24, [R1+0x1404] ;  /* 0x0014040001187983 */ /* 0x000ee80000100800 */
[----:B------:R-:W3:Y:S04]  /*68110*/  LDL R25, [R1+0x7a0] ;  /* 0x0007a00001197983 */ /* 0x000ee80000100800 */
[----:B0-----:R-:W3:Y:S04]  /*68120*/  LDL R27, [R1+0x1400] ;  /* 0x00140000011b7983 */ /* 0x001ee80000100800 */
[----:B--2---:R0:W-:Y:S01]  /*68130*/  @P6 STG.E.U16 [R22.64], R21 ;  /* 0x0000001516006986 */ /* 0x0041e2000c10150a */
[----:B------:R-:W-:-:S03]  /*68140*/  ISETP.LT.AND P6, PT, R15, c[0x0][0x178], !P0 ;  /* 0x00005e000f007a0c */ /* 0x000fc600047c1270 */
[----:B0-----:R-:W2:Y:S04]  /*68150*/  LDL R22, [R1+0x7c0] ;  /* 0x0007c00001167983 */ /* 0x001ea80000100800 */
[----:B------:R-:W5:Y:S01]  /*68160*/  LDL R23, [R1+0x13fc] ;  /* 0x0013fc0001177983 */ /* 0x000f620000100800 */
[----:B------:R-:W5:Y:S01]  /*68170*/  LDL.LU R15, [R1+0x1f54] ;  /* 0x001f5400010f7983 */ /* 0x000f620000300800 */
[----:B---3--:R-:W-:Y:S01]  /*68180*/  ISETP.LT.AND P2, PT, R29, c[0x0][0x178], !P0 ;  /* 0x00005e001d007a0c */ /* 0x008fe20004741270 */
[----:B------:R-:W-:-:S04]  /*68190*/  IMAD.WIDE R2, R26, 0x2, R16 ;  /* 0x000000021a027825 */ /* 0x000fc800078e0210 */
[----:B------:R-:W-:Y:S01]  /*681a0*/  IMAD.WIDE R20, R26, 0x2, R4 ;  /* 0x000000021a147825 */ /* 0x000fe200078e0204 */
[----:B----4-:R-:W-:Y:S01]  /*681b0*/  IADD3 R0, R0, 0x68, RZ ;  /* 0x0000006800007810 */ /* 0x010fe20007ffe0ff */
[----:B------:R0:W-:Y:S04]  /*681c0*/  STL [R1+0x1f40], R27 ;  /* 0x001f401b01007387 */ /* 0x0001e80000100800 */
[----:B--2---:R5:W-:Y:S01]  /*681d0*/  @P3 STG.E.U16 [R2.64], R22 ;  /* 0x0000001602003986 */ /* 0x004be2000c10150a */
[----:B------:R-:W-:Y:S01]  /*681e0*/  @P5 STG.E.U16 [R20.64], R25 ;  /* 0x0000001914005986 */ /* 0x000fe2000c10150a */
[----:B------:R-:W-:Y:S02]  /*681f0*/  ISETP.LT.AND P3, PT, R27, c[0x0][0x178], !P0 ;  /* 0x00005e001b007a0c */ /* 0x000fe40004761270 */
[----:B------:R-:W-:Y:S01]  /*68200*/  ISETP.GE.AND P5, PT, R0, c[0x0][0x17c], PT ;  /* 0x00005f0000007a0c */ /* 0x000fe20003fa6270 */
[----:B0-----:R-:W2:Y:S04]  /*68210*/  LDL R27, [R1+0x13fc] ;  /* 0x0013fc00011b7983 */ /* 0x001ea80000100800 */
[----:B------:R-:W3:Y:S01]  /*68220*/  LDL R0, [R1] ;  /* 0x0000000001007983 */ /* 0x000ee20000100800 */
[----:B-----5:R-:W-:-:S05]  /*68230*/  IMAD.WIDE R2, R26, 0x2, R14 ;  /* 0x000000021a027825 */ /* 0x020fca00078e020e */
[----:B------:R0:W-:Y:S04]  /*68240*/  @P2 STG.E.U16 [R2.64], R7 ;  /* 0x0000000702002986 */ /* 0x0001e8000c10150a */
[----:B0-----:R-:W4:Y:S01]  /*68250*/  LDL.LU R7, [R1+0x1f50] ;  /* 0x001f500001077983 */ /* 0x001f220000300800 */
[----:B------:R-:W5:Y:S01]  /*68260*/  LDL R3, [R1+0x780] ;  /* 0x0007800001037983 */ /* 0x000f620000100800 */
[----:B------:R-:W-:Y:S01]  /*68270*/  ISETP.LT.AND P4, PT, R23, c[0x0][0x178], !P0 ;  /* 0x00005e0017007a0c */ /* 0x000fe20004781270 */
[----:B------:R-:W-:-:S04]  /*68280*/  IMAD.WIDE R20, R26, 0x2, R12 ;  /* 0x000000021a147825 */ /* 0x000fc800078e020c */
[----:B------:R-:W-:Y:S01]  /*68290*/  IMAD.WIDE R22, R26, 0x2, R10 ;  /* 0x000000021a167825 */ /* 0x000fe200078e020a */
[----:B-----5:R0:W-:Y:S07]  /*682a0*/  @P6 STG.E.U16 [R20.64], R3 ;  /* 0x0000000314006986 */ /* 0x0201ee000c10150a */
[----:B------:R1:W-:Y:S01]  /*682b0*/  @P4 STG.E.U16 [R22.64], R28 ;  /* 0x0000001c16004986 */ /* 0x0003e2000c10150a */
[----:B0-----:R-:W5:Y:S01]  /*682c0*/  LDL.LU R20, [R1+0x7b0] ;  /* 0x0007b00001147983 */ /* 0x001f620000300800 */
[----:B------:R-:W2:Y:S02]  /*682d0*/  LDL.LU R21, [R1+0x7c0] ;  /* 0x0007c00001157983 */ /* 0x000ea40000300800 */
[----:B-1----:R-:W2:Y:S01]  /*682e0*/  LDL.LU R28, [R1+0x1f4c] ;  /* 0x001f4c00011c7983 */ /* 0x002ea20000300800 */
[----:B------:R-:W-:Y:S01]  /*682f0*/  ISETP.LT.AND P0, PT, R24, c[0x0][0x178], !P0 ;  /* 0x00005e0018007a0c */ /* 0x000fe20004701270 */
[C---:B------:R-:W-:Y:S01]  /*68300*/  IMAD.WIDE R24, R26.reuse, 0x2, R8 ;  /* 0x000000021a187825 */ /* 0x040fe200078e0208 */
[----:B------:R-:W3:Y:S03]  /*68310*/  LDL.LU R22, [R1+0x7a0] ;  /* 0x0007a00001167983 */ /* 0x000ee60000300800 */
[----:B------:R-:W3:Y:S01]  /*68320*/  LDL R23, [R1+0x13f8] ;  /* 0x0013f80001177983 */ /* 0x000ee20000100800 */
[----:B--2---:R0:W-:Y:S04]  /*68330*/  @P3 STG.E.U16 [R24.64], R28 ;  /* 0x0000001c18003986 */ /* 0x0041e8000c10150a */
[----:B0-----:R-:W2:Y:S01]  /*68340*/  LDL.LU R28, [R1+0x1f48] ;  /* 0x001f4800011c7983 */ /* 0x001ea20000300800 */
[----:B----4-:R-:W-:-:S05]  /*68350*/  IMAD.WIDE R2, R26, 0x2, R6 ;  /* 0x000000021a027825 */ /* 0x010fca00078e0206 */
[----:B---3--:R0:W-:Y:S01]  /*68360*/  @P0 STG.E.U16 [R2.64], R0 ;  /* 0x0000000002000986 */ /* 0x0081e2000c10150a */
[----:B--2---:R-:W-:-:S03]  /*68370*/  ISETP.LT.AND P3, PT, R28, c[0x0][0x178], !P1 ;  /* 0x00005e001c007a0c */ /* 0x004fc60004f61270 */
[----:B------:R-:W2:Y:S01]  /*68380*/  LDL.LU R28, [R1+0x1f44] ;  /* 0x001f4400011c7983 */ /* 0x000ea20000300800 */
[----:B0-----:R-:W3:Y:S01]  /*68390*/  LDL R3, [R1+0x13ec] ;  /* 0x0013ec0001037983 */ /* 0x001ee20000100800 */
[----:B------:R-:W-:Y:S02]  /*683a0*/  IADD3 R0, R26, c[0x0][0x198], RZ ;  /* 0x000066001a007a10 */ /* 0x000fe40007ffe0ff */
[----:B-----5:R-:W-:Y:S02]  /*683b0*/  PRMT R25, R20, 0x7632, R25 ;  /* 0x0000763214197816 */ /* 0x020fe40000000019 */
[----:B------:R-:W-:Y:S02]  /*683c0*/  PRMT R24, R22, 0x7632, R24 ;  /* 0x0000763216187816 */ /* 0x000fe40000000018 */
[----:B------:R-:W-:Y:S01]  /*683d0*/  ISETP.LT.AND P0, PT, R23, c[0x0][0x178], !P1 ;  /* 0x00005e0017007a0c */ /* 0x000fe20004f01270 */
[----:B------:R0:W-:Y:S01]  /*683e0*/  STL [R1+0x1f3c], R5 ;  /* 0x001f3c0501007387 */ /* 0x0001e20000100800 */
[----:B------:R-:W-:Y:S01]  /*683f0*/  IMAD.WIDE R22, R0, 0x2, R4 ;  /* 0x0000000200167825 */ /* 0x000fe200078e0204 */
[----:B------:R-:W-:-:S03]  /*68400*/  PRMT R26, R21, 0x7632, R26 ;  /* 0x00007632151a7816 */ /* 0x000fc6000000001a */
[----:B------:R-:W-:Y:S01]  /*68410*/  IMAD.WIDE R20, R0, 0x2, R16 ;  /* 0x0000000200147825 */ /* 0x000fe200078e0210 */
[----:B0-----:R-:W4:Y:S01]  /*68420*/  LDL.LU R5, [R1+0x760] ;  /* 0x0007600001057983 */ /* 0x001f220000300800 */
[----:B--2---:R-:W-:Y:S02]  /*68430*/  ISETP.LT.AND P2, PT, R28, c[0x0][0x178], !P1 ;  /* 0x00005e001c007a0c */ /* 0x004fe40004f41270 */
[----:B---3--:R-:W-:Y:S01]  /*68440*/  ISETP.LT.AND P6, PT, R3, c[0x0][0x178], !P1 ;  /* 0x00005e0003007a0c */ /* 0x008fe20004fc1270 */
[----:B------:R-:W-:-:S05]  /*68450*/  IMAD.WIDE R2, R0, 0x2, R18 ;  /* 0x0000000200027825 */ /* 0x000fca00078e0212 */
[----:B------:R0:W-:Y:S05]  /*68460*/  @P3 STG.E.U16 [R2.64], R25 ;  /* 0x0000001902003986 */ /* 0x0001ea000c10150a */
[----:B------:R1:W-:Y:S04]  /*68470*/  @P2 STG.E.U16 [R20.64], R26 ;  /* 0x0000001a14002986 */ /* 0x0003e8000c10150a */
[----:B0-----:R-:W2:Y:S01]  /*68480*/  LDL.LU R3, [R1+0x790] ;  /* 0x0007900001037983 */ /* 0x001ea20000300800 */
[----:B------:R0:W-:Y:S01]  /*68490*/  @P6 STG.E.U16 [R22.64], R24 ;  /* 0x0000001816006986 */ /* 0x0001e2000c10150a */
[----:B------:R-:W-:-:S02]  /*684a0*/  ISETP.LT.AND P2, PT, R27, c[0x0][0x178], !P1 ;  /* 0x00005e001b007a0c */ /* 0x000fc40004f41270 */
[----:B-1----:R-:W3:Y:S04]  /*684b0*/  LDL.LU R21, [R1+0x780] ;  /* 0x0007800001157983 */ /* 0x002ee80000300800 */
[----:B0-----:R-:W5:Y:S01]  /*684c0*/  LDL.LU R23, [R1] ;  /* 0x0000000001177983 */ /* 0x001f620000300800 */
[----:B------:R-:W3:Y:S01]  /*684d0*/  LDL.LU R27, [R1+0x1f40] ;  /* 0x001f4000011b7983 */ /* 0x000ee20000300800 */
[----:B------:R-:W-:Y:S02]  /*684e0*/  ISETP.LT.AND P4, PT, R29, c[0x0][0x178], !P1 ;  /* 0x00005e001d007a0c */ /* 0x000fe40004f81270 */
[----:B--2---:R-:W-:Y:S01]  /*684f0*/  PRMT R25, R3, 0x7632, R25 ;  /* 0x0000763203197816 */ /* 0x004fe20000000019 */
[----:B------:R-:W-:-:S10]  /*68500*/  IMAD.WIDE R2, R0, 0x2, R14 ;  /* 0x0000000200027825 */ /* 0x000fd400078e020e */
[----:B------:R0:W-:Y:S01]  /*68510*/  @P4 STG.E.U16 [R2.64], R25 ;  /* 0x0000001902004986 */ /* 0x0001e2000c10150a */
[----:B---3--:R-:W-:-:S03]  /*68520*/  ISETP.LT.AND P3, PT, R27, c[0x0][0x178], !P1 ;  /* 0x00005e001b007a0c */ /* 0x008fc60004f61270 */
[----:B0-----:R-:W2:Y:S01]  /*68530*/  LDL.LU R2, [R1+0x770] ;  /* 0x0007700001027983 */ /* 0x001ea20000300800 */
[----:B------:R-:W3:Y:S02]  /*68540*/  LDL R3, [R1+0x1188] ;  /* 0x0011880001037983 */ /* 0x000ee40000100800 */
[----:B------:R0:W-:Y:S02]  /*68550*/  STL [R1+0x1f38], R27 ;  /* 0x001f381b01007387 */ /* 0x0001e40000100800 */
[----:B0-----:R-:W3:Y:S01]  /*68560*/  LDL R27, [R1+0x1404] ;  /* 0x00140400011b7983 */ /* 0x001ee20000100800 */
[----:B------:R-:W-:Y:S01]  /*68570*/  PRMT R22, R21, 0x7632, R22 ;  /* 0x0000763215167816 */ /* 0x000fe20000000016 */
[----:B------:R-:W-:Y:S01]  /*68580*/  IMAD.WIDE R20, R0, 0x2, R12 ;  /* 0x0000000200147825 */ /* 0x000fe200078e020c */
[----:B-----5:R-:W-:Y:S02]  /*68590*/  PRMT R25, R23, 0x7632, R25 ;  /* 0x0000763217197816 */ /* 0x020fe40000000019 */
[----:B----4-:R-:W-:-:S02]  /*685a0*/  PRMT R24, R5, 0x7632, R24 ;  /* 0x0000763205187816 */ /* 0x010fc40000000018 */
[----:B------:R-:W4:Y:S04]  /*685b0*/  LDL R5, [R1+0x674] ;  /* 0x0006740001057983 */ /* 0x000f280000100800 */
[----:B------:R0:W-:Y:S02]  /*685c0*/  @P0 STG.E.U16 [R20.64], R22 ;  /* 0x0000001614000986 */ /* 0x0001e4000c10150a */
[----:B0-----:R-:W-:-:S04]  /*685d0*/  IMAD.WIDE R22, R0, 0x2, R10 ;  /* 0x0000000200167825 */ /* 0x001fc800078e020a */
[----:B------:R-:W-:Y:S01]  /*685e0*/  IMAD.WIDE R20, R0, 0x2, R6 ;  /* 0x0000000200147825 */ /* 0x000fe200078e0206 */
[----:B--2---:R-:W-:Y:S02]  /*685f0*/  PRMT R26, R2, 0x7632, R26 ;  /* 0x00007632021a7816 */ /* 0x004fe4000000001a */
[----:B---3--:R-:W-:Y:S01]  /*68600*/  ISETP.LT.AND P0, PT, R3, c[0x0][0x178], !P5 ;  /* 0x00005e0003007a0c */ /* 0x008fe20006f01270 */
[----:B------:R-:W-:Y:S02]  /*68610*/  IMAD.WIDE R2, R0, 0x2, R8 ;  /* 0x0000000200027825 */ /* 0x000fe400078e0208 */
[----:B------:R-:W-:Y:S04]  /*68620*/  @P2 STG.E.U16 [R22.64], R26 ;  /* 0x0000001a16002986 */ /* 0x000fe8000c10150a */
[----:B------:R-:W-:Y:S01]  /*68630*/  @P3 STG.E.U16 [R2.64], R24 ;  /* 0x0000001802003986 */ /* 0x000fe2000c10150a */
[----:B------:R-:W-:-:S03]  /*68640*/  ISETP.LT.AND P1, PT, R27, c[0x0][0x178], !P1 ;  /* 0x00005e001b007a0c */ /* 0x000fc60004f21270 */
[----:B------:R-:W2:Y:S01]  /*68650*/  LDL R27, [R1+0x654] ;  /* 0x00065400011b7983 */ /* 0x000ea20000100800 */
[----:B------:R0:W-:Y:S03]  /*68660*/  STL [R1+0x1f34], R11 ;  /* 0x001f340b01007387 */ /* 0x0001e60000100800 */
[----:B0-----:R-:W3:Y:S01]  /*68670*/  LDL R11, [R1+0x644] ;  /* 0x00064400010b7983 */ /* 0x001ee20000100800 */
[----:B------:R0:W-:Y:S02]  /*68680*/  STL [R1+0x1f30], R7 ;  /* 0x001f300701007387 */ /* 0x0001e40000100800 */
[----:B------:R-:W5:Y:S01]  /*68690*/  LDL R23, [R1+0x13fc] ;  /* 0x0013fc0001177983 */ /* 0x000f620000100800 */
[----:B0-----:R-:W2:Y:S01]  /*686a0*/  LDL R7, [R1+0x614] ;  /* 0x0006140001077983 */ /* 0x001ea20000100800 */
[----:B------:R0:W-:Y:S02]  /*686b0*/  STL [R1+0x1f28], R26 ;  /* 0x001f281a01007387 */ /* 0x0001e40000100800 */
[----:B------:R-:W2:Y:S01]  /*686c0*/  LDL R24, [R1+0x1220] ;  /* 0x0012200001187983 */ /* 0x000ea20000100800 */
[----:B------:R-:W-:Y:S01]  /*686d0*/  IADD3 R0, R0, c[0x0][0x198], RZ ;  /* 0x0000660000007a10 */ /* 0x000fe20007ffe0ff */
[----:B------:R1:W-:Y:S04]  /*686e0*/  @P1 STG.E.U16 [R20.64], R25 ;  /* 0x0000001914001986 */ /* 0x0003e8000c10150a */
[----:B------:R-:W-:Y:S01]  /*686f0*/  IMAD.WIDE R2, R0, 0x2, R18 ;  /* 0x0000000200027825 */ /* 0x000fe200078e0212 */
[----:B------:R-:W-:Y:S01]  /*68700*/  ISETP.LT.AND P1, PT, R29, c[0x0][0x178], !P5 ;  /* 0x00005e001d007a0c */ /* 0x000fe20006f21270 */
[----:B0-----:R-:W3:Y:S04]  /*68710*/  LDL R26, [R1+0x13f8] ;  /* 0x0013f800011a7983 */ /* 0x001ee80000100800 */
[----:B-1----:R-:W3:Y:S01]  /*68720*/  LDL R25, [R1+0x13ec] ;  /* 0x0013ec0001197983 */ /* 0x002ee20000100800 */
[----:B------:R0:W-:Y:S03]  /*68730*/  STL [R1+0x1f2c], R29 ;  /* 0x001f2c1d01007387 */ /* 0x0001e60000100800 */
[----:B----4-:R1:W-:Y:S04]  /*68740*/  @P0 STG.E.U16 [R2.64], R5 ;  /* 0x0000000502000986 */ /* 0x0103e8000c10150a */
[----:B0-----:R-:W4:Y:S01]  /*68750*/  LDL R29, [R1+0x24] ;  /* 0x00002400011d7983 */ /* 0x001f220000100800 */
[----:B--2---:R-:W-:-:S04]  /*68760*/  IADD3 R22, R24, 0x69, RZ ;  /* 0x0000006918167810 */ /* 0x004fc80007ffe0ff */
[----:B------:R-:W-:Y:S02]  /*68770*/  ISETP.GE.AND P3, PT, R22, c[0x0][0x17c], PT ;  /* 0x00005f0016007a0c */ /* 0x000fe40003f66270 */
[----:B------:R-:W2:Y:S01]  /*68780*/  LDL R22, [R1+0x664] ;  /* 0x0006640001167983 */ /* 0x000ea20000100800 */
[----:B-1----:R-:W2:Y:S01]  /*68790*/  LDL.LU R5, [R1+0x1f3c] ;  /* 0x001f3c0001057983 */ /* 0x002ea20000300800 */
[----:B------:R-:W-:Y:S01]  /*687a0*/  ISETP.LT.AND P4, PT, R28, c[0x0][0x178], !P5 ;  /* 0x00005e001c007a0c */ /* 0x000fe20006f81270 */
[----:B------:R-:W-:Y:S01]  /*687b0*/  IMAD.WIDE R20, R0, 0x2, R16 ;  /* 0x0000000200147825 */ /* 0x000fe200078e0210 */
[----:B---3--:R-:W-:Y:S02]  /*687c0*/  ISETP.LT.AND P2, PT, R25, c[0x0][0x178], !P5 ;  /* 0x00005e0019007a0c */ /* 0x008fe40006f41270 */
[----:B------:R-:W-:Y:S01]  /*687d0*/  IADD3 R24, R24, 0x6a, RZ ;  /* 0x0000006a18187810 */ /* 0x000fe20007ffe0ff */
[----:B--2---:R-:W-:-:S08]  /*687e0*/  IMAD.WIDE R2, R0, 0x2, R4 ;  /* 0x0000000200027825 */ /* 0x004fd000078e0204 */
[----:B------:R0:W-:Y:S04]  /*687f0*/  @P4 STG.E.U16 [R20.64], R22 ;  /* 0x0000001614004986 */ /* 0x0001e8000c10150a */
[----:B------:R1:W-:Y:S01]  /*68800*/  @P2 STG.E.U16 [R2.64], R27 ;  /* 0x0000001b02002986 */ /* 0x0003e2000c10150a */
[----:B------:R-:W-:Y:S01]  /*68810*/  ISETP.GE.AND P2, PT, R24, c[0x0][0x17c], PT ;  /* 0x00005f0018007a0c */ /* 0x000fe20003f46270 */
[----:B0-----:R-:W-:Y:S02]  /*68820*/  IMAD.WIDE R20, R0, 0x2, R14 ;  /* 0x0000000200147825 */ /* 0x001fe400078e020e */
[----:B-1----:R-:W2:Y:S02]  /*68830*/  LDL.LU R27, [R1+0x1f38] ;  /* 0x001f3800011b7983 */ /* 0x002ea40000300800 */
[----:B------:R-:W3:Y:S02]  /*68840*/  LDL R2, [R1+0x1404] ;  /* 0x0014040001027983 */ /* 0x000ee40000100800 */
[----:B------:R-:W2:Y:S02]  /*68850*/  LDL R3, [R1+0x1188] ;  /* 0x0011880001037983 */ /* 0x000ea40000100800 */
[----:B------:R-:W2:Y:S01]  /*68860*/  LDL.LU R24, [R1+0x664] ;  /* 0x0006640001187983 */ /* 0x000ea20000300800 */
[----:B------:R0:W-:Y:S04]  /*68870*/  @P1 STG.E.U16 [R20.64], R11 ;  /* 0x0000000b14001986 */ /* 0x0001e8000c10150a */
[----:B0-----:R-:W2:Y:S01]  /*68880*/  LDL.LU R11, [R1+0x1f34] ;  /* 0x001f3400010b7983 */ /* 0x001ea20000300800 */
[----:B------:R-:W2:Y:S01]  /*68890*/  LDL R21, [R1+0x634] ;  /* 0x0006340001157983 */ /* 0x000ea20000100800 */
[----:B------:R-:W-:-:S02]  /*688a0*/  ISETP.LT.AND P6, PT, R26, c[0x0][0x178], !P5 ;  /* 0x00005e001a007a0c */ /* 0x000fc40006fc1270 */
[----:B-----5:R-:W-:Y:S01]  /*688b0*/  ISETP.LT.AND P0, PT, R23, c[0x0][0x178], !P5 ;  /* 0x00005e0017007a0c */ /* 0x020fe20006f01270 */
[----:B------:R-:W-:-:S10]  /*688c0*/  IMAD.WIDE R22, R0, 0x2, R12 ;  /* 0x0000000200167825 */ /* 0x000fd400078e020c */
[----:B--2---:R0:W-:Y:S04]  /*688d0*/  @P6 STG.E.U16 [R22.64], R21 ;  /* 0x0000001516006986 */ /* 0x0041e8000c10150a */
[----:B0-----:R-:W2:Y:S01]  /*688e0*/  LDL R22, [R1+0x1220] ;  /* 0x0012200001167983 */ /* 0x001ea20000100800 */
[----:B------:R-:W-:-:S04]  /*688f0*/  IMAD.WIDE R20, R0, 0x2, R10 ;  /* 0x0000000200147825 */ /* 0x000fc800078e020a */
[----:B------:R-:W5:Y:S01]  /*68900*/  LDL.LU R23, [R1+0x674] ;  /* 0x0006740001177983 */ /* 0x000f620000300800 */
[----:B------:R0:W-:Y:S04]  /*68910*/  @P0 STG.E.U16 [R20.64], R7 ;  /* 0x0000000714000986 */ /* 0x0001e8000c10150a */
[----:B0-----:R-:W4:Y:S01]  /*68920*/  LDL.LU R7, [R1+0x1f30] ;  /* 0x001f300001077983 */ /* 0x001f220000300800 */
[----:B--2---:R-:W-:-:S04]  /*68930*/  IADD3 R22, R22, 0x6b, RZ ;  /* 0x0000006b16167810 */ /* 0x004fc80007ffe0ff */
[----:B------:R-:W-:Y:S02]  /*68940*/  ISETP.GE.AND P1, PT, R22, c[0x0][0x17c], PT ;  /* 0x00005f0016007a0c */ /* 0x000fe40003f26270 */
[----:B------:R-:W2:Y:S01]  /*68950*/  LDL R22, [R1+0x624] ;  /* 0x0006240001167983 */ /* 0x000ea20000100800 */
[----:B------:R-:W-:Y:S01]  /*68960*/  ISETP.LT.AND P4, PT, R27, c[0x0][0x178], !P5 ;  /* 0x00005e001b007a0c */ /* 0x000fe20006f81270 */
[----:B---3--:R-:W-:Y:S01]  /*68970*/  ISETP.LT.AND P5, PT, R2, c[0x0][0x178], !P5 ;  /* 0x00005e0002007a0c */ /* 0x008fe20006fa1270 */
[----:B------:R-:W-:Y:S01]  /*68980*/  ISETP.LT.AND P6, PT, R3, c[0x0][0x178], !P3 ;  /* 0x00005e0003007a0c */ /* 0x000fe20005fc1270 */
[C---:B------:R-:W-:Y:S01]  /*68990*/  IMAD.WIDE R2, R0.reuse, 0x2, R8 ;  /* 0x0000000200027825 */ /* 0x040fe200078e0208 */
[----:B------:R-:W-:Y:S02]  /*689a0*/  IADD3 R20, R0, c[0x0][0x198], RZ ;  /* 0x0000660000147a10 */ /* 0x000fe40007ffe0ff */
[----:B-----5:R-:W-:-:S07]  /*689b0*/  PRMT R21, R23, 0x7632, R21 ;  /* 0x0000763217157816 */ /* 0x020fce0000000015 */
[----:B--2---:R4:W-:Y:S02]  /*689c0*/  @P4 STG.E.U16 [R2.64], R22 ;  /* 0x0000001602004986 */ /* 0x0049e4000c10150a */
[----:B----4-:R-:W-:-:S04]  /*689d0*/  IMAD.WIDE R2, R0, 0x2, R6 ;  /* 0x0000000200027825 */ /* 0x010fc800078e0206 */
[----:B------:R-:W-:Y:S01]  /*689e0*/  IMAD.WIDE R22, R20, 0x2, R18 ;  /* 0x0000000214167825 */ /* 0x000fe200078e0212 */
[----:B------:R0:W-:Y:S04]  /*689f0*/  @P5 STG.E.U16 [R2.64], R29 ;  /* 0x0000001d02005986 */ /* 0x0001e8000c10150a */
[----:B------:R1:W-:Y:S01]  /*68a00*/  @P6 STG.E.U16 [R22.64], R21 ;  /* 0x0000001516006986 */ /* 0x0003e2000c10150a */
[----:B------:R-:W-:Y:S01]  /*68a10*/  ISETP.LT.AND P6, PT, R26, c[0x0][0x178], !P3 ;  /* 0x00005e001a007a0c */ /* 0x000fe20005fc1270 */
[----:B0-----:R-:W2:Y:S01]  /*68a20*/  LDL.LU R29, [R1+0x1f2c] ;  /* 0x001f2c00011d7983 */ /* 0x001ea20000300800 */
[----:B------:R-:W3:Y:S02]  /*68a30*/  LDL.LU R2, [R1+0x644] ;  /* 0x0006440001027983 */ /* 0x000ee40000300800 */
[----:B------:R-:W4:Y:S02]  /*68a40*/  LDL.LU R3, [R1+0x634] ;  /* 0x0006340001037983 */ /* 0x000f240000300800 */
[----:B-1----:R-:W5:Y:S01]  /*68a50*/  LDL.LU R22, [R1+0x654] ;  /* 0x0006540001167983 */ /* 0x002f620000300800 */
[----:B------:R-:W5:Y:S01]  /*68a60*/  LDL R23, [R1+0x13fc] ;  /* 0x0013fc0001177983 */ /* 0x000f620000100800 */
[----:B------:R-:W5:Y:S01]  /*68a70*/  LDL.LU R26, [R1+0x1f28] ;  /* 0x001f2800011a7983 */ /* 0x000f620000300800 */
[----:B------:R-:W-:-:S02]  /*68a80*/  ISETP.LT.AND P0, PT, R28, c[0x0][0x178], !P3 ;  /* 0x00005e001c007a0c */ /* 0x000fc40005f01270 */
[----:B------:R-:W-:Y:S02]  /*68a90*/  ISETP.LT.AND P4, PT, R25, c[0x0][0x178], !P3 ;  /* 0x00005e0019007a0c */ /* 0x000fe40005f81270 */
[----:B------:R-:W-:Y:S01]  /*68aa0*/  PRMT R0, R24, 0x7632, R0 ;  /* 0x0000763218007816 */ /* 0x000fe20000000000 */
[C---:B------:R-:W-:Y:S01]  /*68ab0*/  IMAD.WIDE R24, R20.reuse, 0x2, R16 ;  /* 0x0000000214187825 */ /* 0x040fe200078e0210 */
[----:B------:R-:W-:Y:S07]  /*68ac0*/  STL [R1+0x1f20], R5 ;  /* 0x001f200501007387 */ /* 0x000fee0000100800 */
[----:B------:R0:W-:Y:S02]  /*68ad0*/  @P0 STG.E.U16 [R24.64], R0 ;  /* 0x0000000018000986 */ /* 0x0001e4000c10150a */
[----:B0-----:R-:W-:-:S02]  /*68ae0*/  IMAD.WIDE R24, R20, 0x2, R4 ;  /* 0x0000000214187825 */ /* 0x001fc400078e0204 */
[----:B------:R-:W5:Y:S01]  /*68af0*/  LDL R5, [R1+0x6e4] ;  /* 0x0006e40001057983 */ /* 0x000f620000100800 */
[----:B--2---:R-:W-:Y:S02]  /*68b00*/  ISETP.LT.AND P5, PT, R29, c[0x0][0x178], !P3 ;  /* 0x00005e001d007a0c */ /* 0x004fe40005fa1270 */
[----:B---3--:R-:W-:Y:S02]  /*68b10*/  PRMT R0, R2, 0x7632, R0 ;  /* 0x0000763202007816 */ /* 0x008fe40000000000 */
[----:B----4-:R-:W-:Y:S02]  /*68b20*/  PRMT R21, R3, 0x7632, R21 ;  /* 0x0000763203157816 */ /* 0x010fe40000000015 */
[----:B-----5:R-:W-:Y:S02]  /*68b30*/  ISETP.LT.AND P0, PT, R23, c[0x0][0x178], !P3 ;  /* 0x00005e0017007a0c */ /* 0x020fe40005f01270 */
[----:B------:R-:W-:Y:S01]  /*68b40*/  PRMT R26, R22, 0x7632, R26 ;  /* 0x00007632161a7816 */ /* 0x000fe2000000001a */
[----:B------:R-:W-:-:S04]  /*68b50*/  IMAD.WIDE R22, R20, 0x2, R14 ;  /* 0x0000000214167825 */ /* 0x000fc800078e020e */
[C---:B------:R-:W-:Y:S01]  /*68b60*/  IMAD.WIDE R2, R20.reuse, 0x2, R12 ;  /* 0x0000000214027825 */ /* 0x040fe200078e020c */
[----:B------:R0:W-:Y:S03]  /*68b70*/  @P4 STG.E.U16 [R24.64], R26 ;  /* 0x0000001a18004986 */ /* 0x0001e6000c10150a */
[----:B------:R1:W-:Y:S02]  /*68b80*/  @P5 STG.E.U16 [R22.64], R0 ;  /* 0x0000000016005986 */ /* 0x0003e4000c10150a */
[----:B------:R2:W-:Y:S01]  /*68b90*/  @P6 STG.E.U16 [R2.64], R21 ;  /* 0x0000001502006986 */ /* 0x0005e2000c10150a */
[----:B------:R-:W-:Y:S01]  /*68ba0*/  ISETP.LT.AND P6, PT, R27, c[0x0][0x178], !P3 ;  /* 0x00005e001b007a0c */ /* 0x000fe20005fc1270 */
[----:B0-----:R-:W3:Y:S01]  /*68bb0*/  LDL.LU R25, [R1+0x614] ;  /* 0x0006140001197983 */ /* 0x001ee20000300800 */
[----:B-1----:R-:W4:Y:S02]  /*68bc0*/  LDL.LU R22, [R1+0x24] ;  /* 0x0000240001167983 */ /* 0x002f240000300800 */
[----:B--2---:R-:W2:Y:S02]  /*68bd0*/  LDL R21, [R1+0x1404] ;  /* 0x0014040001157983 */ /* 0x004ea40000100800 */
[----:B------:R-:W5:Y:S01]  /*68be0*/  LDL R23, [R1+0x13ec] ;  /* 0x0013ec0001177983 */ /* 0x000f620000100800 */
[----:B------:R-:W4:Y:S01]  /*68bf0*/  LDL R2, [R1+0x1188] ;  /* 0x0011880001027983 */ /* 0x000f220000100800 */
[----:B------:R-:W5:Y:S02]  /*68c00*/  LDL.LU R3, [R1+0x624] ;  /* 0x0006240001037983 */ /* 0x000f640000300800 */
[----:B------:R-:W5:Y:S01]  /*68c10*/  LDL.LU R27, [R1+0x1f24] ;  /* 0x001f2400011b7983 */ /* 0x000f620000300800 */
[----:B---3--:R-:W-:Y:S01]  /*68c20*/  PRMT R26, R25, 0x7632, R26 ;  /* 0x00007632191a7816 */ /* 0x008fe2000000001a */
[----:B------:R-:W-:Y:S01]  /*68c30*/  IMAD.WIDE R24, R20, 0x2, R10 ;  /* 0x0000000214187825 */ /* 0x000fe200078e020a */
[----:B--2---:R-:W-:-:S02]  /*68c40*/  ISETP.LT.AND P3, PT, R21, c[0x0][0x178], !P3 ;  /* 0x00005e0015007a0c */ /* 0x004fc40005f61270 */
[----:B----4-:R-:W-:Y:S02]  /*68c50*/  ISETP.LT.AND P4, PT, R2, c[0x0][0x178], !P2 ;  /* 0x00005e0002007a0c */ /* 0x010fe40005781270 */
[----:B-----5:R-:W-:Y:S01]  /*68c60*/  PRMT R0, R3, 0x7632, R0 ;  /* 0x0000763203007816 */ /* 0x020fe20000000000 */
[----:B------:R0:W-:Y:S01]  /*68c70*/  @P0 STG.E.U16 [R24.64], R26 ;  /* 0x0000001a18000986 */ /* 0x0001e2000c10150a */
[----:B------:R-:W-:Y:S01]  /*68c80*/  IMAD.WIDE R2, R20, 0x2, R8 ;  /* 0x0000000214027825 */ /* 0x000fe200078e0208 */
[----:B------:R-:W-:-:S04]  /*68c90*/  PRMT R27, R22, 0x7632, R27 ;  /* 0x00007632161b7816 */ /* 0x000fc8000000001b */
[----:B------:R1:W-:Y:S01]  /*68ca0*/  @P6 STG.E.U16 [R2.64], R0 ;  /* 0x0000000002006986 */ /* 0x0003e2000c10150a */
[C---:B0-----:R-:W-:Y:S01]  /*68cb0*/  IADD3 R26, R20.reuse, c[0x0][0x198], RZ ;  /* 0x00006600141a7a10 */ /* 0x041fe20007ffe0ff */
[----:B------:R-:W-:-:S05]  /*68cc0*/  IMAD.WIDE R20, R20, 0x2, R6 ;  /* 0x0000000214147825 */ /* 0x000fca00078e0206 */
[----:B------:R0:W-:Y:S01]  /*68cd0*/  @P3 STG.E.U16 [R20.64], R27 ;  /* 0x0000001b14003986 */ /* 0x0001e2000c10150a */
[----:B------:R-:W-:Y:S02]  /*68ce0*/  ISETP.LT.AND P5, PT, R28, c[0x0][0x178], !P2 ;  /* 0x00005e001c007a0c */ /* 0x000fe400057a1270 */
[----:B------:R-:W-:Y:S01]  /*68cf0*/  ISETP.LT.AND P0, PT, R23, c[0x0][0x178], !P2 ;  /* 0x00005e0017007a0c */ /* 0x000fe20005701270 */
[----:B-1----:R-:W2:Y:S04]  /*68d00*/  LDL R0, [R1+0x1220] ;  /* 0x0012200001007983 */ /* 0x002ea80000100800 */
[----:B------:R-:W3:Y:S04]  /*68d10*/  LDL R2, [R1+0x13fc] ;  /* 0x0013fc0001027983 */ /* 0x000ee80000100800 */
[----:B------:R-:W4:Y:S04]  /*68d20*/  LDL R3, [R1+0x1400] ;  /* 0x0014000001037983 */ /* 0x000f280000100800 */
[----:B0-----:R-:W5:Y:S01]  /*68d30*/  LDL R20, [R1+0x6d4] ;  /* 0x0006d40001147983 */ /* 0x001f620000100800 */
[----:B------:R-:W-:Y:S01]  /*68d40*/  IMAD.WIDE R22, R26, 0x2, R18 ;  /* 0x000000021a167825 */ /* 0x000fe200078e0212 */
[----:B------:R-:W-:-:S03]  /*68d50*/  ISETP.LT.AND P3, PT, R29, c[0x0][0x178], !P2 ;  /* 0x00005e001d007a0c */ /* 0x000fc60005761270 */
[----:B------:R-:W-:Y:S01]  /*68d60*/  IMAD.WIDE R24, R26, 0x2, R16 ;  /* 0x000000021a187825 */ /* 0x000fe200078e0210 */
[----:B------:R-:W2:Y:S04]  /*68d70*/  LDL R21, [R1+0x13f8] ;  /* 0x0013f80001157983 */ /* 0x000ea80000100800 */
[----:B------:R-:W2:Y:S04]  /*68d80*/  LDL R27, [R1+0x6a4] ;  /* 0x0006a400011b7983 */ /* 0x000ea80000100800 */
[----:B------:R-:W2:Y:S04]  /*68d90*/  LDL R29, [R1+0x14] ;  /* 0x00001400011d7983 */ /* 0x000ea80000100800 */
[----:B------:R0:W-:Y:S04]  /*68da0*/  @P4 STG.E.U16 [R22.64], R5 ;  /* 0x0000000516004986 */ /* 0x0001e8000c10150a */
[----:B0-----:R-:W4:Y:S01]  /*68db0*/  LDL.LU R5, [R1+0x1f20] ;  /* 0x001f200001057983 */ /* 0x001f220000300800 */
[----:B------:R-:W4:Y:S03]  /*68dc0*/  LDL R23, [R1+0x1404] ;  /* 0x0014040001177983 */ /* 0x000f260000100800 */
[----:B-----5:R0:W-:Y:S04]  /*68dd0*/  @P5 STG.E.U16 [R24.64], R20 ;  /* 0x0000001418005986 */ /* 0x0201e8000c10150a */
[----:B0-----:R-:W5:Y:S01]  /*68de0*/  LDL.LU R24, [R1+0x6c4] ;  /* 0x0006c40001187983 */ /* 0x001f620000300800 */
[----:B------:R-:W5:Y:S01]  /*68df0*/  LDL.LU R25, [R1+0x6b4] ;  /* 0x0006b40001197983 */ /* 0x000f620000300800 */
[----:B--2---:R-:W-:-:S02]  /*68e00*/  ISETP.LT.AND P4, PT, R21, c[0x0][0x178], !P2 ;  /* 0x00005e0015007a0c */ /* 0x004fc40005781270 */
[----:B---3--:R-:W-:Y:S02]  /*68e10*/  ISETP.LT.AND P5, PT, R2, c[0x0][0x178], !P2 ;  /* 0x00005e0002007a0c */ /* 0x008fe400057a1270 */
[----:B----4-:R-:W-:Y:S01]  /*68e20*/  ISETP.LT.AND P6, PT, R3, c[0x0][0x178], !P2 ;  /* 0x00005e0003007a0c */ /* 0x010fe200057c1270 */
[----:B------:R-:W-:-:S04]  /*68e30*/  IMAD.WIDE R2, R26, 0x2, R14 ;  /* 0x000000021a027825 */ /* 0x000fc800078e020e */
[----:B------:R-:W-:-:S05]  /*68e40*/  IMAD.WIDE R20, R26, 0x2, R4 ;  /* 0x000000021a147825 */ /* 0x000fca00078e0204 */
[----:B-----5:R0:W-:Y:S01]  /*68e50*/  @P0 STG.E.U16 [R20.64], R24 ;  /* 0x0000001814000986 */ /* 0x0201e2000c10150a */
[----:B------:R1:W-:Y:S03]  /*68e60*/  @P3 STG.E.U16 [R2.64], R25 ;  /* 0x0000001902003986 */ /* 0x0003e6000c10150a */
[----:B0-----:R-:W2:Y:S01]  /*68e70*/  LDL R21, [R1+0x1188] ;  /* 0x0011880001157983 */ /* 0x001ea20000100800 */
[----:B-1----:R-:W-:-:S04]  /*68e80*/  IMAD.WIDE R2, R26, 0x2, R10 ;  /* 0x000000021a027825 */ /* 0x002fc800078e020a */
[----:B------:R0:W-:Y:S02]  /*68e90*/  STL [R1+0x1f14], R11 ;  /* 0x001f140b01007387 */ /* 0x0001e40000100800 */
[----:B0-----:R-:W3:Y:S01]  /*68ea0*/  LDL.LU R11, [R1+0x694] ;  /* 0x00069400010b7983 */ /* 0x001ee20000300800 */
[----:B------:R-:W-:Y:S01]  /*68eb0*/  ISETP.LT.AND P2, PT, R23, c[0x0][0x178], !P2 ;  /* 0x00005e0017007a0c */ /* 0x000fe20005741270 */
[----:B------:R-:W-:-:S05]  /*68ec0*/  IMAD.WIDE R22, R26, 0x2, R12 ;  /* 0x000000021a167825 */ /* 0x000fca00078e020c */
[----:B------:R0:W-:Y:S04]  /*68ed0*/  @P4 STG.E.U16 [R22.64], R27 ;  /* 0x0000001b16004986 */ /* 0x0001e8000c10150a */
[----:B0-----:R-:W4:Y:S01]  /*68ee0*/  LDL R22, [R1+0x13f8] ;  /* 0x0013f80001167983 */ /* 0x001f220000100800 */
[----:B------:R-:W5:Y:S03]  /*68ef0*/  LDL.LU R23, [R1+0x6d4] ;  /* 0x0006d40001177983 */ /* 0x000f660000300800 */
[----:B---3--:R0:W-:Y:S04]  /*68f00*/  @P5 STG.E.U16 [R2.64], R11 ;  /* 0x0000000b02005986 */ /* 0x0081e8000c10150a */
[----:B0-----:R-:W3:Y:S01]  /*68f10*/  LDL R2, [R1+0x684] ;  /* 0x0006840001027983 */ /* 0x001ee20000100800 */
[----:B------:R-:W-:-:S02]  /*68f20*/  IADD3 R0, R0, 0x6c, RZ ;  /* 0x0000006c00007810 */ /* 0x000fc40007ffe0ff */
[----:B--2---:R-:W-:Y:S01]  /*68f30*/  ISETP.LT.AND P3, PT, R21, c[0x0][0x178], !P1 ;  /* 0x00005e0015007a0c */ /* 0x004fe20004f61270 */
[----:B------:R-:W-:Y:S01]  /*68f40*/  IMAD.WIDE R20, R26, 0x2, R8 ;  /* 0x000000021a147825 */ /* 0x000fe200078e0208 */
[----:B------:R-:W2:Y:S01]  /*68f50*/  LDL.LU R3, [R1+0x6e4] ;  /* 0x0006e40001037983 */ /* 0x000ea20000300800 */
[----:B------:R-:W-:Y:S02]  /*68f60*/  ISETP.GE.AND P0, PT, R0, c[0x0][0x17c], PT ;  /* 0x00005f0000007a0c */ /* 0x000fe40003f06270 */
[C---:B------:R-:W-:Y:S02]  /*68f70*/  IADD3 R0, R26.reuse, c[0x0][0x198], RZ ;  /* 0x000066001a007a10 */ /* 0x040fe40007ffe0ff */
[----:B------:R-:W-:Y:S01]  /*68f80*/  IMAD.WIDE R26, R26, 0x2, R6 ;  /* 0x000000021a1a7825 */ /* 0x000fe200078e0206 */
[----:B---3--:R0:W-:Y:S04]  /*68f90*/  @P6 STG.E.U16 [R20.64], R2 ;  /* 0x0000000214006986 */ /* 0x0081e8000c10150a */
[----:B------:R1:W-:Y:S01]  /*68fa0*/  @P2 STG.E.U16 [R26.64], R29 ;  /* 0x0000001d1a002986 */ /* 0x0003e2000c10150a */
[----:B------:R-:W-:Y:S01]  /*68fb0*/  ISETP.LT.AND P2, PT, R28, c[0x0][0x178], !P1 ;  /* 0x00005e001c007a0c */ /* 0x000fe20004f41270 */
[----:B0-----:R-:W3:Y:S01]  /*68fc0*/  LDL R21, [R1+0x13f0] ;  /* 0x0013f00001157983 */ /* 0x001ee20000100800 */
[----:B-1----:R-:W3:Y:S02]  /*68fd0*/  LDL.LU R29, [R1+0x1f1c] ;  /* 0x001f1c00011d7983 */ /* 0x002ee40000300800 */
[----:B------:R-:W3:Y:S02]  /*68fe0*/  LDL R26, [R1+0x13ec] ;  /* 0x0013ec00011a7983 */ /* 0x000ee40000100800 */
[----:B------:R-:W3:Y:S01]  /*68ff0*/  LDL.LU R27, [R1+0x6a4] ;  /* 0x0006a400011b7983 */ /* 0x000ee20000300800 */
[----:B------:R-:W3:Y:S01]  /*69000*/  LDL.LU R28, [R1+0x1f18] ;  /* 0x001f1800011c7983 */ /* 0x000ee20000300800 */
[----:B--2---:R-:W-:Y:S01]  /*69010*/  PRMT R20, R3, 0x7632, R20 ;  /* 0x0000763203147816 */ /* 0x004fe20000000014 */
[----:B------:R-:W-:-:S05]  /*69020*/  IMAD.WIDE R2, R0, 0x2, R18 ;  /* 0x0000000200027825 */ /* 0x000fca00078e0212 */
[----:B------:R5:W-:Y:S01]  /*69030*/  @P3 STG.E.U16 [R2.64], R20 ;  /* 0x0000001402003986 */ /* 0x000be2000c10150a */
[----:B----4-:R-:W-:Y:S02]  /*69040*/  ISETP.LT.AND P3, PT, R22, c[0x0][0x178], !P1 ;  /* 0x00005e0016007a0c */ /* 0x010fe40004f61270 */
[----:B-----5:R-:W-:Y:S01]  /*69050*/  PRMT R3, R23, 0x7632, R3 ;  /* 0x0000763217037816 */ /* 0x020fe20000000003 */
[----:B------:R-:W-:Y:S01]  /*69060*/  IMAD.WIDE R22, R0, 0x2, R4 ;  /* 0x0000000200167825 */ /* 0x000fe200078e0204 */
[----:B---3--:R-:W-:Y:S02]  /*69070*/  ISETP.LT.AND P5, PT, R21, c[0x0][0x178], !P1 ;  /* 0x00005e0015007a0c */ /* 0x008fe40004fa1270 */
[----:B------:R-:W-:Y:S01]  /*69080*/  ISETP.LT.AND P4, PT, R26, c[0x0][0x178], !P1 ;  /* 0x00005e001a007a0c */ /* 0x000fe20004f81270 */
[----:B------:R-:W-:Y:S01]  /*69090*/  IMAD.WIDE R20, R0, 0x2, R16 ;  /* 0x0000000200147825 */ /* 0x000fe200078e0210 */
[----:B------:R-:W-:Y:S02]  /*690a0*/  PRMT R28, R24, 0x7632, R28 ;  /* 0x00007632181c7816 */ /* 0x000fe4000000001c */
[----:B------:R-:W-:Y:S01]  /*690b0*/  PRMT R29, R25, 0x7632, R29 ;  /* 0x00007632191d7816 */ /* 0x000fe2000000001d */
[C---:B------:R-:W-:Y:S01]  /*690c0*/  IMAD.WIDE R24, R0.reuse, 0x2, R14 ;  /* 0x0000000200187825 */ /* 0x040fe200078e020e */
[----:B------:R-:W-:Y:S01]  /*690d0*/  PRMT R2, R27, 0x7632, R2 ;  /* 0x000076321b027816 */ /* 0x000fe20000000002 */
[----:B------:R0:W-:Y:S02]  /*690e0*/  @P2 STG.E.U16 [R20.64], R3 ;  /* 0x0000000314002986 */ /* 0x0001e4000c10150a */
[----:B------:R-:W-:-:S04]  /*690f0*/  IMAD.WIDE R26, R0, 0x2, R12 ;  /* 0x00000002001a7825 */ /* 0x000fc800078e020c */
[----:B------:R1:W-:Y:S01]  /*69100*/  @P4 STG.E.U16 [R22.64], R28 ;  /* 0x0000001c16004986 */ /* 0x0003e2000c10150a */
[----:B------:R2:W-:Y:S03]  /*69110*/  @P5 STG.E.U16 [R24.64], R29 ;  /* 0x0000001d18005986 */ /* 0x0005e6000c10150a */
[----:B0-----:R-:W3:Y:S01]  /*69120*/  LDL R21, [R1+0x13e8] ;  /* 0x0013e80001157983 */ /* 0x001ee20000100800 */
[----:B------:R-:W-:Y:S01]  /*69130*/  PRMT R3, R11, 0x7632, R3 ;  /* 0x000076320b037816 */ /* 0x000fe20000000003 */
[----:B------:R-:W-:Y:S02]  /*69140*/  @P3 STG.E.U16 [R26.64], R2 ;  /* 0x000000021a003986 */ /* 0x000fe4000c10150a */
        /* <DEDUP_REMOVED lines=16> */
[----:B------:R-:W-:Y:S01]  /*69250*/  IMAD.WIDE R22, R0, 0x2, R8 ;  /* 0x0000000200167825 */ /* 0x000fe200078e0208 */
[----:B------:R-:W-:Y:S01]  /*69260*/  ISETP.LT.AND P3, PT, R21, c[0x0][0x178], !P0 ;  /* 0x00005e0015007a0c */ /* 0x000fe20004761270 */
[----:B0-----:R-:W2:Y:S01]  /*69270*/  LDL R8, [R1+0x734] ;  /* 0x0007340001087983 */ /* 0x001ea20000100800 */
[----:B------:R-:W-:Y:S01]  /*69280*/  ISETP.LT.AND P4, PT, R26, c[0x0][0x178], !P1 ;  /* 0x00005e001a007a0c */ /* 0x000fe20004f81270 */
[----:B------:R-:W-:Y:S01]  /*69290*/  IMAD.WIDE R24, R0, 0x2, R10 ;  /* 0x0000000200187825 */ /* 0x000fe200078e020a */
[----:B------:R-:W-:-:S03]  /*692a0*/  PRMT R2, R27, 0x7632, R2 ;  /* 0x000076321b027816 */ /* 0x000fc60000000002 */
[C---:B------:R-:W-:Y:S01]  /*692b0*/  IMAD.WIDE R26, R0.reuse, 0x2, R6 ;  /* 0x00000002001a7825 */ /* 0x040fe200078e0206 */
[----:B------:R-:W-:Y:S01]  /*692c0*/  IADD3 R21, R0, c[0x0][0x198], RZ ;  /* 0x0000660000157a10 */ /* 0x000fe20007ffe0ff */
[----:B------:R0:W-:Y:S02]  /*692d0*/  STL [R1+0x1f0c], R9 ;  /* 0x001f0c0901007387 */ /* 0x0001e40000100800 */
[----:B------:R-:W3:Y:S01]  /*692e0*/  LDL R0, [R1+0x744] ;  /* 0x0007440001007983 */ /* 0x000ee20000100800 */
[----:B------:R-:W-:-:S03]  /*692f0*/  ISETP.GE.AND P1, PT, R28, c[0x0][0x17c], PT ;  /* 0x00005f001c007a0c */ /* 0x000fc60003f26270 */
        /* <DEDUP_REMOVED lines=425> */
[----:B------:R-:W3:Y:S04]  /*6ad90*/  LDL R21, [R1+0x13f8] ;  /* 0x0013f80001157983 */ /* 0x000ee80000100800 */
[----:B------:R-:W3:Y:S01]  /*6ada0*/  LDL R27, [R1+0x708] ;  /* 0x00070800011b7983 */ /* 0x000ee20000100800 */
[----:B------:R-:W-:Y:S01]  /*6adb0*/  ISETP.LT.AND P2, PT, R4, c[0x0][0x178], !P1 ;  /* 0x00005e0004007a0c */ /* 0x000fe20004f41270 */
[----:B------:R-:W-:-:S04]  /*6adc0*/  IMAD.WIDE R24, R26, 0x2, R16 ;  /* 0x000000021a187825 */ /* 0x000fc800078e0210 */
[----:B------:R-:W3:Y:S01]  /*6add0*/  LDL.LU R4, [R1+0x1ea8] ;  /* 0x001ea80001047983 */ /* 0x000ee20000300800 */
[----:B------:R0:W-:Y:S04]  /*6ade0*/  @P4 STG.E.U16 [R22.64], R5 ;  /* 0x0000000516004986 */ /* 0x0001e8000c10150a */
[----:B0-----:R-:W4:Y:S01]  /*6adf0*/  LDL.LU R5, [R1+0x1ea4] ;  /* 0x001ea40001057983 */ /* 0x001f220000300800 */
[----:B------:R-:W4:Y:S03]  /*6ae00*/  LDL R23, [R1+0x1404] ;  /* 0x0014040001177983 */ /* 0x000f260000100800 */
[----:B--2---:R0:W-:Y:S04]  /*6ae10*/  @P5 STG.E.U16 [R24.64], R20 ;  /* 0x0000001418005986 */ /* 0x0041e8000c10150a */
[----:B0-----:R-:W2:Y:S01]  /*6ae20*/  LDL.LU R24, [R1+0x738] ;  /* 0x0007380001187983 */ /* 0x001ea20000300800 */
[----:B------:R-:W2:Y:S01]  /*6ae30*/  LDL.LU R25, [R1+0x728] ;  /* 0x0007280001197983 */ /* 0x000ea20000300800 */
[----:B---3--:R-:W-:-:S02]  /*6ae40*/  ISETP.LT.AND P4, PT, R21, c[0x0][0x178], !P1 ;  /* 0x00005e0015007a0c */ /* 0x008fc40004f81270 */
[----:B-----5:R-:W-:Y:S02]  /*6ae50*/  ISETP.LT.AND P5, PT, R2, c[0x0][0x178], !P1 ;  /* 0x00005e0002007a0c */ /* 0x020fe40004fa1270 */
[----:B------:R-:W-:Y:S01]  /*6ae60*/  ISETP.LT.AND P6, PT, R3, c[0x0][0x178], !P1 ;  /* 0x00005e0003007a0c */ /* 0x000fe20004fc1270 */
[----:B------:R-:W-:-:S04]  /*6ae70*/  IMAD.WIDE R2, R26, 0x2, R14 ;  /* 0x000000021a027825 */ /* 0x000fc800078e020e */
[----:B----4-:R-:W-:Y:S01]  /*6ae80*/  IMAD.WIDE R20, R26, 0x2, R4 ;  /* 0x000000021a147825 */ /* 0x010fe200078e0204 */
[----:B------:R-:W-:-:S03]  /*6ae90*/  ISETP.LT.AND P1, PT, R23, c[0x0][0x178], !P1 ;  /* 0x00005e0017007a0c */ /* 0x000fc60004f21270 */
[C---:B------:R-:W-:Y:S01]  /*6aea0*/  IMAD.WIDE R22, R26.reuse, 0x2, R12 ;  /* 0x000000021a167825 */ /* 0x040fe200078e020c */
[----:B--2---:R0:W-:Y:S03]  /*6aeb0*/  @P0 STG.E.U16 [R20.64], R24 ;  /* 0x0000001814000986 */ /* 0x0041e6000c10150a */
[----:B------:R1:W-:Y:S02]  /*6aec0*/  @P2 STG.E.U16 [R2.64], R25 ;  /* 0x0000001902002986 */ /* 0x0003e4000c10150a */
[----:B------:R2:W-:Y:S01]  /*6aed0*/  @P4 STG.E.U16 [R22.64], R27 ;  /* 0x0000001b16004986 */ /* 0x0005e2000c10150a */
[----:B0-----:R-:W3:Y:S01]  /*6aee0*/  LDL R21, [R1+0x1188] ;  /* 0x0011880001157983 */ /* 0x001ee20000100800 */
[----:B-1----:R-:W-:-:S03]  /*6aef0*/  IMAD.WIDE R2, R26, 0x2, R10 ;  /* 0x000000021a027825 */ /* 0x002fc600078e020a */
[----:B--2---:R-:W2:Y:S01]  /*6af00*/  LDL R22, [R1+0x13f8] ;  /* 0x0013f80001167983 */ /* 0x004ea20000100800 */
[----:B------:R-:W4:Y:S03]  /*6af10*/  LDL.LU R23, [R1+0x748] ;  /* 0x0007480001177983 */ /* 0x000f260000300800 */
[----:B------:R0:W-:Y:S04]  /*6af20*/  @P5 STG.E.U16 [R2.64], R28 ;  /* 0x0000001c02005986 */ /* 0x0001e8000c10150a */
[----:B0-----:R-:W5:Y:S01]  /*6af30*/  LDL.LU R28, [R1+0x1ea0] ;  /* 0x001ea000011c7983 */ /* 0x001f620000300800 */
[----:B------:R-:W2:Y:S01]  /*6af40*/  LDL R2, [R1+0x6f8] ;  /* 0x0006f80001027983 */ /* 0x000ea20000100800 */
[----:B------:R-:W-:Y:S01]  /*6af50*/  IADD3 R0, R0, 0x76, RZ ;  /* 0x0000007600007810 */ /* 0x000fe20007ffe0ff */
[----:B------:R-:W4:Y:S03]  /*6af60*/  LDL.LU R3, [R1+0x758] ;  /* 0x0007580001037983 */ /* 0x000f260000300800 */
[----:B------:R-:W-:Y:S01]  /*6af70*/  ISETP.GE.AND P0, PT, R0, c[0x0][0x17c], PT ;  /* 0x00005f0000007a0c */ /* 0x000fe20003f06270 */
[C---:B------:R-:W-:Y:S01]  /*6af80*/  IADD3 R0, R26.reuse, c[0x0][0x198], RZ ;  /* 0x000066001a007a10 */ /* 0x040fe20007ffe0ff */
[----:B---3--:R-:W-:Y:S01]  /*6af90*/  ISETP.LT.AND P2, PT, R21, c[0x0][0x178], !P3 ;  /* 0x00005e0015007a0c */ /* 0x008fe20005f41270 */
[----:B------:R-:W-:-:S04]  /*6afa0*/  IMAD.WIDE R20, R26, 0x2, R8 ;  /* 0x000000021a147825 */ /* 0x000fc800078e0208 */
[----:B------:R-:W-:Y:S01]  /*6afb0*/  IMAD.WIDE R26, R26, 0x2, R6 ;  /* 0x000000021a1a7825 */ /* 0x000fe200078e0206 */
[----:B--2---:R0:W-:Y:S04]  /*6afc0*/  @P6 STG.E.U16 [R20.64], R2 ;  /* 0x0000000214006986 */ /* 0x0041e8000c10150a */
[----:B------:R1:W-:Y:S01]  /*6afd0*/  @P1 STG.E.U16 [R26.64], R29 ;  /* 0x0000001d1a001986 */ /* 0x0003e2000c10150a */
[----:B-----5:R-:W-:Y:S01]  /*6afe0*/  ISETP.LT.AND P1, PT, R28, c[0x0][0x178], !P3 ;  /* 0x00005e001c007a0c */ /* 0x020fe20005f21270 */
[----:B0-----:R-:W2:Y:S01]  /*6aff0*/  LDL R21, [R1+0x13f0] ;  /* 0x0013f00001157983 */ /* 0x001ea20000100800 */
[----:B-1----:R-:W3:Y:S02]  /*6b000*/  LDL.LU R29, [R1+0x1e9c] ;  /* 0x001e9c00011d7983 */ /* 0x002ee40000300800 */
[----:B------:R-:W5:Y:S02]  /*6b010*/  LDL R26, [R1+0x13ec] ;  /* 0x0013ec00011a7983 */ /* 0x000f640000100800 */
[----:B------:R-:W3:Y:S01]  /*6b020*/  LDL.LU R27, [R1+0x708] ;  /* 0x00070800011b7983 */ /* 0x000ee20000300800 */
[----:B------:R-:W2:Y:S01]  /*6b030*/  LDL.LU R28, [R1+0x1e98] ;  /* 0x001e9800011c7983 */ /* 0x000ea20000300800 */
[----:B----4-:R-:W-:Y:S01]  /*6b040*/  PRMT R20, R3, 0x7632, R20 ;  /* 0x0000763203147816 */ /* 0x010fe20000000014 */
[----:B------:R-:W-:-:S04]  /*6b050*/  IMAD.WIDE R2, R0, 0x2, R18 ;  /* 0x0000000200027825 */ /* 0x000fc800078e0212 */
[----:B------:R-:W-:Y:S01]  /*6b060*/  STL [R1+0x1e90], R14 ;  /* 0x001e900e01007387 */ /* 0x000fe20000100800 */
[----:B------:R0:W-:Y:S02]  /*6b070*/  @P2 STG.E.U16 [R2.64], R20 ;  /* 0x0000001402002986 */ /* 0x0001e4000c10150a */
[----:B0-----:R-:W-:Y:S02]  /*6b080*/  PRMT R3, R24, 0x7632, R3 ;  /* 0x0000763218037816 */ /* 0x001fe40000000003 */
[----:B--2---:R-:W-:Y:S01]  /*6b090*/  PRMT R28, R25, 0x7632, R28 ;  /* 0x00007632191c7816 */ /* 0x004fe2000000001c */
[----:B------:R-:W-:Y:S02]  /*6b0a0*/  IMAD.WIDE R24, R0, 0x2, R14 ;  /* 0x0000000200187825 */ /* 0x000fe400078e020e */
[----:B------:R-:W2:Y:S02]  /*6b0b0*/  LDL R14, [R1+0x13fc] ;  /* 0x0013fc00010e7983 */ /* 0x000ea40000100800 */
[----:B------:R0:W-:Y:S01]  /*6b0c0*/  STL [R1+0x1e8c], R15 ;  /* 0x001e8c0f01007387 */ /* 0x0001e20000100800 */
[----:B-----5:R-:W-:-:S02]  /*6b0d0*/  ISETP.LT.AND P4, PT, R26, c[0x0][0x178], !P3 ;  /* 0x00005e001a007a0c */ /* 0x020fc40005f81270 */
[----:B---3--:R-:W-:Y:S01]  /*6b0e0*/  PRMT R29, R27, 0x7632, R29 ;  /* 0x000076321b1d7816 */ /* 0x008fe2000000001d */
[----:B------:R-:W-:Y:S01]  /*6b0f0*/  IMAD.WIDE R26, R0, 0x2, R12 ;  /* 0x00000002001a7825 */ /* 0x000fe200078e020c */
[----:B0-----:R-:W3:Y:S03]  /*6b100*/  LDL R15, [R1+0x1188] ;  /* 0x00118800010f7983 */ /* 0x001ee60000100800 */
[----:B------:R0:W-:Y:S02]  /*6b110*/  STL [R1+0x1e94], R13 ;  /* 0x001e940d01007387 */ /* 0x0001e40000100800 */
[----:B0-----:R-:W4:Y:S01]  /*6b120*/  LDL.LU R13, [R1+0x38] ;  /* 0x00003800010d7983 */ /* 0x001f220000300800 */
[----:B------:R-:W-:Y:S02]  /*6b130*/  ISETP.LT.AND P5, PT, R21, c[0x0][0x178], !P3 ;  /* 0x00005e0015007a0c */ /* 0x000fe40005fa1270 */
[----:B------:R-:W-:-:S02]  /*6b140*/  ISETP.LT.AND P2, PT, R22, c[0x0][0x178], !P3 ;  /* 0x00005e0016007a0c */ /* 0x000fc40005f41270 */
[----:B------:R-:W-:Y:S01]  /*6b150*/  PRMT R2, R23, 0x7632, R2 ;  /* 0x0000763217027816 */ /* 0x000fe20000000002 */
[----:B------:R-:W-:-:S04]  /*6b160*/  IMAD.WIDE R20, R0, 0x2, R16 ;  /* 0x0000000200147825 */ /* 0x000fc800078e0210 */
[----:B------:R-:W-:Y:S01]  /*6b170*/  IMAD.WIDE R22, R0, 0x2, R4 ;  /* 0x0000000200167825 */ /* 0x000fe200078e0204 */
[----:B------:R0:W-:Y:S04]  /*6b180*/  @P1 STG.E.U16 [R20.64], R2 ;  /* 0x0000000214001986 */ /* 0x0001e8000c10150a */
[----:B------:R1:W-:Y:S01]  /*6b190*/  @P4 STG.E.U16 [R22.64], R3 ;  /* 0x0000000316004986 */ /* 0x0003e2000c10150a */
[----:B------:R5:W-:Y:S01]  /*6b1a0*/  @P5 STG.E.U16 [R24.64], R28 ;  /* 0x0000001c18005986 */ /* 0x000be2000c10150a */
[----:B------:R4:W-:Y:S03]  /*6b1b0*/  @P2 STG.E.U16 [R26.64], R29 ;  /* 0x0000001d1a002986 */ /* 0x0009e6000c10150a */
[----:B0-----:R-:W2:Y:S04]  /*6b1c0*/  LDL R20, [R1+0x13e8] ;  /* 0x0013e80001147983 */ /* 0x001ea80000100800 */
[----:B------:R-:W2:Y:S04]  /*6b1d0*/  LDL R21, [R1+0x13ec] ;  /* 0x0013ec0001157983 */ /* 0x000ea80000100800 */
[----:B-1----:R-:W2:Y:S04]  /*6b1e0*/  LDL R22, [R1+0x1404] ;  /* 0x0014040001167983 */ /* 0x002ea80000100800 */
[----:B------:R-:W2:Y:S01]  /*6b1f0*/  LDL R23, [R1+0x1220] ;  /* 0x0012200001177983 */ /* 0x000ea20000100800 */
[----:B-----5:R-:W5:Y:S02]  /*6b200*/  LDL.LU R28, [R1+0x718] ;  /* 0x00071800011c7983 */ /* 0x020f640000300800 */
[----:B------:R-:W5:Y:S01]  /*6b210*/  LDL.LU R24, [R1+0x6f8] ;  /* 0x0006f80001187983 */ /* 0x000f620000300800 */
[----:B------:R-:W5:Y:S04]  /*6b220*/  LDL R25, [R1+0x1400] ;  /* 0x0014000001197983 */ /* 0x000f680000100800 */
        /* <DEDUP_REMOVED lines=41> */
[----:B------:R-:W3:Y:S01]  /*6b4c0*/  LDL R3, [R1+0x1404] ;  /* 0x0014040001037983 */ /* 0x000ee20000100800 */
[----:B------:R-:W3:Y:S01]  /*6b4d0*/  LDL.LU R14, [R1+0x1e90] ;  /* 0x001e9000010e7983 */ /* 0x000ee20000300800 */
[----:B------:R-:W3:Y:S02]  /*6b4e0*/  LDL.LU R15, [R1+0x1e8c] ;  /* 0x001e8c00010f7983 */ /* 0x000ee40000300800 */
[----:B------:R-:W3:Y:S02]  /*6b4f0*/  LDL R21, [R1+0x7a8] ;  /* 0x0007a80001157983 */ /* 0x000ee40000100800 */
[----:B------:R-:W-:Y:S01]  /*6b500*/  IMAD.WIDE R22, R28, 0x2, R4 ;  /* 0x000000021c167825 */ /* 0x000fe200078e0204 */
[----:B------:R-:W-:Y:S01]  /*6b510*/  STL [R1+0x1e78], R11 ;  /* 0x001e780b01007387 */ /* 0x000fe20000100800 */
[----:B--2---:R-:W-:-:S03]  /*6b520*/  ISETP.LT.AND P3, PT, R27, c[0x0][0x178], !P0 ;  /* 0x00005e001b007a0c */ /* 0x004fc60004761270 */
[----:B---3--:R0:W-:Y:S02]  /*6b530*/  @P4 STG.E.U16 [R22.64], R21 ;  /* 0x0000001516004986 */ /* 0x0081e4000c10150a */
[----:B0-----:R-:W-:-:S04]  /*6b540*/  IMAD.WIDE R22, R28, 0x2, R14 ;  /* 0x000000021c167825 */ /* 0x001fc800078e020e */
[----:B------:R-:W-:Y:S02]  /*6b550*/  IMAD.WIDE R20, R28, 0x2, R10 ;  /* 0x000000021c147825 */ /* 0x000fe400078e020a */
[----:B------:R-:W2:Y:S04]  /*6b560*/  LDL R11, [R1+0x1188] ;  /* 0x00118800010b7983 */ /* 0x000ea80000100800 */
[----:B----4-:R0:W-:Y:S04]  /*6b570*/  @P3 STG.E.U16 [R22.64], R29 ;  /* 0x0000001d16003986 */ /* 0x0101e8000c10150a */
[----:B0-----:R-:W3:Y:S01]  /*6b580*/  LDL.LU R29, [R1+0x1e88] ;  /* 0x001e8800011d7983 */ /* 0x001ee20000300800 */
[----:B------:R-:W-:-:S02]  /*6b590*/  ISETP.LT.AND P5, PT, R25, c[0x0][0x178], !P0 ;  /* 0x00005e0019007a0c */ /* 0x000fc400047a1270 */
[----:B------:R-:W-:Y:S01]  /*6b5a0*/  ISETP.LT.AND P4, PT, R2, c[0x0][0x178], !P0 ;  /* 0x00005e0002007a0c */ /* 0x000fe20004781270 */
[----:B------:R-:W-:Y:S02]  /*6b5b0*/  ISETP.LT.AND P0, PT, R3, c[0x0][0x178], !P0 ;  /* 0x00005e0003007a0c */ /* 0x000fe40004701270 */
[----:B------:R-:W-:-:S08]  /*6b5c0*/  IMAD.WIDE R2, R28, 0x2, R12 ;  /* 0x000000021c027825 */ /* 0x000fd000078e020c */
[----:B---3--:R0:W-:Y:S04]  /*6b5d0*/  @P5 STG.E.U16 [R2.64], R29 ;  /* 0x0000001d02005986 */ /* 0x0081e8000c10150a */
[----:B0-----:R-:W3:Y:S01]  /*6b5e0*/  LDL.LU R29, [R1+0x1e84] ;  /* 0x001e8400011d7983 */ /* 0x001ee20000300800 */
[----:B------:R-:W4:Y:S02]  /*6b5f0*/  LDL R3, [R1+0x778] ;  /* 0x0007780001037983 */ /* 0x000f240000100800 */
[----:B------:R-:W-:Y:S01]  /*6b600*/  IMAD.WIDE R22, R28, 0x2, R8 ;  /* 0x000000021c167825 */ /* 0x000fe200078e0208 */
[----:B--2---:R-:W-:Y:S01]  /*6b610*/  ISETP.LT.AND P3, PT, R11, c[0x0][0x178], !P1 ;  /* 0x00005e000b007a0c */ /* 0x004fe20004f61270 */
[----:B----4-:R0:W-:Y:S03]  /*6b620*/  @P6 STG.E.U16 [R20.64], R3 ;  /* 0x0000000314006986 */ /* 0x0101e6000c10150a */
[----:B---3--:R1:W-:Y:S01]  /*6b630*/  @P4 STG.E.U16 [R22.64], R29 ;  /* 0x0000001d16004986 */ /* 0x0083e2000c10150a */
[----:B-----5:R-:W-:Y:S01]  /*6b640*/  ISETP.LT.AND P4, PT, R24, c[0x0][0x178], !P1 ;  /* 0x00005e0018007a0c */ /* 0x020fe20004f81270 */
[----:B------:R-:W-:-:S02]  /*6b650*/  IADD3 R24, R28, c[0x0][0x198], RZ ;  /* 0x000066001c187a10 */ /* 0x000fc40007ffe0ff */
[----:B0-----:R-:W-:Y:S01]  /*6b660*/  IMAD.WIDE R2, R28, 0x2, R6 ;  /* 0x000000021c027825 */ /* 0x001fe200078e0206 */
[----:B------:R-:W2:Y:S04]  /*6b670*/  LDL R20, [R1+0x1220] ;  /* 0x0012200001147983 */ /* 0x000ea80000100800 */
[----:B------:R-:W3:Y:S01]  /*6b680*/  LDL R21, [R1+0x13ec] ;  /* 0x0013ec0001157983 */ /* 0x000ee20000100800 */
[----:B-1----:R-:W4:Y:S02]  /*6b690*/  LDL.LU R23, [R1+0x7c8] ;  /* 0x0007c80001177983 */ /* 0x002f240000300800 */
[----:B------:R-:W5:Y:S02]  /*6b6a0*/  LDL R11, [R1+0x1400] ;  /* 0x00140000010b7983 */ /* 0x000f640000100800 */
[----:B------:R0:W-:Y:S01]  /*6b6b0*/  STL [R1+0x1e70], R28 ;  /* 0x001e701c01007387 */ /* 0x0001e20000100800 */
[----:B------:R1:W-:Y:S04]  /*6b6c0*/  @P0 STG.E.U16 [R2.64], R19 ;  /* 0x0000001302000986 */ /* 0x0003e8000c10150a */
[----:B0-----:R-:W3:Y:S01]  /*6b6d0*/  LDL R28, [R1+0x13fc] ;  /* 0x0013fc00011c7983 */ /* 0x001ee20000100800 */
[----:B-1----:R-:W3:Y:S03]  /*6b6e0*/  LDL.LU R19, [R1+0x1e80] ;  /* 0x001e800001137983 */ /* 0x002ee60000300800 */
[----:B------:R-:W3:Y:S01]  /*6b6f0*/  LDL.LU R3, [R1+0x7b8] ;  /* 0x0007b80001037983 */ /* 0x000ee20000300800 */
[----:B------:R-:W-:-:S04]  /*6b700*/  IADD3 R0, R0, 0x78, RZ ;  /* 0x0000007800007810 */ /* 0x000fc80007ffe0ff */
[----:B------:R-:W-:Y:S02]  /*6b710*/  ISETP.GE.AND P2, PT, R0, c[0x0][0x17c], PT ;  /* 0x00005f0000007a0c */ /* 0x000fe40003f46270 */
[----:B----4-:R-:W-:Y:S01]  /*6b720*/  PRMT R22, R23, 0x7632, R22 ;  /* 0x0000763217167816 */ /* 0x010fe20000000016 */
[----:B--2---:R-:W-:-:S04]  /*6b730*/  IADD3 R23, R20, 0x79, RZ ;  /* 0x0000007914177810 */ /* 0x004fc80007ffe0ff */
[----:B------:R-:W-:Y:S02]  /*6b740*/  ISETP.GE.AND P0, PT, R23, c[0x0][0x17c], PT ;  /* 0x00005f0017007a0c */ /* 0x000fe40003f06270 */
[----:B---3--:R-:W-:Y:S01]  /*6b750*/  PRMT R0, R3, 0x7632, R0 ;  /* 0x0000763203007816 */ /* 0x008fe20000000000 */
[----:B------:R-:W-:Y:S01]  /*6b760*/  IMAD.WIDE R2, R24, 0x2, R18 ;  /* 0x0000000218027825 */ /* 0x000fe200078e0212 */
[----:B------:R0:W-:Y:S04]  /*6b770*/  STL [R1+0x1e74], R19 ;  /* 0x001e741301007387 */ /* 0x0001e80000100800 */
[----:B------:R1:W-:Y:S01]  /*6b780*/  @P3 STG.E.U16 [R2.64], R0 ;  /* 0x0000000002003986 */ /* 0x0003e2000c10150a */
[----:B------:R-:W-:-:S03]  /*6b790*/  ISETP.LT.AND P3, PT, R25, c[0x0][0x178], !P1 ;  /* 0x00005e0019007a0c */ /* 0x000fc60004f61270 */
[----:B0-----:R-:W2:Y:S01]  /*6b7a0*/  LDL R19, [R1+0x13e8] ;  /* 0x0013e80001137983 */ /* 0x001ea20000100800 */
[----:B------:R-:W3:Y:S03]  /*6b7b0*/  LDL.LU R23, [R1+0x788] ;  /* 0x0007880001177983 */ /* 0x000ee60000300800 */
[----:B-1----:R-:W4:Y:S01]  /*6b7c0*/  LDL.LU R2, [R1+0x7a8] ;  /* 0x0007a80001027983 */ /* 0x002f220000300800 */
[----:B------:R-:W2:Y:S02]  /*6b7d0*/  LDL.LU R3, [R1+0x798] ;  /* 0x0007980001037983 */ /* 0x000ea40000300800 */
[----:B------:R-:W2:Y:S01]  /*6b7e0*/  LDL.LU R25, [R1+0x1e7c] ;  /* 0x001e7c0001197983 */ /* 0x000ea20000300800 */
[----:B------:R-:W-:Y:S02]  /*6b7f0*/  ISETP.LT.AND P5, PT, R21, c[0x0][0x178], !P1 ;  /* 0x00005e0015007a0c */ /* 0x000fe40004fa1270 */
[----:B------:R-:W-:Y:S01]  /*6b800*/  ISETP.LT.AND P6, PT, R27, c[0x0][0x178], !P1 ;  /* 0x00005e001b007a0c */ /* 0x000fe20004fc1270 */
[----:B------:R-:W-:-:S05]  /*6b810*/  IMAD.WIDE R20, R24, 0x2, R16 ;  /* 0x0000000218147825 */ /* 0x000fca00078e0210 */
[----:B------:R0:W-:Y:S02]  /*6b820*/  @P4 STG.E.U16 [R20.64], R22 ;  /* 0x0000001614004986 */ /* 0x0001e4000c10150a */
[----:B0-----:R-:W-:Y:S01]  /*6b830*/  IMAD.WIDE R20, R24, 0x2, R14 ;  /* 0x0000000218147825 */ /* 0x001fe200078e020e */
[----:B----4-:R-:W-:Y:S02]  /*6b840*/  PRMT R0, R2, 0x7632, R0 ;  /* 0x0000763202007816 */ /* 0x010fe40000000000 */
[----:B--2---:R-:W-:Y:S01]  /*6b850*/  PRMT R25, R3, 0x7632, R25 ;  /* 0x0000763203197816 */ /* 0x004fe20000000019 */
[----:B------:R-:W-:-:S05]  /*6b860*/  IMAD.WIDE R2, R24, 0x2, R4 ;  /* 0x0000000218027825 */ /* 0x000fca00078e0204 */
[----:B------:R0:W-:Y:S01]  /*6b870*/  @P5 STG.E.U16 [R2.64], R0 ;  /* 0x0000000002005986 */ /* 0x0001e2000c10150a */
[----:B------:R1:W-:Y:S01]  /*6b880*/  @P6 STG.E.U16 [R20.64], R25 ;  /* 0x0000001914006986 */ /* 0x0003e2000c10150a */
[----:B-----5:R-:W-:Y:S02]  /*6b890*/  ISETP.LT.AND P5, PT, R11, c[0x0][0x178], !P1 ;  /* 0x00005e000b007a0c */ /* 0x020fe40004fa1270 */
[----:B0-----:R-:W2:Y:S01]  /*6b8a0*/  LDL.LU R2, [R1+0x8] ;  /* 0x0000080001027983 */ /* 0x001ea20000300800 */
[----:B------:R-:W4:Y:S02]  /*6b8b0*/  LDL R3, [R1+0x1188] ;  /* 0x0011880001037983 */ /* 0x000f240000100800 */
[----:B-1----:R-:W5:Y:S02]  /*6b8c0*/  LDL R20, [R1+0x1404] ;  /* 0x0014040001147983 */ /* 0x002f640000100800 */
[----:B------:R-:W2:Y:S01]  /*6b8d0*/  LDL.LU R21, [R1+0x778] ;  /* 0x0007780001157983 */ /* 0x000ea20000300800 */
[----:B------:R-:W4:Y:S01]  /*6b8e0*/  LDL.LU R11, [R1+0x1e78] ;  /* 0x001e7800010b7983 */ /* 0x000f220000300800 */
[----:B------:R-:W-:-:S02]  /*6b8f0*/  ISETP.LT.AND P4, PT, R28, c[0x0][0x178], !P1 ;  /* 0x00005e001c007a0c */ /* 0x000fc40004f81270 */
[----:B---3--:R-:W-:Y:S01]  /*6b900*/  PRMT R26, R23, 0x7632, R26 ;  /* 0x00007632171a7816 */ /* 0x008fe2000000001a */
[----:B------:R-:W-:Y:S01]  /*6b910*/  IMAD.WIDE R22, R24, 0x2, R12 ;  /* 0x0000000218167825 */ /* 0x000fe200078e020c */
[----:B------:R-:W-:Y:S02]  /*6b920*/  PRMT R0, R29, 0x7632, R0 ;  /* 0x000076321d007816 */ /* 0x000fe40000000000 */
[----:B------:R-:W3:Y:S04]  /*6b930*/  LDL.LU R29, [R1+0x65c] ;  /* 0x00065c00011d7983 */ /* 0x000ee80000300800 */
[----:B------:R2:W-:Y:S01]  /*6b940*/  @P3 STG.E.U16 [R22.64], R26 ;  /* 0x0000001a16003986 */ /* 0x0005e2000c10150a */
[----:B------:R-:W-:Y:S02]  /*6b950*/  ISETP.LT.AND P6, PT, R27, c[0x0][0x178], !P2 ;  /* 0x00005e001b007a0c */ /* 0x000fe400057c1270 */
[----:B-----5:R-:W-:-:S02]  /*6b960*/  ISETP.LT.AND P1, PT, R20, c[0x0][0x178], !P1 ;  /* 0x00005e0014007a0c */ /* 0x020fc40004f21270 */
[----:B--2---:R-:W-:Y:S01]  /*6b970*/  PRMT R26, R21, 0x7632, R26 ;  /* 0x00007632151a7816 */ /* 0x004fe2000000001a */
[----:B----4-:R-:W-:Y:S01]  /*6b980*/  IMAD.WIDE R22, R24, 0x2, R10 ;  /* 0x0000000218167825 */ /* 0x010fe200078e020a */
[----:B------:R-:W-:Y:S02]  /*6b990*/  PRMT R25, R2, 0x7632, R25 ;  /* 0x0000763202197816 */ /* 0x000fe40000000019 */
[----:B------:R-:W-:Y:S01]  /*6b9a0*/  ISETP.LT.AND P3, PT, R3, c[0x0][0x178], !P2 ;  /* 0x00005e0003007a0c */ /* 0x000fe20005761270 */
[C---:B------:R-:W-:Y:S01]  /*6b9b0*/  IMAD.WIDE R2, R24.reuse, 0x2, R8 ;  /* 0x0000000218027825 */ /* 0x040fe200078e0208 */
[----:B------:R0:W-:Y:S03]  /*6b9c0*/  @P4 STG.E.U16 [R22.64], R26 ;  /* 0x0000001a16004986 */ /* 0x0001e6000c10150a */
[----:B------:R-:W-:Y:S01]  /*6b9d0*/  IMAD.WIDE R20, R24, 0x2, R6 ;  /* 0x0000000218147825 */ /* 0x000fe200078e0206 */
[----:B------:R-:W-:-:S03]  /*6b9e0*/  ISETP.LT.AND P4, PT, R19, c[0x0][0x178], !P2 ;  /* 0x00005e0013007a0c */ /* 0x000fc60005781270 */
[----:B------:R1:W-:Y:S01]  /*6b9f0*/  @P5 STG.E.U16 [R2.64], R0 ;  /* 0x0000000002005986 */ /* 0x0003e2000c10150a */
[----:B------:R2:W-:Y:S04]  /*6ba00*/  @P1 STG.E.U16 [R20.64], R25 ;  /* 0x0000001914001986 */ /* 0x0005e8000c10150a */
[----:B0-----:R-:W4:Y:S01]  /*6ba10*/  LDL.LU R22, [R1+0x67c] ;  /* 0x00067c0001167983 */ /* 0x001f220000300800 */
[----:B------:R-:W5:Y:S02]  /*6ba20*/  LDL.LU R23, [R1+0x66c] ;  /* 0x00066c0001177983 */ /* 0x000f640000300800 */
[----:B------:R-:W3:Y:S02]  /*6ba30*/  LDL.LU R19, [R1+0x1e74] ;  /* 0x001e740001137983 */ /* 0x000ee40000300800 */
[----:B-1----:R-:W4:Y:S01]  /*6ba40*/  LDL R2, [R1+0x1220] ;  /* 0x0012200001027983 */ /* 0x002f220000100800 */
[----:B------:R-:W5:Y:S04]  /*6ba50*/  LDL R3, [R1+0x13ec] ;  /* 0x0013ec0001037983 */ /* 0x000f680000100800 */
[----:B--2---:R-:W2:Y:S01]  /*6ba60*/  LDL R25, [R1+0x13e8] ;  /* 0x0013e80001197983 */ /* 0x004ea20000100800 */
[----:B------:R0:W-:Y:S03]  /*6ba70*/  STL [R1+0x1e64], R27 ;  /* 0x001e641b01007387 */ /* 0x0001e60000100800 */
[----:B0-----:R-:W2:Y:S01]  /*6ba80*/  LDL R27, [R1+0x62c] ;  /* 0x00062c00011b7983 */ /* 0x001ea20000100800 */
[----:B------:R-:W-:-:S05]  /*6ba90*/  IADD3 R24, R24, c[0x0][0x198], RZ ;  /* 0x0000660018187a10 */ /* 0x000fca0007ffe0ff */
[----:B---3--:R-:W-:Y:S01]  /*6baa0*/  IMAD.WIDE R20, R24, 0x2, R18 ;  /* 0x0000000218147825 */ /* 0x008fe200078e0212 */
[----:B----4-:R-:W-:Y:S02]  /*6bab0*/  IADD3 R0, R2, 0x7a, RZ ;  /* 0x0000007a02007810 */ /* 0x010fe40007ffe0ff */
[----:B-----5:R-:W-:Y:S01]  /*6bac0*/  ISETP.LT.AND P5, PT, R3, c[0x0][0x178], !P2 ;  /* 0x00005e0003007a0c */ /* 0x020fe200057a1270 */
[----:B------:R-:W-:Y:S01]  /*6bad0*/  IMAD.WIDE R2, R24, 0x2, R16 ;  /* 0x0000000218027825 */ /* 0x000fe200078e0210 */
[----:B------:R0:W-:Y:S04]  /*6bae0*/  @P3 STG.E.U16 [R20.64], R22 ;  /* 0x0000001614003986 */ /* 0x0001e8000c10150a */
[----:B------:R1:W-:Y:S01]  /*6baf0*/  @P4 STG.E.U16 [R2.64], R23 ;  /* 0x0000001702004986 */ /* 0x0003e2000c10150a */
[----:B------:R-:W-:-:S02]  /*6bb00*/  ISETP.GE.AND P1, PT, R0, c[0x0][0x17c], PT ;  /* 0x00005f0000007a0c */ /* 0x000fc40003f26270 */
[----:B------:R-:W-:Y:S02]  /*6bb10*/  ISETP.LT.AND P4, PT, R28, c[0x0][0x178], !P2 ;  /* 0x00005e001c007a0c */ /* 0x000fe40005781270 */
[----:B------:R-:W-:Y:S01]  /*6bb20*/  PRMT R26, R22, 0x7632, R26 ;  /* 0x00007632161a7816 */ /* 0x000fe2000000001a */
[----:B--2---:R2:W-:Y:S01]  /*6bb30*/  STL [R1+0x1e68], R27 ;  /* 0x001e681b01007387 */ /* 0x0045e20000100800 */
[----:B0-----:R-:W-:Y:S02]  /*6bb40*/  PRMT R20, R23, 0x7632, R20 ;  /* 0x0000763217147816 */ /* 0x001fe40000000014 */
[----:B-1----:R-:W-:Y:S01]  /*6bb50*/  PRMT R3, R29, 0x7632, R3 ;  /* 0x000076321d037816 */ /* 0x002fe20000000003 */
[C---:B------:R-:W-:Y:S01]  /*6bb60*/  IMAD.WIDE R22, R24.reuse, 0x2, R4 ;  /* 0x0000000218167825 */ /* 0x040fe200078e0204 */
[----:B--2---:R-:W2:Y:S03]  /*6bb70*/  LDL R27, [R1+0x13ec] ;  /* 0x0013ec00011b7983 */ /* 0x004ea60000100800 */
[----:B------:R-:W3:Y:S02]  /*6bb80*/  LDL.LU R0, [R1+0x63c] ;  /* 0x00063c0001007983 */ /* 0x000ee40000300800 */
[----:B------:R-:W4:Y:S02]  /*6bb90*/  LDL R21, [R1+0x13f8] ;  /* 0x0013f80001157983 */ /* 0x000f240000100800 */
[----:B------:R-:W-:Y:S01]  /*6bba0*/  STL.S16 [R1], R20 ;  /* 0x0000001401007387 */ /* 0x000fe20000100600 */
[----:B------:R-:W5:Y:S01]  /*6bbb0*/  LDL.LU R28, [R1+0x1e70] ;  /* 0x001e7000011c7983 */ /* 0x000f620000300800 */
[----:B------:R0:W-:Y:S03]  /*6bbc0*/  STL [R1+0x1e58], R3 ;  /* 0x001e580301007387 */ /* 0x0001e60000100800 */
[----:B------:R1:W-:Y:S04]  /*6bbd0*/  @P5 STG.E.U16 [R22.64], R29 ;  /* 0x0000001d16005986 */ /* 0x0003e8000c10150a */
[----:B0-----:R-:W5:Y:S01]  /*6bbe0*/  LDL.LU R3, [R1+0x64c] ;  /* 0x00064c0001037983 */ /* 0x001f620000300800 */
[----:B-1----:R-:W2:Y:S02]  /*6bbf0*/  LDL.LU R29, [R1+0x1e6c] ;  /* 0x001e6c00011d7983 */ /* 0x002ea40000300800 */
        /* <DEDUP_REMOVED lines=84> */
[----:B0-----:R-:W5:Y:S04]  /*6c140*/  LDL.LU R3, [R1+0x6bc] ;  /* 0x0006bc0001037983 */ /* 0x001f680000300800 */
        /* <DEDUP_REMOVED lines=10> */
[----:B---3--:R-:W-:Y:S01]  /*6c1f0*/  ISETP.LT.AND P4, PT, R15, c[0x0][0x178], !P1 ;  /* 0x00005e000f007a0c */ /* 0x008fe20004f81270 */
[----:B------:R1:W-:Y:S04]  /*6c200*/  @P6 STG.E.U16 [R20.64], R14 ;  /* 0x0000000e14006986 */ /* 0x0003e8000c10150a */
        /* <DEDUP_REMOVED lines=13> */
[----:B----4-:R-:W-:Y:S01]  /*6c2e0*/  IMAD.WIDE R20, R2, 0x2, R14 ;  /* 0x0000000202147825 */ /* 0x010fe200078e020e */
[----:B--2---:R0:W-:Y:S04]  /*6c2f0*/  STL [R1+0x1e38], R12 ;  /* 0x001e380c01007387 */ /* 0x0041e80000100800 */
[----:B0-----:R-:W2:Y:S01]  /*6c300*/  LDL R12, [R1+0x13f8] ;  /* 0x0013f800010c7983 */ /* 0x001ea20000100800 */
[----:B------:R0:W-:Y:S03]  /*6c310*/  STL [R1+0x1e30], R13 ;  /* 0x001e300d01007387 */ /* 0x0001e60000100800 */
[----:B0-----:R-:W3:Y:S04]  /*6c320*/  LDL.LU R13, [R1+0x69c] ;  /* 0x00069c00010d7983 */ /* 0x001ee80000300800 */
[----:B-----5:R0:W-:Y:S01]  /*6c330*/  @P3 STG.E.U16 [R20.64], R3 ;  /* 0x0000000314003986 */ /* 0x0201e2000c10150a */
[----:B------:R-:W-:-:S02]  /*6c340*/  ISETP.LT.AND P5, PT, R24, c[0x0][0x178], !P1 ;  /* 0x00005e0018007a0c */ /* 0x000fc40004fa1270 */
[----:B------:R-:W-:Y:S01]  /*6c350*/  ISETP.GE.AND P3, PT, R0, c[0x0][0x17c], PT ;  /* 0x00005f0000007a0c */ /* 0x000fe20003f66270 */
[----:B------:R-:W-:Y:S01]  /*6c360*/  ISETP.LT.AND P1, PT, R25, c[0x0][0x178], !P1 ;  /* 0x00005e0019007a0c */ /* 0x000fe20004f21270 */
[----:B------:R-:W4:Y:S01]  /*6c370*/  LDL.LU R0, [R1+0x6dc] ;  /* 0x0006dc0001007983 */ /* 0x000f220000300800 */
[----:B------:R-:W-:-:S03]  /*6c380*/  IMAD.WIDE R24, R2, 0x2, R10 ;  /* 0x0000000202187825 */ /* 0x000fc600078e020a */
[----:B------:R1:W-:Y:S01]  /*6c390*/  @P4 STG.E.U16 [R22.64], R5 ;  /* 0x0000000516004986 */ /* 0x0003e2000c10150a */
[----:B0-----:R-:W-:-:S03]  /*6c3a0*/  PRMT R20, R9, 0x7632, R20 ;  /* 0x0000763209147816 */ /* 0x001fc60000000014 */
[----:B------:R-:W5:Y:S04]  /*6c3b0*/  LDL.LU R9, [R1+0x1e4c] ;  /* 0x001e4c0001097983 */ /* 0x000f680000300800 */
[----:B-1----:R-:W2:Y:S04]  /*6c3c0*/  LDL R23, [R1+0x1188] ;  /* 0x0011880001177983 */ /* 0x002ea80000100800 */
[----:B---3--:R0:W-:Y:S01]  /*6c3d0*/  @P6 STG.E.U16 [R24.64], R13 ;  /* 0x0000000d18006986 */ /* 0x0081e2000c10150a */
[----:B------:R-:W-:Y:S02]  /*6c3e0*/  ISETP.LT.AND P6, PT, R29, c[0x0][0x178], !P2 ;  /* 0x00005e001d007a0c */ /* 0x000fe400057c1270 */
[----:B------:R-:W3:Y:S01]  /*6c3f0*/  LDL.LU R29, [R1+0x1e48] ;  /* 0x001e4800011d7983 */ /* 0x000ee20000300800 */
[----:B----4-:R-:W-:Y:S01]  /*6c400*/  PRMT R26, R0, 0x7632, R26 ;  /* 0x00007632001a7816 */ /* 0x010fe2000000001a */
[----:B------:R-:W-:Y:S01]  /*6c410*/  IADD3 R0, R2, c[0x0][0x198], RZ ;  /* 0x0000660002007a10 */ /* 0x000fe20007ffe0ff */
[----:B------:R-:W-:-:S02]  /*6c420*/  PRMT R21, R3, 0x7632, R21 ;  /* 0x0000763203157816 */ /* 0x000fc40000000015 */
[----:B--2---:R-:W-:Y:S01]  /*6c430*/  ISETP.LT.AND P4, PT, R23, c[0x0][0x178], !P2 ;  /* 0x00005e0017007a0c */ /* 0x004fe20005781270 */
[----:B-----5:R-:W-:-:S04]  /*6c440*/  IMAD.WIDE R22, R2, 0x2, R8 ;  /* 0x0000000202167825 */ /* 0x020fc800078e0208 */
[----:B0-----:R-:W-:Y:S01]  /*6c450*/  IMAD.WIDE R24, R2, 0x2, R6 ;  /* 0x0000000202187825 */ /* 0x001fe200078e0206 */
[----:B------:R-:W-:Y:S01]  /*6c460*/  PRMT R2, R4, 0x7632, R2 ;  /* 0x0000763204027816 */ /* 0x000fe20000000002 */
[----:B---3--:R0:W-:Y:S04]  /*6c470*/  @P5 STG.E.U16 [R22.64], R29 ;  /* 0x0000001d16005986 */ /* 0x0081e8000c10150a */
[----:B0-----:R-:W2:Y:S01]  /*6c480*/  LDL R23, [R1+0x13f0] ;  /* 0x0013f00001177983 */ /* 0x001ea20000100800 */
[----:B------:R-:W3:Y:S02]  /*6c490*/  LDL.LU R4, [R1+0x1e44] ;  /* 0x001e440001047983 */ /* 0x000ee40000300800 */
[----:B------:R-:W4:Y:S02]  /*6c4a0*/  LDL.LU R3, [R1+0x1e40] ;  /* 0x001e400001037983 */ /* 0x000f240000300800 */
[----:B------:R0:W-:Y:S02]  /*6c4b0*/  @P1 STG.E.U16 [R24.64], R28 ;  /* 0x0000001c18001986 */ /* 0x0001e4000c10150a */
        /* <DEDUP_REMOVED lines=22> */
[----:B--2---:R-:W-:Y:S01]  /*6c620*/  ISETP.LT.AND P5, PT, R15, c[0x0][0x178], !P0 ;  /* 0x00005e000f007a0c */ /* 0x004fe200047a1270 */
[----:B-1----:R-:W-:Y:S01]  /*6c630*/  IMAD.WIDE R24, R0, 0x2, R10 ;  /* 0x0000000200187825 */ /* 0x002fe200078e020a */
[----:B------:R-:W2:Y:S03]  /*6c640*/  LDL.LU R15, [R1+0x74c] ;  /* 0x00074c00010f7983 */ /* 0x000ea60000300800 */
[----:B------:R0:W-:Y:S02]  /*6c650*/  STL [R1+0x1e24], R10 ;  /* 0x001e240a01007387 */ /* 0x0001e40000100800 */
[----:B0-----:R-:W2:Y:S01]  /*6c660*/  LDL.LU R10, [R1+0x73c] ;  /* 0x00073c00010a7983 */ /* 0x001ea20000300800 */
[----:B------:R0:W-:Y:S03]  /*6c670*/  STL [R1+0x1e20], R11 ;  /* 0x001e200b01007387 */ /* 0x0001e60000100800 */
[----:B0-----:R-:W2:Y:S01]  /*6c680*/  LDL R11, [R1+0x13e8] ;  /* 0x0013e800010b7983 */ /* 0x001ea20000100800 */
[----:B------:R-:W-:-:S02]  /*6c690*/  PRMT R26, R29, 0x7632, R26 ;  /* 0x000076321d1a7816 */ /* 0x000fc4000000001a */
[----:B------:R-:W-:Y:S02]  /*6c6a0*/  IADD3 R2, R0, c[0x0][0x198], RZ ;  /* 0x0000660000027a10 */ /* 0x000fe40007ffe0ff */
[----:B----4-:R-:W-:Y:S01]  /*6c6b0*/  ISETP.LT.AND P1, PT, R22, c[0x0][0x178], !P2 ;  /* 0x00005e0016007a0c */ /* 0x010fe20005721270 */
[----:B-----5:R-:W-:Y:S02]  /*6c6c0*/  ISETP.LT.AND P2, PT, R23, c[0x0][0x178], !P2 ;  /* 0x00005e0017007a0c */ /* 0x020fe40005741270 */
[----:B---3--:R-:W-:-:S05]  /*6c6d0*/  IMAD.WIDE R22, R0, 0x2, R12 ;  /* 0x0000000200167825 */ /* 0x008fca00078e020c */
[----:B------:R0:W-:Y:S01]  /*6c6e0*/  @P4 STG.E.U16 [R22.64], R3 ;  /* 0x0000000316004986 */ /* 0x0001e2000c10150a */
[----:B------:R1:W-:Y:S02]  /*6c6f0*/  @P6 STG.E.U16 [R24.64], R20 ;  /* 0x0000001418006986 */ /* 0x0003e4000c10150a */
[C---:B0-----:R-:W-:Y:S01]  /*6c700*/  IMAD.WIDE R22, R0.reuse, 0x2, R8 ;  /* 0x0000000200167825 */ /* 0x041fe200078e0208 */
[----:B-1----:R-:W3:Y:S03]  /*6c710*/  LDL R20, [R1+0x13f8] ;  /* 0x0013f80001147983 */ /* 0x002ee60000100800 */
[----:B------:R0:W-:Y:S02]  /*6c720*/  STL [R1+0x1e28], R9 ;  /* 0x001e280901007387 */ /* 0x0001e40000100800 */
[----:B------:R-:W-:Y:S02]  /*6c730*/  IMAD.WIDE R24, R0, 0x2, R6 ;  /* 0x0000000200187825 */ /* 0x000fe400078e0206 */
[----:B------:R-:W4:Y:S04]  /*6c740*/  LDL R0, [R1+0x1220] ;  /* 0x0012200001007983 */ /* 0x000f280000100800 */
[----:B------:R1:W-:Y:S01]  /*6c750*/  @P1 STG.E.U16 [R22.64], R26 ;  /* 0x0000001a16001986 */ /* 0x0003e2000c10150a */
[----:B--2---:R-:W-:-:S03]  /*6c760*/  ISETP.LT.AND P6, PT, R11, c[0x0][0x178], !P0 ;  /* 0x00005e000b007a0c */ /* 0x004fc600047c1270 */
[----:B0-----:R-:W2:Y:S01]  /*6c770*/  LDL R9, [R1+0x1400] ;  /* 0x0014000001097983 */ /* 0x001ea20000100800 */
[----:B------:R-:W5:Y:S03]  /*6c780*/  LDL.LU R11, [R1+0x72c] ;  /* 0x00072c00010b7983 */ /* 0x000f660000300800 */
[----:B-1----:R-:W2:Y:S04]  /*6c790*/  LDL R22, [R1+0x75c] ;  /* 0x00075c0001167983 */ /* 0x002ea80000100800 */
[----:B------:R-:W3:Y:S01]  /*6c7a0*/  LDL R23, [R1+0x13f0] ;  /* 0x0013f00001177983 */ /* 0x000ee20000100800 */
[----:B------:R-:W-:Y:S01]  /*6c7b0*/  PRMT R21, R28, 0x7632, R21 ;  /* 0x000076321c157816 */ /* 0x000fe20000000015 */
[----:B------:R-:W-:-:S04]  /*6c7c0*/  IMAD.WIDE R28, R2, 0x2, R18 ;  /* 0x00000002021c7825 */ /* 0x000fc800078e0212 */
[----:B------:R-:W4:Y:S01]  /*6c7d0*/  LDL.LU R26, [R1+0x70c] ;  /* 0x00070c00011a7983 */ /* 0x000f220000300800 */
[----:B------:R-:W-:Y:S04]  /*6c7e0*/  @P2 STG.E.U16 [R24.64], R21 ;  /* 0x0000001518002986 */ /* 0x000fe8000c10150a */
[----:B------:R-:W-:Y:S04]  /*6c7f0*/  STL [R1+0x1e1c], R4 ;  /* 0x001e1c0401007387 */ /* 0x000fe80000100800 */
[----:B--2---:R0:W-:Y:S01]  /*6c800*/  @P5 STG.E.U16 [R28.64], R22 ;  /* 0x000000161c005986 */ /* 0x0041e2000c10150a */
[----:B---3--:R-:W-:Y:S01]  /*6c810*/  ISETP.LT.AND P5, PT, R23, c[0x0][0x178], !P0 ;  /* 0x00005e0017007a0c */ /* 0x008fe200047a1270 */
[----:B0-----:R-:W-:-:S02]  /*6c820*/  IMAD.WIDE R22, R2, 0x2, R4 ;  /* 0x0000000202167825 */ /* 0x001fc400078e0204 */
[----:B------:R-:W2:Y:S01]  /*6c830*/  LDL.LU R4, [R1+0x75c] ;  /* 0x00075c0001047983 */ /* 0x000ea20000300800 */
[----:B----4-:R-:W-:Y:S02]  /*6c840*/  IADD3 R0, R0, 0x7e, RZ ;  /* 0x0000007e00007810 */ /* 0x010fe40007ffe0ff */
[----:B------:R-:W-:Y:S01]  /*6c850*/  ISETP.LT.AND P2, PT, R20, c[0x0][0x178], !P0 ;  /* 0x00005e0014007a0c */ /* 0x000fe20004741270 */
[----:B------:R-:W-:Y:S01]  /*6c860*/  IMAD.WIDE R20, R2, 0x2, R16 ;  /* 0x0000000202147825 */ /* 0x000fe200078e0210 */
[----:B------:R0:W-:Y:S01]  /*6c870*/  STL [R1+0x1e18], R5 ;  /* 0x001e180501007387 */ /* 0x0001e20000100800 */
[----:B------:R-:W-:Y:S02]  /*6c880*/  ISETP.GE.AND P1, PT, R0, c[0x0][0x17c], PT ;  /* 0x00005f0000007a0c */ /* 0x000fe40003f26270 */
[----:B------:R-:W-:Y:S01]  /*6c890*/  PRMT R25, R15, 0x7632, R25 ;  /* 0x000076320f197816 */ /* 0x000fe20000000019 */
[----:B------:R1:W-:Y:S04]  /*6c8a0*/  @P6 STG.E.U16 [R20.64], R15 ;  /* 0x0000000f14006986 */ /* 0x0003e8000c10150a */
[----:B0-----:R-:W3:Y:S01]  /*6c8b0*/  LDL.LU R5, [R1+0x71c] ;  /* 0x00071c0001057983 */ /* 0x001ee20000300800 */
[----:B------:R-:W4:Y:S01]  /*6c8c0*/  LDL R0, [R1+0x13e8] ;  /* 0x0013e80001007983 */ /* 0x000f220000100800 */
[----:B--2---:R-:W-:-:S02]  /*6c8d0*/  PRMT R3, R4, 0x7632, R3 ;  /* 0x0000763204037816 */ /* 0x004fc40000000003 */
[----:B------:R-:W2:Y:S01]  /*6c8e0*/  LDL R4, [R1+0x13f0] ;  /* 0x0013f00001047983 */ /* 0x000ea20000100800 */
[----:B-1----:R-:W2:Y:S02]  /*6c8f0*/  LDL.LU R15, [R1+0x1e2c] ;  /* 0x001e2c00010f7983 */ /* 0x002ea40000300800 */
[----:B------:R-:W2:Y:S01]  /*6c900*/  LDL R21, [R1+0x13fc] ;  /* 0x0013fc0001157983 */ /* 0x000ea20000100800 */
[----:B------:R-:W-:Y:S01]  /*6c910*/  ISETP.LT.AND P4, PT, R27, c[0x0][0x178], !P0 ;  /* 0x00005e001b007a0c */ /* 0x000fe20004781270 */
[----:B------:R-:W-:Y:S01]  /*6c920*/  STL [R1+0x1e10], R12 ;  /* 0x001e100c01007387 */ /* 0x000fe20000100800 */
[----:B------:R-:W-:Y:S02]  /*6c930*/  PRMT R28, R10, 0x7632, R28 ;  /* 0x000076320a1c7816 */ /* 0x000fe4000000001c */
[----:B-----5:R-:W-:-:S09]  /*6c940*/  PRMT R24, R11, 0x7632, R24 ;  /* 0x000076320b187816 */ /* 0x020fd20000000018 */
[----:B------:R0:W-:Y:S01]  /*6c950*/  @P4 STG.E.U16 [R22.64], R10 ;  /* 0x0000000a16004986 */ /* 0x0001e2000c10150a */
[----:B------:R-:W-:Y:S01]  /*6c960*/  ISETP.LT.AND P4, PT, R9, c[0x0][0x178], !P0 ;  /* 0x00005e0009007a0c */ /* 0x000fe20004781270 */
[C---:B0-----:R-:W-:Y:S02]  /*6c970*/  IMAD.WIDE R22, R2.reuse, 0x2, R12 ;  /* 0x0000000202167825 */ /* 0x041fe400078e020c */
[----:B------:R-:W5:Y:S02]  /*6c980*/  LDL.LU R12, [R1+0x6fc] ;  /* 0x0006fc00010c7983 */ /* 0x000f640000300800 */
[----:B------:R0:W-:Y:S02]  /*6c990*/  STL [R1+0x1e0c], R13 ;  /* 0x001e0c0d01007387 */ /* 0x0001e40000100800 */
[----:B0-----:R-:W3:Y:S01]  /*6c9a0*/  LDL.LU R13, [R1+0x3c] ;  /* 0x00003c00010d7983 */ /* 0x001ee20000300800 */
[----:B------:R-:W3:Y:S02]  /*6c9b0*/  LDL.LU R9, [R1+0x1e28] ;  /* 0x001e280001097983 */ /* 0x000ee40000300800 */
[----:B------:R-:W5:Y:S02]  /*6c9c0*/  LDL.LU R10, [R1+0x1e24] ;  /* 0x001e2400010a7983 */ /* 0x000f640000300800 */
[----:B------:R0:W-:Y:S02]  /*6c9d0*/  STL [R1+0x1e14], R28 ;  /* 0x001e141c01007387 */ /* 0x0001e40000100800 */
[----:B0-----:R-:W5:Y:S01]  /*6c9e0*/  LDL R28, [R1+0x1400] ;  /* 0x00140000011c7983 */ /* 0x001f620000100800 */
[----:B--2---:R-:W-:Y:S01]  /*6c9f0*/  ISETP.LT.AND P6, PT, R21, c[0x0][0x178], !P0 ;  /* 0x00005e0015007a0c */ /* 0x004fe200047c1270 */
[----:B------:R-:W-:-:S05]  /*6ca00*/  IMAD.WIDE R20, R2, 0x2, R14 ;  /* 0x0000000202147825 */ /* 0x000fca00078e020e */
[----:B------:R0:W-:Y:S04]  /*6ca10*/  @P5 STG.E.U16 [R20.64], R11 ;  /* 0x0000000b14005986 */ /* 0x0001e8000c10150a */
[----:B0-----:R-:W5:Y:S01]  /*6ca20*/  LDL.LU R11, [R1+0x1e20] ;  /* 0x001e2000010b7983 */ /* 0x001f620000300800 */
[----:B------:R-:W2:Y:S02]  /*6ca30*/  LDL R20, [R1+0x1404] ;  /* 0x0014040001147983 */ /* 0x000ea40000100800 */
[----:B------:R-:W5:Y:S02]  /*6ca40*/  LDL R21, [R1+0x1188] ;  /* 0x0011880001157983 */ /* 0x000f640000100800 */
[----:B------:R3:W-:Y:S01]  /*6ca50*/  @P2 STG.E.U16 [R22.64], R26 ;  /* 0x0000001a16002986 */ /* 0x0007e2000c10150a */
[----:B----4-:R-:W-:Y:S01]  /*6ca60*/  ISETP.LT.AND P2, PT, R0, c[0x0][0x178], !P3 ;  /* 0x00005e0000007a0c */ /* 0x010fe20005f41270 */
[----:B------:R-:W-:Y:S01]  /*6ca70*/  IADD3 R0, R2, c[0x0][0x198], RZ ;  /* 0x0000660002007a10 */ /* 0x000fe20007ffe0ff */
[----:B------:R-:W-:Y:S01]  /*6ca80*/  PRMT R29, R26, 0x7632, R29 ;  /* 0x000076321a1d7816 */ /* 0x000fe2000000001d */
[----:B---3--:R-:W-:Y:S01]  /*6ca90*/  IMAD.WIDE R22, R2, 0x2, R8 ;  /* 0x0000000202167825 */ /* 0x008fe200078e0208 */
[----:B--2---:R-:W-:-:S02]  /*6caa0*/  ISETP.LT.AND P0, PT, R20, c[0x0][0x178], !P0 ;  /* 0x00005e0014007a0c */ /* 0x004fc40004701270 */
[----:B-----5:R-:W-:Y:S01]  /*6cab0*/  ISETP.LT.AND P5, PT, R21, c[0x0][0x178], !P3 ;  /* 0x00005e0015007a0c */ /* 0x020fe20005fa1270 */
[----:B------:R-:W-:-:S05]  /*6cac0*/  IMAD.WIDE R20, R2, 0x2, R10 ;  /* 0x0000000202147825 */ /* 0x000fca00078e020a */
[----:B------:R0:W-:Y:S01]  /*6cad0*/  @P6 STG.E.U16 [R20.64], R5 ;  /* 0x0000000514006986 */ /* 0x0001e2000c10150a */
[----:B------:R1:W-:Y:S01]  /*6cae0*/  @P4 STG.E.U16 [R22.64], R12 ;  /* 0x0000000c16004986 */ /* 0x0003e2000c10150a */
[----:B------:R-:W-:Y:S02]  /*6caf0*/  ISETP.LT.AND P6, PT, R27, c[0x0][0x178], !P3 ;  /* 0x00005e001b007a0c */ /* 0x000fe40005fc1270 */
[----:B------:R-:W-:Y:S01]  /*6cb00*/  ISETP.LT.AND P4, PT, R4, c[0x0][0x178], !P3 ;  /* 0x00005e0004007a0c */ /* 0x000fe20005f81270 */
[----:B------:R-:W-:Y:S01]  /*6cb10*/  IMAD.WIDE R26, R0, 0x2, R16 ;  /* 0x00000002001a7825 */ /* 0x000fe200078e0210 */
[----:B------:R-:W2:Y:S03]  /*6cb20*/  LDL.LU R4, [R1+0x1e1c] ;  /* 0x001e1c0001047983 */ /* 0x000ea60000300800 */
[----:B0-----:R-:W-:-:S04]  /*6cb30*/  IMAD.WIDE R20, R2, 0x2, R6 ;  /* 0x0000000202147825 */ /* 0x001fc800078e0206 */
[----:B-1----:R-:W-:Y:S01]  /*6cb40*/  IMAD.WIDE R22, R0, 0x2, R18 ;  /* 0x0000000200167825 */ /* 0x002fe200078e0212 */
[----:B------:R-:W-:Y:S02]  /*6cb50*/  PRMT R2, R5, 0x7632, R2 ;  /* 0x0000763205027816 */ /* 0x000fe40000000002 */
[----:B------:R-:W2:Y:S04]  /*6cb60*/  LDL.LU R5, [R1+0x1e18] ;  /* 0x001e180001057983 */ /* 0x000ea80000300800 */
[----:B------:R0:W-:Y:S01]  /*6cb70*/  @P0 STG.E.U16 [R20.64], R13 ;  /* 0x0000000d14000986 */ /* 0x0001e2000c10150a */
[----:B------:R-:W-:Y:S02]  /*6cb80*/  @P5 STG.E.U16 [R22.64], R3 ;  /* 0x0000000316005986 */ /* 0x000fe4000c10150a */
[----:B------:R1:W-:Y:S01]  /*6cb90*/  @P2 STG.E.U16 [R26.64], R25 ;  /* 0x000000191a002986 */ /* 0x0003e2000c10150a */
[----:B------:R-:W-:Y:S01]  /*6cba0*/  ISETP.LT.AND P2, PT, R28, c[0x0][0x178], !P3 ;  /* 0x00005e001c007a0c */ /* 0x000fe20005f41270 */
[----:B0-----:R-:W3:Y:S04]  /*6cbb0*/  LDL R20, [R1+0x13f8] ;  /* 0x0013f80001147983 */ /* 0x001ee80000100800 */
[----:B------:R-:W4:Y:S04]  /*6cbc0*/  LDL R21, [R1+0x13fc] ;  /* 0x0013fc0001157983 */ /* 0x000f280000100800 */
[----:B-1----:R-:W5:Y:S01]  /*6cbd0*/  LDL R25, [R1+0x1404] ;  /* 0x0014040001197983 */ /* 0x002f620000100800 */
[----:B------:R-:W5:Y:S02]  /*6cbe0*/  LDL.LU R27, [R1+0x1220] ;  /* 0x00122000011b7983 */ /* 0x000f640000300800 */
[----:B------:R-:W5:Y:S01]  /*6cbf0*/  LDL.LU R28, [R1+0x1e14] ;  /* 0x001e1400011c7983 */ /* 0x000f620000300800 */
[----:B------:R-:W-:-:S02]  /*6cc00*/  PRMT R3, R12, 0x7632, R3 ;  /* 0x000076320c037816 */ /* 0x000fc40000000003 */
[----:B------:R-:W-:Y:S01]  /*6cc10*/  PRMT R26, R13, 0x7632, R26 ;  /* 0x000076320d1a7816 */ /* 0x000fe2000000001a */
[----:B------:R-:W5:Y:S01]  /*6cc20*/  LDL.LU R12, [R1+0x1e10] ;  /* 0x001e1000010c7983 */ /* 0x000f620000300800 */
[----:B------:R-:W5:Y:S02]  /*6cc30*/  LDL.LU R13, [R1+0x1e0c] ;  /* 0x001e0c00010d7983 */ /* 0x000f640000300800 */
[----:B------:R-:W-:Y:S01]  /*6cc40*/  IMAD.WIDE R22, R0, 0x2, R14 ;  /* 0x0000000200167825 */ /* 0x000fe200078e020e */
[----:B---3--:R-:W-:Y:S02]  /*6cc50*/  ISETP.LT.AND P0, PT, R20, c[0x0][0x178], !P3 ;  /* 0x00005e0014007a0c */ /* 0x008fe40005f01270 */
[----:B----4-:R-:W-:Y:S01]  /*6cc60*/  ISETP.LT.AND P5, PT, R21, c[0x0][0x178], !P3 ;  /* 0x00005e0015007a0c */ /* 0x010fe20005fa1270 */
[----:B--2---:R-:W-:Y:S01]  /*6cc70*/  IMAD.WIDE R20, R0, 0x2, R4 ;  /* 0x0000000200147825 */ /* 0x004fe200078e0204 */
[----:B-----5:R-:W-:-:S04]  /*6cc80*/  ISETP.LT.AND P3, PT, R25, c[0x0][0x178], !P3 ;  /* 0x00005e0019007a0c */ /* 0x020fc80005f61270 */
[----:B------:R0:W-:Y:S01]  /*6cc90*/  @P6 STG.E.U16 [R20.64], R28 ;  /* 0x0000001c14006986 */ /* 0x0001e2000c10150a */
[----:B------:R1:W-:Y:S03]  /*6cca0*/  @P4 STG.E.U16 [R22.64], R24 ;  /* 0x0000001816004986 */ /* 0x0003e6000c10150a */
[----:B------:R-:W-:Y:S01]  /*6ccb0*/  STL [R1+0x1e08], R12 ;  /* 0x001e080c01007387 */ /* 0x000fe20000100800 */
[----:B------:R2:W-:Y:S02]  /*6ccc0*/  STL [R1+0x1e04], R13 ;  /* 0x001e040d01007387 */ /* 0x0005e40000100800 */
[----:B0-----:R-:W-:-:S04]  /*6ccd0*/  IMAD.WIDE R20, R0, 0x2, R12 ;  /* 0x0000000200147825 */ /* 0x001fc800078e020c */
[C---:B-1----:R-:W-:Y:S01]  /*6cce0*/  IMAD.WIDE R22, R0.reuse, 0x2, R10 ;  /* 0x0000000200167825 */ /* 0x042fe200078e020a */
[----:B--2---:R-:W2:Y:S03]  /*6ccf0*/  LDL.LU R13, [R1+0x1188] ;  /* 0x00118800010d7983 */ /* 0x004ea60000300800 */
[----:B------:R-:W-:-:S04]  /*6cd00*/  IMAD.WIDE R24, R0, 0x2, R8 ;  /* 0x0000000200187825 */ /* 0x000fc800078e0208 */
[----:B------:R-:W3:Y:S02]  /*6cd10*/  LDL R12, [R1+0x7cc] ;  /* 0x0007cc00010c7983 */ /* 0x000ee40000100800 */
[----:B------:R-:W-:Y:S01]  /*6cd20*/  STL [R1+0x1e00], R8 ;  /* 0x001e000801007387 */ /* 0x000fe20000100800 */
[----:B------:R0:W-:Y:S04]  /*6cd30*/  STL [R1+0x1dfc], R9 ;  /* 0x001dfc0901007387 */ /* 0x0001e80000100800 */
[----:B------:R1:W-:Y:S01]  /*6cd40*/  @P0 STG.E.U16 [R20.64], R29 ;  /* 0x0000001d14000986 */ /* 0x0003e2000c10150a */
[----:B------:R-:W-:Y:S02]  /*6cd50*/  @P5 STG.E.U16 [R22.64], R2 ;  /* 0x0000000216005986 */ /* 0x000fe4000c10150a */
[----:B------:R4:W-:Y:S01]  /*6cd60*/  @P2 STG.E.U16 [R24.64], R3 ;  /* 0x0000000318002986 */ /* 0x0009e2000c10150a */
[----:B0-----:R-:W5:Y:S01]  /*6cd70*/  LDL.LU R9, [R1+0x13e8] ;  /* 0x0013e80001097983 */ /* 0x001f620000300800 */
[----:B-1----:R-:W2:Y:S02]  /*6cd80*/  LDL.LU R29, [R1+0x77c] ;  /* 0x00077c00011d7983 */ /* 0x002ea40000300800 */
[----:B------:R-:W2:Y:S01]  /*6cd90*/  LDL R8, [R1+0x1404] ;  /* 0x0014040001087983 */ /* 0x000ea20000100800 */
[----:B----4-:R-:W4:Y:S01]  /*6cda0*/  LDL R25, [R1+0x13f0] ;  /* 0x0013f00001197983 */ /* 0x010f220000100800 */
[----:B------:R-:W2:Y:S01]  /*6cdb0*/  LDL.LU R28, [R1+0x76c] ;  /* 0x00076c00011c7983 */ /* 0x000ea20000300800 */
[----:B------:R-:W-:-:S02]  /*6cdc0*/  IADD3 R3, R27, 0x7f, RZ ;  /* 0x0000007f1b037810 */ /* 0x000fc40007ffe0ff */
[----:B--2---:R0:W-:Y:S04]  /*6cdd0*/  STL [R1+0x1df8], R28 ;  /* 0x001df81c01007387 */ /* 0x0041e80000100800 */
[----:B0-----:R-:W2:Y:S01]  /*6cde0*/  LDL.LU R28, [R1+0x7bc] ;  /* 0x0007bc00011c7983 */ /* 0x001ea20000300800 */
[----:B------:R-:W2:Y:S01]  /*6cdf0*/  LDL R27, [R1+0xc] ;  /* 0x00000c00011b7983 */ /* 0x000ea20000100800 */
[----:B------:R-:W-:Y:S02]  /*6ce00*/  ISETP.LT.AND P4, PT, R13, c[0x0][0x178], !P1 ;  /* 0x00005e000d007a0c */ /* 0x000fe40004f81270 */
[----:B-----5:R-:W-:Y:S02]  /*6ce10*/  ISETP.LT.AND P5, PT, R9, c[0x0][0x178], !P1 ;  /* 0x00005e0009007a0c */ /* 0x020fe40004fa1270 */
[C---:B------:R-:W-:Y:S01]  /*6ce20*/  IADD3 R2, R0.reuse, c[0x0][0x198], RZ ;  /* 0x0000660000027a10 */ /* 0x040fe20007ffe0ff */
[----:B------:R-:W-:Y:S01]  /*6ce30*/  IMAD.WIDE R20, R0, 0x2, R6 ;  /* 0x0000000200147825 */ /* 0x000fe200078e0206 */
[----:B------:R-:W-:-:S03]  /*6ce40*/  ISETP.GE.AND P0, PT, R3, c[0x0][0x17c], PT ;  /* 0x00005f0003007a0c */ /* 0x000fc60003f06270 */
[C---:B------:R-:W-:Y:S01]  /*6ce50*/  IMAD.WIDE R22, R2.reuse, 0x2, R18 ;  /* 0x0000000202167825 */ /* 0x040fe200078e0212 */
[----:B------:R0:W-:Y:S03]  /*6ce60*/  @P3 STG.E.U16 [R20.64], R26 ;  /* 0x0000001a14003986 */ /* 0x0001e6000c10150a */
[C---:B0-----:R-:W-:Y:S01]  /*6ce70*/  IMAD.WIDE R20, R2.reuse, 0x2, R16 ;  /* 0x0000000202147825 */ /* 0x041fe200078e0210 */
[----:B--2---:R0:W-:Y:S04]  /*6ce80*/  STL [R1+0x1df4], R27 ;  /* 0x001df41b01007387 */ /* 0x0041e80000100800 */
[----:B0-----:R-:W2:Y:S01]  /*6ce90*/  LDL.LU R27, [R1+0x13f8] ;  /* 0x0013f800011b7983 */ /* 0x001ea20000300800 */
[----:B------:R-:W5:Y:S02]  /*6cea0*/  LDL.LU R0, [R1+0x13ec] ;  /* 0x0013ec0001007983 */ /* 0x000f640000300800 */
[----:B------:R-:W2:Y:S02]  /*6ceb0*/  LDL.LU R3, [R1+0x13f0] ;  /* 0x0013f00001037983 */ /* 0x000ea40000300800 */
[----:B------:R-:W2:Y:S01]  /*6cec0*/  LDL.LU R26, [R1+0x78c] ;  /* 0x00078c00011a7983 */ /* 0x000ea20000300800 */
[----:B------:R-:W-:Y:S04]  /*6ced0*/  @P4 STG.E.U16 [R22.64], R28 ;  /* 0x0000001c16004986 */ /* 0x000fe8000c10150a */
[----:B------:R0:W-:Y:S01]  /*6cee0*/  STL [R1+0x1df0], R17 ;  /* 0x001df01101007387 */ /* 0x0001e20000100800 */
[----:B---3--:R1:W-:Y:S03]  /*6cef0*/  @P5 STG.E.U16 [R20.64], R12 ;  /* 0x0000000c14005986 */ /* 0x0083e6000c10150a */
[----:B0-----:R-:W3:Y:S01]  /*6cf00*/  LDL.LU R17, [R1+0x13fc] ;  /* 0x0013fc0001117983 */ /* 0x001ee20000300800 */
[----:B-1----:R-:W2:Y:S02]  /*6cf10*/  LDL.LU R12, [R1+0x1e08] ;  /* 0x001e0800010c7983 */ /* 0x002ea40000300800 */
[----:B------:R-:W2:Y:S02]  /*6cf20*/  LDL R20, [R1+0x7ac] ;  /* 0x0007ac0001147983 */ /* 0x000ea40000100800 */
[----:B------:R-:W-:Y:S01]  /*6cf30*/  IMAD.WIDE R22, R2, 0x2, R4 ;  /* 0x0000000202167825 */ /* 0x000fe200078e0204 */
[----:B------:R-:W3:Y:S01]  /*6cf40*/  LDL R21, [R1+0x79c] ;  /* 0x00079c0001157983 */ /* 0x000ee20000100800 */
[----:B------:R-:W-:-:S02]  /*6cf50*/  ISETP.LT.AND P5, PT, R13, c[0x0][0x178], !P0 ;  /* 0x00005e000d007a0c */ /* 0x000fc400047a1270 */
[----:B------:R-:W3:Y:S01]  /*6cf60*/  LDL.LU R13, [R1+0x1e04] ;  /* 0x001e0400010d7983 */ /* 0x000ee20000300800 */
[----:B-----5:R-:W-:-:S13]  /*6cf70*/  ISETP.LT.AND P2, PT, R0, c[0x0][0x178], !P1 ;  /* 0x00005e0000007a0c */ /* 0x020fda0004f41270 */
[----:B--2---:R0:W-:Y:S04]  /*6cf80*/  @P2 STG.E.U16 [R22.64], R20 ;  /* 0x0000001416002986 */ /* 0x0041e8000c10150a */
[----:B0-----:R-:W2:Y:S01]  /*6cf90*/  LDL R23, [R1+0x1400] ;  /* 0x0014000001177983 */ /* 0x001ea20000100800 */
[----:B----4-:R-:W-:Y:S02]  /*6cfa0*/  ISETP.LT.AND P6, PT, R25, c[0x0][0x178], !P1 ;  /* 0x00005e0019007a0c */ /* 0x010fe40004fc1270 */
[----:B------:R-:W-:Y:S02]  /*6cfb0*/  ISETP.LT.AND P3, PT, R27, c[0x0][0x178], !P1 ;  /* 0x00005e001b007a0c */ /* 0x000fe40004f61270 */
[----:B---3--:R-:W-:Y:S01]  /*6cfc0*/  ISETP.LT.AND P4, PT, R17, c[0x0][0x178], !P1 ;  /* 0x00005e0011007a0c */ /* 0x008fe20004f81270 */
[----:B------:R-:W-:-:S08]  /*6cfd0*/  IMAD.WIDE R24, R2, 0x2, R14 ;  /* 0x0000000202187825 */ /* 0x000fd000078e020e */
[----:B------:R0:W-:Y:S01]  /*6cfe0*/  @P6 STG.E.U16 [R24.64], R21 ;  /* 0x0000001518006986 */ /* 0x0001e2000c10150a */
[----:B------:R-:W-:-:S03]  /*6cff0*/  ISETP.LT.AND P6, PT, R9, c[0x0][0x178], !P0 ;  /* 0x00005e0009007a0c */ /* 0x000fc600047c1270 */
[----:B0-----:R-:W3:Y:S01]  /*6d000*/  LDL.LU R24, [R1+0x7ac] ;  /* 0x0007ac0001187983 */ /* 0x001ee20000300800 */
[----:B------:R-:W-:-:S04]  /*6d010*/  IMAD.WIDE R20, R2, 0x2, R12 ;  /* 0x0000000202147825 */ /* 0x000fc800078e020c */
[----:B------:R-:W4:Y:S01]  /*6d020*/  LDL.LU R25, [R1+0x79c] ;  /* 0x00079c0001197983 */ /* 0x000f220000300800 */
[----:B------:R-:W-:Y:S01]  /*6d030*/  @P3 STG.E.U16 [R20.64], R26 ;  /* 0x0000001a14003986 */ /* 0x000fe2000c10150a */
[----:B--2---:R-:W-:Y:S01]  /*6d040*/  ISETP.LT.AND P2, PT, R23, c[0x0][0x178], !P1 ;  /* 0x00005e0017007a0c */ /* 0x004fe20004f41270 */
[----:B------:R-:W-:Y:S01]  /*6d050*/  IMAD.WIDE R22, R2, 0x2, R10 ;  /* 0x0000000202167825 */ /* 0x000fe200078e020a */
[----:B------:R-:W-:Y:S02]  /*6d060*/  ISETP.LT.AND P1, PT, R8, c[0x0][0x178], !P1 ;  /* 0x00005e0008007a0c */ /* 0x000fe40004f21270 */
[----:B------:R-:W2:Y:S01]  /*6d070*/  LDL.LU R8, [R1+0x1e00] ;  /* 0x001e000001087983 */ /* 0x000ea20000300800 */
[----:B------:R-:W2:Y:S03]  /*6d080*/  LDL.LU R9, [R1+0x1dfc] ;  /* 0x001dfc0001097983 */ /* 0x000ea60000300800 */
[----:B------:R0:W-:Y:S04]  /*6d090*/  @P4 STG.E.U16 [R22.64], R29 ;  /* 0x0000001d16004986 */ /* 0x0001e8000c10150a */
[----:B0-----:R-:W5:Y:S01]  /*6d0a0*/  LDL.LU R23, [R1+0x7cc] ;  /* 0x0007cc0001177983 */ /* 0x001f620000300800 */
[----:B------:R-:W-:-:S02]  /*6d0b0*/  PRMT R22, R28, 0x7632, R22 ;  /* 0x000076321c167816 */ /* 0x000fc40000000016 */
[----:B------:R-:W3:Y:S02]  /*6d0c0*/  LDL.LU R28, [R1+0x1df8] ;  /* 0x001df800011c7983 */ /* 0x000ee40000300800 */
[----:B--2---:R-:W-:-:S05]  /*6d0d0*/  IMAD.WIDE R20, R2, 0x2, R8 ;  /* 0x0000000202147825 */ /* 0x004fca00078e0208 */
[----:B---3--:R0:W-:Y:S01]  /*6d0e0*/  @P2 STG.E.U16 [R20.64], R28 ;  /* 0x0000001c14002986 */ /* 0x0081e2000c10150a */
[----:B------:R-:W-:-:S03]  /*6d0f0*/  ISETP.LT.AND P2, PT, R27, c[0x0][0x178], !P0 ;  /* 0x00005e001b007a0c */ /* 0x000fc60004741270 */
[----:B0-----:R-:W2:Y:S01]  /*6d100*/  LDL.LU R21, [R1+0x1404] ;  /* 0x0014040001157983 */ /* 0x001ea20000300800 */
[----:B------:R-:W3:Y:S01]  /*6d110*/  LDL.LU R27, [R1+0x1df4] ;  /* 0x001df400011b7983 */ /* 0x000ee20000300800 */
[----:B------:R-:W-:Y:S01]  /*6d120*/  ISETP.LT.AND P3, PT, R0, c[0x0][0x178], !P0 ;  /* 0x00005e0000007a0c */ /* 0x000fe20004761270 */
[C---:B------:R-:W-:Y:S01]  /*6d130*/  IADD3 R0, R2.reuse, c[0x0][0x198], RZ ;  /* 0x0000660002007a10 */ /* 0x040fe20007ffe0ff */
[----:B------:R-:W-:Y:S01]  /*6d140*/  ISETP.LT.AND P4, PT, R3, c[0x0][0x178], !P0 ;  /* 0x00005e0003007a0c */ /* 0x000fe20004781270 */
[----:B------:R-:W-:-:S04]  /*6d150*/  IMAD.WIDE R2, R2, 0x2, R6 ;  /* 0x0000000202027825 */ /* 0x000fc800078e0206 */
[C---:B------:R-:W-:Y:S01]  /*6d160*/  IMAD.WIDE R18, R0.reuse, 0x2, R18 ;  /* 0x0000000200127825 */ /* 0x040fe200078e0212 */
[----:B---3--:R-:W-:Y:S01]  /*6d170*/  @P1 STG.E.U16 [R2.64], R27 ;  /* 0x0000001b02001986 */ /* 0x008fe2000c10150a */
[----:B------:R-:W-:Y:S02]  /*6d180*/  ISETP.LT.AND P1, PT, R17, c[0x0][0x178], !P0 ;  /* 0x00005e0011007a0c */ /* 0x000fe40004721270 */
[----:B------:R-:W3:Y:S02]  /*6d190*/  LDL.LU R17, [R1+0x1df0] ;  /* 0x001df00001117983 */ /* 0x000ee40000300800 */
[----:B------:R0:W-:Y:S02]  /*6d1a0*/  @P5 STG.E.U16 [R18.64], R22 ;  /* 0x0000001612005986 */ /* 0x0001e4000c10150a */
[----:B0-----:R-:W2:Y:S01]  /*6d1b0*/  LDL.LU R22, [R1+0x1400] ;  /* 0x0014000001167983 */ /* 0x001ea20000300800 */
[----:B------:R-:W-:-:S04]  /*6d1c0*/  IMAD.WIDE R4, R0, 0x2, R4 ;  /* 0x0000000200047825 */ /* 0x000fc800078e0204 */
[----:B------:R-:W-:-:S04]  /*6d1d0*/  IMAD.WIDE R14, R0, 0x2, R14 ;  /* 0x00000002000e7825 */ /* 0x000fc800078e020e */
[----:B------:R-:W-:-:S04]  /*6d1e0*/  IMAD.WIDE R12, R0, 0x2, R12 ;  /* 0x00000002000c7825 */ /* 0x000fc800078e020c */
[----:B------:R-:W-:-:S04]  /*6d1f0*/  IMAD.WIDE R10, R0, 0x2, R10 ;  /* 0x00000002000a7825 */ /* 0x000fc800078e020a */
[----:B------:R-:W-:-:S04]  /*6d200*/  IMAD.WIDE R8, R0, 0x2, R8 ;  /* 0x0000000200087825 */ /* 0x000fc800078e0208 */
[----:B------:R-:W-:Y:S01]  /*6d210*/  IMAD.WIDE R6, R0, 0x2, R6 ;  /* 0x0000000200067825 */ /* 0x000fe200078e0206 */
[----:B------:R-:W-:Y:S02]  /*6d220*/  PRMT R2, R24, 0x7632, R2 ;  /* 0x0000763218027816 */ /* 0x000fe40000000002 */
[----:B----4-:R-:W-:Y:S02]  /*6d230*/  PRMT R3, R25, 0x7632, R3 ;  /* 0x0000763219037816 */ /* 0x010fe40000000003 */
[----:B------:R-:W-:Y:S02]  /*6d240*/  PRMT R18, R26, 0x7632, R18 ;  /* 0x000076321a127816 */ /* 0x000fe40000000012 */
[----:B------:R-:W-:Y:S02]  /*6d250*/  PRMT R19, R29, 0x7632, R19 ;  /* 0x000076321d137816 */ /* 0x000fe40000000013 */
[----:B------:R-:W-:Y:S01]  /*6d260*/  PRMT R20, R28, 0x7632, R20 ;  /* 0x000076321c147816 */ /* 0x000fe20000000014 */
[----:B---3--:R-:W-:Y:S01]  /*6d270*/  IMAD.WIDE R16, R0, 0x2, R16 ;  /* 0x0000000200107825 */ /* 0x008fe200078e0210 */
[----:B-----5:R-:W-:-:S02]  /*6d280*/  PRMT R0, R23, 0x7632, R0 ;  /* 0x0000763217007816 */ /* 0x020fc40000000000 */
[----:B--2---:R-:W-:-:S03]  /*6d290*/  ISETP.LT.AND P5, PT, R22, c[0x0][0x178], !P0 ;  /* 0x00005e0016007a0c */ /* 0x004fc600047a1270 */
[----:B------:R0:W-:Y:S01]  /*6d2a0*/  @P6 STG.E.U16 [R16.64], R0 ;  /* 0x0000000010006986 */ /* 0x0001e2000c10150a */
[----:B------:R0:W-:Y:S02]  /*6d2b0*/  @P3 STG.E.U16 [R4.64], R2 ;  /* 0x0000000204003986 */ /* 0x0001e4000c10150a */
[----:B------:R0:W-:Y:S02]  /*6d2c0*/  @P4 STG.E.U16 [R14.64], R3 ;  /* 0x000000030e004986 */ /* 0x0001e4000c10150a */
[----:B------:R0:W-:Y:S01]  /*6d2d0*/  @P2 STG.E.U16 [R12.64], R18 ;  /* 0x000000120c002986 */ /* 0x0001e2000c10150a */
[----:B------:R0:W-:Y:S04]  /*6d2e0*/  @P1 STG.E.U16 [R10.64], R19 ;  /* 0x000000130a001986 */ /* 0x0001e8000c10150a */
[----:B------:R0:W-:Y:S01]  /*6d2f0*/  @P5 STG.E.U16 [R8.64], R20 ;  /* 0x0000001408005986 */ /* 0x0001e2000c10150a */
[----:B------:R-:W-:-:S13]  /*6d300*/  ISETP.LT.AND P0, PT, R21, c[0x0][0x178], !P0 ;  /* 0x00005e0015007a0c */ /* 0x000fda0004701270 */
[----:B------:R-:W-:Y:S05]  /*6d310*/  @!P0 EXIT ;  /* 0x000000000000894d */ /* 0x000fea0003800000 */
[----:B0-----:R-:W-:-:S05]  /*6d320*/  PRMT R3, R27, 0x7632, R3 ;  /* 0x000076321b037816 */ /* 0x001fca0000000003 */
[----:B------:R-:W-:Y:S01]  /*6d330*/  STG.E.U16 [R6.64], R3 ;  /* 0x0000000306007986 */ /* 0x000fe2000c10150a */
[----:B------:R-:W-:Y:S05]  /*6d340*/  EXIT ;  /* 0x000000000000794d */ /* 0x000fea0003800000 */
.L_x_4:
[----:B------:R-:W-:-:S00]  /*6d350*/  BRA `(.L_x_4) ;  /* 0xfffffff000007947 */ /* 0x000fc0000383ffff */
[----:B------:R-:W-:-:S00]  /*6d360*/  NOP ;  /* 0x0000000000007918 */ /* 0x000fc00000000000 */
        /* <DEDUP_REMOVED lines=9> */
.L_x_5:


//--------------------- .nv.shared.matmul_kernel  --------------------------
	.section	.nv.shared.matmul_kernel,"aw",@nobits
	.sectionflags	@""
	.align	16
